	.target	sm_90a

	.elftype	@"ET_EXEC"


//--------------------- .note.nv.tkinfo           --------------------------
	.section	.note.nv.tkinfo,"",@"SHT_NOTE"
	.sectionflags	@"SHF_NOTE_NV_TKINFO"
	.tkinfo
        /*0018*/ 	.word	0x00000002
        /*0030*/ 	.string	""
        /*0030*/ 	.string	"ptxas"
        /*0030*/ 	.string	"Cuda compilation tools, release 13.0, V13.0.88"
        /*0030*/ 	.string	"Build cuda_13.0.r13.0/compiler.36424714_0"
        /*0030*/ 	.string	"-arch sm_90a -m 64 "



//--------------------- .note.nv.cuinfo           --------------------------
	.section	.note.nv.cuinfo,"",@"SHT_NOTE"
	.sectionflags	@"SHF_NOTE_NV_CUINFO"
        /*0018*/ 	.short	0x0002
        /*001a*/ 	.short	0x005a
        /*001c*/ 	.short	0x0082
	.zero		2


//--------------------- .nv.info                  --------------------------
	.section	.nv.info,"",@"SHT_CUDA_INFO"
	.align	4


	//----- nvinfo : EIATTR_REGCOUNT
	.align		4
        /*0000*/ 	.byte	0x04, 0x2f
        /*0002*/ 	.short	(.L_12 - .L_11)
	.align		4
.L_11:
        /*0004*/ 	.word	index@(_ZN7cutlass13device_kernelINS_4gemm6kernel13GemmUniversalIN4cute5tupleIJiiiiEEENS1_10collective13CollectiveMmaINS1_40MainloopSm90TmaGmmaWarpSpecializedSparseILi4ENS5_IJNS4_1CILi2EEENSA_ILi1EEESC_EEENS1_35KernelTmaWarpSpecializedCooperativeEEENS5_IJNSA_ILi256EEESG_NSA_ILi64EEEEEENS_10bfloat16_tENS5_IJNS4_6LayoutINS5_IJiNS5_IJSB_iEEEiEEENS5_IJlNS5_IJSC_SB_EEElEEEEENSK_INS5_IJNS5_IJNS5_IJNSA_ILi8EEESB_NSA_ILi4EEEEEEiEEENS5_IJNS5_IJNSA_ILi16EEESB_SB_EEEiEEEiEEENS5_IJNS5_IJNS5_IJSH_SU_NSA_ILi1024EEEEEENSA_ILi4096EEEEEENS5_IJNS5_IJSC_NSA_ILi512EEENSA_ILi32EEEEEElEEElEEEEEEEESJ_NS5_IJlSC_lEEENS4_8TiledMMAINS4_8MMA_AtomIJNS4_4SM904GMMA6SPARSE29GMMA_64x256x32_F32BF16BF16_SSILNS1D_5MajorE0ELS1G_0ELNS1D_7ScaleInE1ELS1H_1ELNS1D_9SparseSelE0EEEEEENSK_ISD_NS5_IJSC_NSA_ILi0EEES1L_EEEEENS5_IJNS4_10UnderscoreES1O_S1O_EEEEENS4_13SM90_TMA_LOADENS4_14ComposedLayoutINS4_7SwizzleILi2ELi4ELi3EEENS4_25smem_sparse_ptr_flag_bitsILi2ELi16EEENSK_INS5_IJNS5_IJSC_SQ_EEENS5_IJSB_S13_EEEEEENS5_IJNS5_IJS1L_SH_EEESN_EEEEEEEvNS4_8identityENS4_23SM90_TMA_LOAD_MULTICASTENS1S_INS1T_ILi3ELi4ELi3EEENS4_18smem_ptr_flag_bitsILi16EEENSK_INS5_IJSQ_SH_EEENS5_IJSH_SC_EEEEEEEvS24_EENS_8epilogue10collective6detail29Sm90TmaWarpSpecializedAdapterINS2F_15DefaultEpilogueIfNS5_IJSC_llEEES2J_NS2E_6thread17LinearCombinationIfLi1EffLNS2K_9ScaleType4KindE0ELNS_15FloatRoundStyleE2EfEENS1_15EpilogueDefaultEEEEEvvEEEEvNT_6ParamsE)
        /*0008*/ 	.word	0x000000a8


	//----- nvinfo : EIATTR_FRAME_SIZE
	.align		4
.L_12:
        /*000c*/ 	.byte	0x04, 0x11
        /*000e*/ 	.short	(.L_14 - .L_13)
	.align		4
.L_13:
        /*0010*/ 	.word	index@(_ZN7cutlass13device_kernelINS_4gemm6kernel13GemmUniversalIN4cute5tupleIJiiiiEEENS1_10collective13CollectiveMmaINS1_40MainloopSm90TmaGmmaWarpSpecializedSparseILi4ENS5_IJNS4_1CILi2EEENSA_ILi1EEESC_EEENS1_35KernelTmaWarpSpecializedCooperativeEEENS5_IJNSA_ILi256EEESG_NSA_ILi64EEEEEENS_10bfloat16_tENS5_IJNS4_6LayoutINS5_IJiNS5_IJSB_iEEEiEEENS5_IJlNS5_IJSC_SB_EEElEEEEENSK_INS5_IJNS5_IJNS5_IJNSA_ILi8EEESB_NSA_ILi4EEEEEEiEEENS5_IJNS5_IJNSA_ILi16EEESB_SB_EEEiEEEiEEENS5_IJNS5_IJNS5_IJSH_SU_NSA_ILi1024EEEEEENSA_ILi4096EEEEEENS5_IJNS5_IJSC_NSA_ILi512EEENSA_ILi32EEEEEElEEElEEEEEEEESJ_NS5_IJlSC_lEEENS4_8TiledMMAINS4_8MMA_AtomIJNS4_4SM904GMMA6SPARSE29GMMA_64x256x32_F32BF16BF16_SSILNS1D_5MajorE0ELS1G_0ELNS1D_7ScaleInE1ELS1H_1ELNS1D_9SparseSelE0EEEEEENSK_ISD_NS5_IJSC_NSA_ILi0EEES1L_EEEEENS5_IJNS4_10UnderscoreES1O_S1O_EEEEENS4_13SM90_TMA_LOADENS4_14ComposedLayoutINS4_7SwizzleILi2ELi4ELi3EEENS4_25smem_sparse_ptr_flag_bitsILi2ELi16EEENSK_INS5_IJNS5_IJSC_SQ_EEENS5_IJSB_S13_EEEEEENS5_IJNS5_IJS1L_SH_EEESN_EEEEEEEvNS4_8identityENS4_23SM90_TMA_LOAD_MULTICASTENS1S_INS1T_ILi3ELi4ELi3EEENS4_18smem_ptr_flag_bitsILi16EEENSK_INS5_IJSQ_SH_EEENS5_IJSH_SC_EEEEEEEvS24_EENS_8epilogue10collective6detail29Sm90TmaWarpSpecializedAdapterINS2F_15DefaultEpilogueIfNS5_IJSC_llEEES2J_NS2E_6thread17LinearCombinationIfLi1EffLNS2K_9ScaleType4KindE0ELNS_15FloatRoundStyleE2EfEENS1_15EpilogueDefaultEEEEEvvEEEEvNT_6ParamsE)
        /*0014*/ 	.word	0x00000670


	//----- nvinfo : EIATTR_MIN_STACK_SIZE
	.align		4
.L_14:
        /*0018*/ 	.byte	0x04, 0x12
        /*001a*/ 	.short	(.L_16 - .L_15)
	.align		4
.L_15:
        /*001c*/ 	.word	index@(_ZN7cutlass13device_kernelINS_4gemm6kernel13GemmUniversalIN4cute5tupleIJiiiiEEENS1_10collective13CollectiveMmaINS1_40MainloopSm90TmaGmmaWarpSpecializedSparseILi4ENS5_IJNS4_1CILi2EEENSA_ILi1EEESC_EEENS1_35KernelTmaWarpSpecializedCooperativeEEENS5_IJNSA_ILi256EEESG_NSA_ILi64EEEEEENS_10bfloat16_tENS5_IJNS4_6LayoutINS5_IJiNS5_IJSB_iEEEiEEENS5_IJlNS5_IJSC_SB_EEElEEEEENSK_INS5_IJNS5_IJNS5_IJNSA_ILi8EEESB_NSA_ILi4EEEEEEiEEENS5_IJNS5_IJNSA_ILi16EEESB_SB_EEEiEEEiEEENS5_IJNS5_IJNS5_IJSH_SU_NSA_ILi1024EEEEEENSA_ILi4096EEEEEENS5_IJNS5_IJSC_NSA_ILi512EEENSA_ILi32EEEEEElEEElEEEEEEEESJ_NS5_IJlSC_lEEENS4_8TiledMMAINS4_8MMA_AtomIJNS4_4SM904GMMA6SPARSE29GMMA_64x256x32_F32BF16BF16_SSILNS1D_5MajorE0ELS1G_0ELNS1D_7ScaleInE1ELS1H_1ELNS1D_9SparseSelE0EEEEEENSK_ISD_NS5_IJSC_NSA_ILi0EEES1L_EEEEENS5_IJNS4_10UnderscoreES1O_S1O_EEEEENS4_13SM90_TMA_LOADENS4_14ComposedLayoutINS4_7SwizzleILi2ELi4ELi3EEENS4_25smem_sparse_ptr_flag_bitsILi2ELi16EEENSK_INS5_IJNS5_IJSC_SQ_EEENS5_IJSB_S13_EEEEEENS5_IJNS5_IJS1L_SH_EEESN_EEEEEEEvNS4_8identityENS4_23SM90_TMA_LOAD_MULTICASTENS1S_INS1T_ILi3ELi4ELi3EEENS4_18smem_ptr_flag_bitsILi16EEENSK_INS5_IJSQ_SH_EEENS5_IJSH_SC_EEEEEEEvS24_EENS_8epilogue10collective6detail29Sm90TmaWarpSpecializedAdapterINS2F_15DefaultEpilogueIfNS5_IJSC_llEEES2J_NS2E_6thread17LinearCombinationIfLi1EffLNS2K_9ScaleType4KindE0ELNS_15FloatRoundStyleE2EfEENS1_15EpilogueDefaultEEEEEvvEEEEvNT_6ParamsE)
        /*0020*/ 	.word	0x00000670
.L_16:


//--------------------- .nv.compat                --------------------------
	.section	.nv.compat,"",@"SHT_CUDA_COMPAT_INFO"
	.align	4
        /*0000*/ 	.byte	0x02, 0x09, 0x01, 0x00, 0x02, 0x02, 0x04, 0x00, 0x02, 0x05, 0x05, 0x00, 0x03, 0x07, 0x01, 0x01
        /*0010*/ 	.byte	0x02, 0x03, 0x01, 0x00, 0x02, 0x06, 0x01, 0x00, 0x04, 0x0b, 0x08, 0x00, 0x00, 0x00, 0x00, 0x00
        /*0020*/ 	.byte	0x00, 0x00, 0x00, 0x00


//--------------------- .nv.info._ZN7cutlass13device_kernelINS_4gemm6kernel13GemmUniversalIN4cute5tupleIJiiiiEEENS1_10collective13CollectiveMmaINS1_40MainloopSm90TmaGmmaWarpSpecializedSparseILi4ENS5_IJNS4_1CILi2EEENSA_ILi1EEESC_EEENS1_35KernelTmaWarpSpecializedCooperativeEEENS5_IJNSA_ILi256EEESG_NSA_ILi64EEEEEENS_10bfloat16_tENS5_IJNS4_6LayoutINS5_IJiNS5_IJSB_iEEEiEEENS5_IJlNS5_IJSC_SB_EEElEEEEENSK_INS5_IJNS5_IJNS5_IJNSA_ILi8EEESB_NSA_ILi4EEEEEEiEEENS5_IJNS5_IJNSA_ILi16EEESB_SB_EEEiEEEiEEENS5_IJNS5_IJNS5_IJSH_SU_NSA_ILi1024EEEEEENSA_ILi4096EEEEEENS5_IJNS5_IJSC_NSA_ILi512EEENSA_ILi32EEEEEElEEElEEEEEEEESJ_NS5_IJlSC_lEEENS4_8TiledMMAINS4_8MMA_AtomIJNS4_4SM904GMMA6SPARSE29GMMA_64x256x32_F32BF16BF16_SSILNS1D_5MajorE0ELS1G_0ELNS1D_7ScaleInE1ELS1H_1ELNS1D_9SparseSelE0EEEEEENSK_ISD_NS5_IJSC_NSA_ILi0EEES1L_EEEEENS5_IJNS4_10UnderscoreES1O_S1O_EEEEENS4_13SM90_TMA_LOADENS4_14ComposedLayoutINS4_7SwizzleILi2ELi4ELi3EEENS4_25smem_sparse_ptr_flag_bitsILi2ELi16EEENSK_INS5_IJNS5_IJSC_SQ_EEENS5_IJSB_S13_EEEEEENS5_IJNS5_IJS1L_SH_EEESN_EEEEEEEvNS4_8identityENS4_23SM90_TMA_LOAD_MULTICASTENS1S_INS1T_ILi3ELi4ELi3EEENS4_18smem_ptr_flag_bitsILi16EEENSK_INS5_IJSQ_SH_EEENS5_IJSH_SC_EEEEEEEvS24_EENS_8epilogue10collective6detail29Sm90TmaWarpSpecializedAdapterINS2F_15DefaultEpilogueIfNS5_IJSC_llEEES2J_NS2E_6thread17LinearCombinationIfLi1EffLNS2K_9ScaleType4KindE0ELNS_15FloatRoundStyleE2EfEENS1_15EpilogueDefaultEEEEEvvEEEEvNT_6ParamsE --------------------------
	.section	.nv.info._ZN7cutlass13device_kernelINS_4gemm6kernel13GemmUniversalIN4cute5tupleIJiiiiEEENS1_10collective13CollectiveMmaINS1_40MainloopSm90TmaGmmaWarpSpecializedSparseILi4ENS5_IJNS4_1CILi2EEENSA_ILi1EEESC_EEENS1_35KernelTmaWarpSpecializedCooperativeEEENS5_IJNSA_ILi256EEESG_NSA_ILi64EEEEEENS_10bfloat16_tENS5_IJNS4_6LayoutINS5_IJiNS5_IJSB_iEEEiEEENS5_IJlNS5_IJSC_SB_EEElEEEEENSK_INS5_IJNS5_IJNS5_IJNSA_ILi8EEESB_NSA_ILi4EEEEEEiEEENS5_IJNS5_IJNSA_ILi16EEESB_SB_EEEiEEEiEEENS5_IJNS5_IJNS5_IJSH_SU_NSA_ILi1024EEEEEENSA_ILi4096EEEEEENS5_IJNS5_IJSC_NSA_ILi512EEENSA_ILi32EEEEEElEEElEEEEEEEESJ_NS5_IJlSC_lEEENS4_8TiledMMAINS4_8MMA_AtomIJNS4_4SM904GMMA6SPARSE29GMMA_64x256x32_F32BF16BF16_SSILNS1D_5MajorE0ELS1G_0ELNS1D_7ScaleInE1ELS1H_1ELNS1D_9SparseSelE0EEEEEENSK_ISD_NS5_IJSC_NSA_ILi0EEES1L_EEEEENS5_IJNS4_10UnderscoreES1O_S1O_EEEEENS4_13SM90_TMA_LOADENS4_14ComposedLayoutINS4_7SwizzleILi2ELi4ELi3EEENS4_25smem_sparse_ptr_flag_bitsILi2ELi16EEENSK_INS5_IJNS5_IJSC_SQ_EEENS5_IJSB_S13_EEEEEENS5_IJNS5_IJS1L_SH_EEESN_EEEEEEEvNS4_8identityENS4_23SM90_TMA_LOAD_MULTICASTENS1S_INS1T_ILi3ELi4ELi3EEENS4_18smem_ptr_flag_bitsILi16EEENSK_INS5_IJSQ_SH_EEENS5_IJSH_SC_EEEEEEEvS24_EENS_8epilogue10collective6detail29Sm90TmaWarpSpecializedAdapterINS2F_15DefaultEpilogueIfNS5_IJSC_llEEES2J_NS2E_6thread17LinearCombinationIfLi1EffLNS2K_9ScaleType4KindE0ELNS_15FloatRoundStyleE2EfEENS1_15EpilogueDefaultEEEEEvvEEEEvNT_6ParamsE,"",@"SHT_CUDA_INFO"
	.sectionflags	@""
	.align	4


	//----- nvinfo : EIATTR_CUDA_API_VERSION
	.align		4
        /*0000*/ 	.byte	0x04, 0x37
        /*0002*/ 	.short	(.L_18 - .L_17)
.L_17:
        /*0004*/ 	.word	0x00000082


	//----- nvinfo : EIATTR_KPARAM_INFO
	.align		4
.L_18:
        /*0008*/ 	.byte	0x04, 0x17
        /*000a*/ 	.short	(.L_20 - .L_19)
.L_19:
        /*000c*/ 	.word	0x00000000
        /*0010*/ 	.short	0x0000
        /*0012*/ 	.short	0x0070
        /*0014*/ 	.byte	0x00, 0xf0, 0x01, 0x14


	//----- nvinfo : EIATTR_SPARSE_MMA_MASK
	.align		4
.L_20:
        /*0018*/ 	.byte	0x03, 0x50
        /*001a*/ 	.short	0x0002


	//----- nvinfo : EIATTR_MAXREG_COUNT
	.align		4
        /*001c*/ 	.byte	0x03, 0x1b
        /*001e*/ 	.short	0x00a8


	//----- nvinfo : EIATTR_NUM_BARRIERS
	.align		4
        /*0020*/ 	.byte	0x02, 0x4c
        /*0022*/ 	.byte	0x01
	.zero		1


	//----- nvinfo : EIATTR_ANNOTATIONS
	.align		4
        /*0024*/ 	.byte	0x04, 0x55
        /*0026*/ 	.short	(.L_22 - .L_21)


	//   ....[0]....
.L_21:
        /*0028*/ 	.word	0x00000001
        /*002c*/ 	.byte	0x30, 0x08, 0x00, 0x00, 0x01, 0x00, 0x00, 0x00, 0xf0, 0x09, 0x00, 0x00, 0x01, 0x00, 0x00, 0x00
        /* <DEDUP_REMOVED lines=436> */
        /*1b7c*/ 	.byte	0x10, 0x91, 0x01, 0x00


	//----- nvinfo : EIATTR_MERCURY_ISA_VERSION
	.align		4
.L_22:
        /*1b80*/ 	.byte	0x03, 0x5f
        /*1b82*/ 	.short	0x0101


	//----- nvinfo : EIATTR_INT_WARP_WIDE_INSTR_OFFSETS
	.align		4
        /*1b84*/ 	.byte	0x04, 0x31
        /*1b86*/ 	.short	(.L_24 - .L_23)


	//   ....[0]....
.L_23:
        /*1b88*/ 	.word	0x000005c0


	//   ....[1]....
        /*1b8c*/ 	.word	0x000005d0


	//   ....[2]....
        /*1b90*/ 	.word	0x00000730


	//   ....[3]....
        /*1b94*/ 	.word	0x00004cb0


	//----- nvinfo : EIATTR_COOP_GROUP_MASK_REGIDS
	.align		4
.L_24:
        /*1b98*/ 	.byte	0x04, 0x29
        /*1b9a*/ 	.short	(.L_26 - .L_25)


	//   ....[0]....
.L_25:
        /*1b9c*/ 	.word	0xffffffff


	//   ....[1]....
        /*1ba0*/ 	.word	0xffffffff


	//   ....[2]....
        /*1ba4*/ 	.word	0xffffffff


	//   ....[3]....
        /*1ba8*/ 	.word	0xffffffff


	//   ....[4]....
        /*1bac*/ 	.word	0xffffffff


	//   ....[5]....
        /*1bb0*/ 	.word	0xffffffff


	//----- nvinfo : EIATTR_COOP_GROUP_INSTR_OFFSETS
	.align		4
.L_26:
        /*1bb4*/ 	.byte	0x04, 0x28
        /*1bb6*/ 	.short	(.L_28 - .L_27)


	//   ....[0]....
.L_27:
        /*1bb8*/ 	.word	0x00000070


	//   ....[1]....
        /*1bbc*/ 	.word	0x00000080


	//   ....[2]....
        /*1bc0*/ 	.word	0x000001d0


	//   ....[3]....
        /*1bc4*/ 	.word	0x000003f0


	//   ....[4]....
        /*1bc8*/ 	.word	0x00000870


	//   ....[5]....
        /*1bcc*/ 	.word	0x00001fb0


	//----- nvinfo : EIATTR_REG_RECONFIG
	.align		4
.L_28:
        /*1bd0*/ 	.byte	0x01, 0x54
	.zero		2


	//----- nvinfo : EIATTR_MBARRIER_INSTR_OFFSETS
	.align		4
        /*1bd4*/ 	.byte	0x04, 0x39
        /*1bd6*/ 	.short	(.L_30 - .L_29)


	//   ....[0]....
.L_29:
        /*1bd8*/ 	.word	0x00000350
        /*1bdc*/ 	.word	0x000000ff
        /*1be0*/ 	.word	0x00000000
        /*1be4*/ 	.short	0x0100
        /*1be6*/ 	.byte	0x07
	.zero		1


	//   ....[1]....
        /*1be8*/ 	.word	0x00000360
        /*1bec*/ 	.word	0x000000ff
        /*1bf0*/ 	.word	0x00000020
        /*1bf4*/ 	.short	0x0100
        /*1bf6*/ 	.byte	0x07
	.zero		1


	//   ....[2]....
        /*1bf8*/ 	.word	0x00000370
        /*1bfc*/ 	.word	0x000000ff
        /*1c00*/ 	.word	0x00000008
        /*1c04*/ 	.short	0x0100
        /*1c06*/ 	.byte	0x07
	.zero		1


	//   ....[3]....
        /*1c08*/ 	.word	0x00000380
        /*1c0c*/ 	.word	0x000000ff
        /*1c10*/ 	.word	0x00000028
        /*1c14*/ 	.short	0x0100
        /*1c16*/ 	.byte	0x07
	.zero		1


	//   ....[4]....
        /*1c18*/ 	.word	0x00000390
        /*1c1c*/ 	.word	0x000000ff
        /*1c20*/ 	.word	0x00000010
        /*1c24*/ 	.short	0x0100
        /*1c26*/ 	.byte	0x07
	.zero		1


	//   ....[5]....
        /*1c28*/ 	.word	0x000003a0
        /*1c2c*/ 	.word	0x000000ff
        /*1c30*/ 	.word	0x00000030
        /*1c34*/ 	.short	0x0100
        /*1c36*/ 	.byte	0x07
	.zero		1


	//   ....[6]....
        /*1c38*/ 	.word	0x000003b0
        /*1c3c*/ 	.word	0x000000ff
        /*1c40*/ 	.word	0x00000018
        /*1c44*/ 	.short	0x0100
        /*1c46*/ 	.byte	0x07
	.zero		1


	//   ....[7]....
        /*1c48*/ 	.word	0x000003c0
        /*1c4c*/ 	.word	0x000000ff
        /*1c50*/ 	.word	0x00000038
        /*1c54*/ 	.short	0x0100
        /*1c56*/ 	.byte	0x07
	.zero		1


	//   ....[8]....
        /*1c58*/ 	.word	0x00000790
        /*1c5c*/ 	.word	0x000000ff
        /*1c60*/ 	.word	0x00000050
        /*1c64*/ 	.short	0x0100
        /*1c66*/ 	.byte	0x0a
	.zero		1


	//   ....[9]....
        /*1c68*/ 	.word	0x000007d0
        /*1c6c*/ 	.word	0x000000ff
        /*1c70*/ 	.word	0x00000058
        /*1c74*/ 	.short	0x0100
        /*1c76*/ 	.byte	0x0a
	.zero		1


	//   ....[10]....
        /*1c78*/ 	.word	0x000021d0
        /*1c7c*/ 	.word	0x000000ff
        /*1c80*/ 	.word	0x00000000
        /*1c84*/ 	.short	0x010a
        /*1c86*/ 	.byte	0x0c
	.zero		1


	//   ....[11]....
        /*1c88*/ 	.word	0x00002210
        /*1c8c*/ 	.word	0x000000ff
        /*1c90*/ 	.word	0x00000000
        /*1c94*/ 	.short	0x010a
        /*1c96*/ 	.byte	0x0c
	.zero		1


	//   ....[12]....
        /*1c98*/ 	.word	0x00004d10
        /*1c9c*/ 	.word	0x00000002
        /*1ca0*/ 	.word	0x00000000
        /*1ca4*/ 	.short	0x0101
        /*1ca6*/ 	.byte	0x3f
	.zero		1


	//   ....[13]....
        /*1ca8*/ 	.word	0x00018ba0
        /*1cac*/ 	.word	0x00000012
        /*1cb0*/ 	.word	0x00000020
        /*1cb4*/ 	.short	0x010a
        /*1cb6*/ 	.byte	0x3f
	.zero		1


	//   ....[14]....
        /*1cb8*/ 	.word	0x00019050
        /*1cbc*/ 	.word	0x00000002
        /*1cc0*/ 	.word	0x00000058
        /*1cc4*/ 	.short	0x0101
        /*1cc6*/ 	.byte	0x3f
	.zero		1


	//   ....[15]....
        /*1cc8*/ 	.word	0x000197c0
        /*1ccc*/ 	.word	0x00000005
        /*1cd0*/ 	.word	0x00000000
        /*1cd4*/ 	.short	0x010a
        /*1cd6*/ 	.byte	0x3f
	.zero		1


	//   ....[16]....
        /*1cd8*/ 	.word	0x00019850
        /*1cdc*/ 	.word	0x00000007
        /*1ce0*/ 	.word	0x00000000
        /*1ce4*/ 	.short	0x010a
        /*1ce6*/ 	.byte	0x3f
	.zero		1


	//   ....[17]....
        /*1ce8*/ 	.word	0x000198e0
        /*1cec*/ 	.word	0x00000007
        /*1cf0*/ 	.word	0x00000000
        /*1cf4*/ 	.short	0x010a
        /*1cf6*/ 	.byte	0x3f
	.zero		1


	//   ....[18]....
        /*1cf8*/ 	.word	0x00019970
        /*1cfc*/ 	.word	0x00000003
        /*1d00*/ 	.word	0x00000000
        /*1d04*/ 	.short	0x010a
        /*1d06*/ 	.byte	0x3f
	.zero		1


	//   ....[19]....
        /*1d08*/ 	.word	0x000199e0
        /*1d0c*/ 	.word	0x00000003
        /*1d10*/ 	.word	0x00000000
        /*1d14*/ 	.short	0x010a
        /*1d16*/ 	.byte	0x3f
	.zero		1


	//   ....[20]....
        /*1d18*/ 	.word	0x00019ab0
        /*1d1c*/ 	.word	0x00000012
        /*1d20*/ 	.word	0x00000020
        /*1d24*/ 	.short	0x010a
        /*1d26*/ 	.byte	0x3f
	.zero		1


	//   ....[21]....
        /*1d28*/ 	.word	0x00019b80
        /*1d2c*/ 	.word	0x00000005
        /*1d30*/ 	.word	0x00000000
        /*1d34*/ 	.short	0x010a
        /*1d36*/ 	.byte	0x3f
	.zero		1


	//   ....[22]....
        /*1d38*/ 	.word	0x00019bd0
        /*1d3c*/ 	.word	0x00000007
        /*1d40*/ 	.word	0x00000000
        /*1d44*/ 	.short	0x010a
        /*1d46*/ 	.byte	0x3f
	.zero		1


	//   ....[23]....
        /*1d48*/ 	.word	0x00019c20
        /*1d4c*/ 	.word	0x00000007
        /*1d50*/ 	.word	0x00000000
        /*1d54*/ 	.short	0x010a
        /*1d56*/ 	.byte	0x3f
	.zero		1


	//----- nvinfo : EIATTR_NUM_MBARRIERS
	.align		4
.L_30:
        /*1d58*/ 	.byte	0x03, 0x38
        /*1d5a*/ 	.short	0x000a


	//----- nvinfo : EIATTR_EXIT_INSTR_OFFSETS
	.align		4
        /*1d5c*/ 	.byte	0x04, 0x1c
        /*1d5e*/ 	.short	(.L_32 - .L_31)


	//   ....[0]....
.L_31:
        /*1d60*/ 	.word	0x00000a90


	//   ....[1]....
        /*1d64*/ 	.word	0x00001320


	//   ....[2]....
        /*1d68*/ 	.word	0x00018220


	//   ....[3]....
        /*1d6c*/ 	.word	0x00018820


	//   ....[4]....
        /*1d70*/ 	.word	0x000199c0


	//----- nvinfo : EIATTR_MAX_THREADS
	.align		4
.L_32:
        /*1d74*/ 	.byte	0x04, 0x05
        /*1d76*/ 	.short	(.L_34 - .L_33)
.L_33:
        /*1d78*/ 	.word	0x00000180
        /*1d7c*/ 	.word	0x00000001
        /*1d80*/ 	.word	0x00000001


	//----- nvinfo : EIATTR_CRS_STACK_SIZE
	.align		4
.L_34:
        /*1d84*/ 	.byte	0x04, 0x1e
        /*1d86*/ 	.short	(.L_36 - .L_35)
.L_35:
        /*1d88*/ 	.word	0x00000000


	//----- nvinfo : EIATTR_CBANK_PARAM_SIZE
	.align		4
.L_36:
        /*1d8c*/ 	.byte	0x03, 0x19
        /*1d8e*/ 	.short	0x0570


	//----- nvinfo : EIATTR_PARAM_CBANK
	.align		4
        /*1d90*/ 	.byte	0x04, 0x0a
        /*1d92*/ 	.short	(.L_38 - .L_37)
	.align		4
.L_37:
        /*1d94*/ 	.word	index@(.nv.constant0._ZN7cutlass13device_kernelINS_4gemm6kernel13GemmUniversalIN4cute5tupleIJiiiiEEENS1_10collective13CollectiveMmaINS1_40MainloopSm90TmaGmmaWarpSpecializedSparseILi4ENS5_IJNS4_1CILi2EEENSA_ILi1EEESC_EEENS1_35KernelTmaWarpSpecializedCooperativeEEENS5_IJNSA_ILi256EEESG_NSA_ILi64EEEEEENS_10bfloat16_tENS5_IJNS4_6LayoutINS5_IJiNS5_IJSB_iEEEiEEENS5_IJlNS5_IJSC_SB_EEElEEEEENSK_INS5_IJNS5_IJNS5_IJNSA_ILi8EEESB_NSA_ILi4EEEEEEiEEENS5_IJNS5_IJNSA_ILi16EEESB_SB_EEEiEEEiEEENS5_IJNS5_IJNS5_IJSH_SU_NSA_ILi1024EEEEEENSA_ILi4096EEEEEENS5_IJNS5_IJSC_NSA_ILi512EEENSA_ILi32EEEEEElEEElEEEEEEEESJ_NS5_IJlSC_lEEENS4_8TiledMMAINS4_8MMA_AtomIJNS4_4SM904GMMA6SPARSE29GMMA_64x256x32_F32BF16BF16_SSILNS1D_5MajorE0ELS1G_0ELNS1D_7ScaleInE1ELS1H_1ELNS1D_9SparseSelE0EEEEEENSK_ISD_NS5_IJSC_NSA_ILi0EEES1L_EEEEENS5_IJNS4_10UnderscoreES1O_S1O_EEEEENS4_13SM90_TMA_LOADENS4_14ComposedLayoutINS4_7SwizzleILi2ELi4ELi3EEENS4_25smem_sparse_ptr_flag_bitsILi2ELi16EEENSK_INS5_IJNS5_IJSC_SQ_EEENS5_IJSB_S13_EEEEEENS5_IJNS5_IJS1L_SH_EEESN_EEEEEEEvNS4_8identityENS4_23SM90_TMA_LOAD_MULTICASTENS1S_INS1T_ILi3ELi4ELi3EEENS4_18smem_ptr_flag_bitsILi16EEENSK_INS5_IJSQ_SH_EEENS5_IJSH_SC_EEEEEEEvS24_EENS_8epilogue10collective6detail29Sm90TmaWarpSpecializedAdapterINS2F_15DefaultEpilogueIfNS5_IJSC_llEEES2J_NS2E_6thread17LinearCombinationIfLi1EffLNS2K_9ScaleType4KindE0ELNS_15FloatRoundStyleE2EfEENS1_15EpilogueDefaultEEEEEvvEEEEvNT_6ParamsE)
        /*1d98*/ 	.short	0x0210
        /*1d9a*/ 	.short	0x0570


	//----- nvinfo : EIATTR_SW_WAR
	.align		4
.L_38:
        /*1d9c*/ 	.byte	0x04, 0x36
        /*1d9e*/ 	.short	(.L_40 - .L_39)
.L_39:
        /*1da0*/ 	.word	0x00000008
.L_40:


//--------------------- .nv.callgraph             --------------------------
	.section	.nv.callgraph,"",@"SHT_CUDA_CALLGRAPH"
	.align	4
	.sectionentsize	8
	.align		4
        /*0000*/ 	.word	0x00000000
	.align		4
        /*0004*/ 	.word	0xffffffff
	.align		4
        /*0008*/ 	.word	0x00000000
	.align		4
        /*000c*/ 	.word	0xfffffffe
	.align		4
        /*0010*/ 	.word	0x00000000
	.align		4
        /*0014*/ 	.word	0xfffffffd
	.align		4
        /*0018*/ 	.word	0x00000000
	.align		4
        /*001c*/ 	.word	0xfffffffc


//--------------------- .nv.constant4             --------------------------
	.section	.nv.constant4,"a",@progbits
	.align	8
	.align		8
.nv.constant4:
        /*0000*/ 	.dword	_ZN39_INTERNAL_577bfe34_4_k_cu_fcbb2797_40874cuda3std3__45__cpo5beginE
	.align		8
        /*0008*/ 	.dword	_ZN39_INTERNAL_577bfe34_4_k_cu_fcbb2797_40874cuda3std3__45__cpo3endE
	.align		8
        /*0010*/ 	.dword	_ZN39_INTERNAL_577bfe34_4_k_cu_fcbb2797_40874cuda3std3__45__cpo6cbeginE
	.align		8
        /*0018*/ 	.dword	_ZN39_INTERNAL_577bfe34_4_k_cu_fcbb2797_40874cuda3std3__45__cpo4cendE
	.align		8
        /*0020*/ 	.dword	_ZN39_INTERNAL_577bfe34_4_k_cu_fcbb2797_40874cuda3std3__441_GLOBAL__N__577bfe34_4_k_cu_fcbb2797_40876ignoreE
	.align		8
        /*0028*/ 	.dword	_ZN39_INTERNAL_577bfe34_4_k_cu_fcbb2797_40874cuda3std3__419piecewise_constructE
	.align		8
        /*0030*/ 	.dword	_ZN39_INTERNAL_577bfe34_4_k_cu_fcbb2797_40874cuda3std3__48in_placeE
	.align		8
        /*0038*/ 	.dword	_ZN39_INTERNAL_577bfe34_4_k_cu_fcbb2797_40874cuda3std6ranges3__45__cpo4swapE
	.align		8
        /*0040*/ 	.dword	_ZN39_INTERNAL_577bfe34_4_k_cu_fcbb2797_40874cuda3std6ranges3__45__cpo9iter_moveE
	.align		8
        /*0048*/ 	.dword	_ZN39_INTERNAL_577bfe34_4_k_cu_fcbb2797_40874cute7productE
	.align		8
        /*0050*/ 	.dword	_ZN39_INTERNAL_577bfe34_4_k_cu_fcbb2797_40874cute1_E


//--------------------- .text._ZN7cutlass13device_kernelINS_4gemm6kernel13GemmUniversalIN4cute5tupleIJiiiiEEENS1_10collective13CollectiveMmaINS1_40MainloopSm90TmaGmmaWarpSpecializedSparseILi4ENS5_IJNS4_1CILi2EEENSA_ILi1EEESC_EEENS1_35KernelTmaWarpSpecializedCooperativeEEENS5_IJNSA_ILi256EEESG_NSA_ILi64EEEEEENS_10bfloat16_tENS5_IJNS4_6LayoutINS5_IJiNS5_IJSB_iEEEiEEENS5_IJlNS5_IJSC_SB_EEElEEEEENSK_INS5_IJNS5_IJNS5_IJNSA_ILi8EEESB_NSA_ILi4EEEEEEiEEENS5_IJNS5_IJNSA_ILi16EEESB_SB_EEEiEEEiEEENS5_IJNS5_IJNS5_IJSH_SU_NSA_ILi1024EEEEEENSA_ILi4096EEEEEENS5_IJNS5_IJSC_NSA_ILi512EEENSA_ILi32EEEEEElEEElEEEEEEEESJ_NS5_IJlSC_lEEENS4_8TiledMMAINS4_8MMA_AtomIJNS4_4SM904GMMA6SPARSE29GMMA_64x256x32_F32BF16BF16_SSILNS1D_5MajorE0ELS1G_0ELNS1D_7ScaleInE1ELS1H_1ELNS1D_9SparseSelE0EEEEEENSK_ISD_NS5_IJSC_NSA_ILi0EEES1L_EEEEENS5_IJNS4_10UnderscoreES1O_S1O_EEEEENS4_13SM90_TMA_LOADENS4_14ComposedLayoutINS4_7SwizzleILi2ELi4ELi3EEENS4_25smem_sparse_ptr_flag_bitsILi2ELi16EEENSK_INS5_IJNS5_IJSC_SQ_EEENS5_IJSB_S13_EEEEEENS5_IJNS5_IJS1L_SH_EEESN_EEEEEEEvNS4_8identityENS4_23SM90_TMA_LOAD_MULTICASTENS1S_INS1T_ILi3ELi4ELi3EEENS4_18smem_ptr_flag_bitsILi16EEENSK_INS5_IJSQ_SH_EEENS5_IJSH_SC_EEEEEEEvS24_EENS_8epilogue10collective6detail29Sm90TmaWarpSpecializedAdapterINS2F_15DefaultEpilogueIfNS5_IJSC_llEEES2J_NS2E_6thread17LinearCombinationIfLi1EffLNS2K_9ScaleType4KindE0ELNS_15FloatRoundStyleE2EfEENS1_15EpilogueDefaultEEEEEvvEEEEvNT_6ParamsE --------------------------
	.section	.text._ZN7cutlass13device_kernelINS_4gemm6kernel13GemmUniversalIN4cute5tupleIJiiiiEEENS1_10collective13CollectiveMmaINS1_40MainloopSm90TmaGmmaWarpSpecializedSparseILi4ENS5_IJNS4_1CILi2EEENSA_ILi1EEESC_EEENS1_35KernelTmaWarpSpecializedCooperativeEEENS5_IJNSA_ILi256EEESG_NSA_ILi64EEEEEENS_10bfloat16_tENS5_IJNS4_6LayoutINS5_IJiNS5_IJSB_iEEEiEEENS5_IJlNS5_IJSC_SB_EEElEEEEENSK_INS5_IJNS5_IJNS5_IJNSA_ILi8EEESB_NSA_ILi4EEEEEEiEEENS5_IJNS5_IJNSA_ILi16EEESB_SB_EEEiEEEiEEENS5_IJNS5_IJNS5_IJSH_SU_NSA_ILi1024EEEEEENSA_ILi4096EEEEEENS5_IJNS5_IJSC_NSA_ILi512EEENSA_ILi32EEEEEElEEElEEEEEEEESJ_NS5_IJlSC_lEEENS4_8TiledMMAINS4_8MMA_AtomIJNS4_4SM904GMMA6SPARSE29GMMA_64x256x32_F32BF16BF16_SSILNS1D_5MajorE0ELS1G_0ELNS1D_7ScaleInE1ELS1H_1ELNS1D_9SparseSelE0EEEEEENSK_ISD_NS5_IJSC_NSA_ILi0EEES1L_EEEEENS5_IJNS4_10UnderscoreES1O_S1O_EEEEENS4_13SM90_TMA_LOADENS4_14ComposedLayoutINS4_7SwizzleILi2ELi4ELi3EEENS4_25smem_sparse_ptr_flag_bitsILi2ELi16EEENSK_INS5_IJNS5_IJSC_SQ_EEENS5_IJSB_S13_EEEEEENS5_IJNS5_IJS1L_SH_EEESN_EEEEEEEvNS4_8identityENS4_23SM90_TMA_LOAD_MULTICASTENS1S_INS1T_ILi3ELi4ELi3EEENS4_18smem_ptr_flag_bitsILi16EEENSK_INS5_IJSQ_SH_EEENS5_IJSH_SC_EEEEEEEvS24_EENS_8epilogue10collective6detail29Sm90TmaWarpSpecializedAdapterINS2F_15DefaultEpilogueIfNS5_IJSC_llEEES2J_NS2E_6thread17LinearCombinationIfLi1EffLNS2K_9ScaleType4KindE0ELNS_15FloatRoundStyleE2EfEENS1_15EpilogueDefaultEEEEEvvEEEEvNT_6ParamsE,"ax",@progbits
	.align	128
.text._ZN7cutlass13device_kernelINS_4gemm6kernel13GemmUniversalIN4cute5tupleIJiiiiEEENS1_10collective13CollectiveMmaINS1_40MainloopSm90TmaGmmaWarpSpecializedSparseILi4ENS5_IJNS4_1CILi2EEENSA_ILi1EEESC_EEENS1_35KernelTmaWarpSpecializedCooperativeEEENS5_IJNSA_ILi256EEESG_NSA_ILi64EEEEEENS_10bfloat16_tENS5_IJNS4_6LayoutINS5_IJiNS5_IJSB_iEEEiEEENS5_IJlNS5_IJSC_SB_EEElEEEEENSK_INS5_IJNS5_IJNS5_IJNSA_ILi8EEESB_NSA_ILi4EEEEEEiEEENS5_IJNS5_IJNSA_ILi16EEESB_SB_EEEiEEEiEEENS5_IJNS5_IJNS5_IJSH_SU_NSA_ILi1024EEEEEENSA_ILi4096EEEEEENS5_IJNS5_IJSC_NSA_ILi512EEENSA_ILi32EEEEEElEEElEEEEEEEESJ_NS5_IJlSC_lEEENS4_8TiledMMAINS4_8MMA_AtomIJNS4_4SM904GMMA6SPARSE29GMMA_64x256x32_F32BF16BF16_SSILNS1D_5MajorE0ELS1G_0ELNS1D_7ScaleInE1ELS1H_1ELNS1D_9SparseSelE0EEEEEENSK_ISD_NS5_IJSC_NSA_ILi0EEES1L_EEEEENS5_IJNS4_10UnderscoreES1O_S1O_EEEEENS4_13SM90_TMA_LOADENS4_14ComposedLayoutINS4_7SwizzleILi2ELi4ELi3EEENS4_25smem_sparse_ptr_flag_bitsILi2ELi16EEENSK_INS5_IJNS5_IJSC_SQ_EEENS5_IJSB_S13_EEEEEENS5_IJNS5_IJS1L_SH_EEESN_EEEEEEEvNS4_8identityENS4_23SM90_TMA_LOAD_MULTICASTENS1S_INS1T_ILi3ELi4ELi3EEENS4_18smem_ptr_flag_bitsILi16EEENSK_INS5_IJSQ_SH_EEENS5_IJSH_SC_EEEEEEEvS24_EENS_8epilogue10collective6detail29Sm90TmaWarpSpecializedAdapterINS2F_15DefaultEpilogueIfNS5_IJSC_llEEES2J_NS2E_6thread17LinearCombinationIfLi1EffLNS2K_9ScaleType4KindE0ELNS_15FloatRoundStyleE2EfEENS1_15EpilogueDefaultEEEEEvvEEEEvNT_6ParamsE:
        .type           _ZN7cutlass13device_kernelINS_4gemm6kernel13GemmUniversalIN4cute5tupleIJiiiiEEENS1_10collective13CollectiveMmaINS1_40MainloopSm90TmaGmmaWarpSpecializedSparseILi4ENS5_IJNS4_1CILi2EEENSA_ILi1EEESC_EEENS1_35KernelTmaWarpSpecializedCooperativeEEENS5_IJNSA_ILi256EEESG_NSA_ILi64EEEEEENS_10bfloat16_tENS5_IJNS4_6LayoutINS5_IJiNS5_IJSB_iEEEiEEENS5_IJlNS5_IJSC_SB_EEElEEEEENSK_INS5_IJNS5_IJNS5_IJNSA_ILi8EEESB_NSA_ILi4EEEEEEiEEENS5_IJNS5_IJNSA_ILi16EEESB_SB_EEEiEEEiEEENS5_IJNS5_IJNS5_IJSH_SU_NSA_ILi1024EEEEEENSA_ILi4096EEEEEENS5_IJNS5_IJSC_NSA_ILi512EEENSA_ILi32EEEEEElEEElEEEEEEEESJ_NS5_IJlSC_lEEENS4_8TiledMMAINS4_8MMA_AtomIJNS4_4SM904GMMA6SPARSE29GMMA_64x256x32_F32BF16BF16_SSILNS1D_5MajorE0ELS1G_0ELNS1D_7ScaleInE1ELS1H_1ELNS1D_9SparseSelE0EEEEEENSK_ISD_NS5_IJSC_NSA_ILi0EEES1L_EEEEENS5_IJNS4_10UnderscoreES1O_S1O_EEEEENS4_13SM90_TMA_LOADENS4_14ComposedLayoutINS4_7SwizzleILi2ELi4ELi3EEENS4_25smem_sparse_ptr_flag_bitsILi2ELi16EEENSK_INS5_IJNS5_IJSC_SQ_EEENS5_IJSB_S13_EEEEEENS5_IJNS5_IJS1L_SH_EEESN_EEEEEEEvNS4_8identityENS4_23SM90_TMA_LOAD_MULTICASTENS1S_INS1T_ILi3ELi4ELi3EEENS4_18smem_ptr_flag_bitsILi16EEENSK_INS5_IJSQ_SH_EEENS5_IJSH_SC_EEEEEEEvS24_EENS_8epilogue10collective6detail29Sm90TmaWarpSpecializedAdapterINS2F_15DefaultEpilogueIfNS5_IJSC_llEEES2J_NS2E_6thread17LinearCombinationIfLi1EffLNS2K_9ScaleType4KindE0ELNS_15FloatRoundStyleE2EfEENS1_15EpilogueDefaultEEEEEvvEEEEvNT_6ParamsE,@function
        .size           _ZN7cutlass13device_kernelINS_4gemm6kernel13GemmUniversalIN4cute5tupleIJiiiiEEENS1_10collective13CollectiveMmaINS1_40MainloopSm90TmaGmmaWarpSpecializedSparseILi4ENS5_IJNS4_1CILi2EEENSA_ILi1EEESC_EEENS1_35KernelTmaWarpSpecializedCooperativeEEENS5_IJNSA_ILi256EEESG_NSA_ILi64EEEEEENS_10bfloat16_tENS5_IJNS4_6LayoutINS5_IJiNS5_IJSB_iEEEiEEENS5_IJlNS5_IJSC_SB_EEElEEEEENSK_INS5_IJNS5_IJNS5_IJNSA_ILi8EEESB_NSA_ILi4EEEEEEiEEENS5_IJNS5_IJNSA_ILi16EEESB_SB_EEEiEEEiEEENS5_IJNS5_IJNS5_IJSH_SU_NSA_ILi1024EEEEEENSA_ILi4096EEEEEENS5_IJNS5_IJSC_NSA_ILi512EEENSA_ILi32EEEEEElEEElEEEEEEEESJ_NS5_IJlSC_lEEENS4_8TiledMMAINS4_8MMA_AtomIJNS4_4SM904GMMA6SPARSE29GMMA_64x256x32_F32BF16BF16_SSILNS1D_5MajorE0ELS1G_0ELNS1D_7ScaleInE1ELS1H_1ELNS1D_9SparseSelE0EEEEEENSK_ISD_NS5_IJSC_NSA_ILi0EEES1L_EEEEENS5_IJNS4_10UnderscoreES1O_S1O_EEEEENS4_13SM90_TMA_LOADENS4_14ComposedLayoutINS4_7SwizzleILi2ELi4ELi3EEENS4_25smem_sparse_ptr_flag_bitsILi2ELi16EEENSK_INS5_IJNS5_IJSC_SQ_EEENS5_IJSB_S13_EEEEEENS5_IJNS5_IJS1L_SH_EEESN_EEEEEEEvNS4_8identityENS4_23SM90_TMA_LOAD_MULTICASTENS1S_INS1T_ILi3ELi4ELi3EEENS4_18smem_ptr_flag_bitsILi16EEENSK_INS5_IJSQ_SH_EEENS5_IJSH_SC_EEEEEEEvS24_EENS_8epilogue10collective6detail29Sm90TmaWarpSpecializedAdapterINS2F_15DefaultEpilogueIfNS5_IJSC_llEEES2J_NS2E_6thread17LinearCombinationIfLi1EffLNS2K_9ScaleType4KindE0ELNS_15FloatRoundStyleE2EfEENS1_15EpilogueDefaultEEEEEvvEEEEvNT_6ParamsE,(.L_x_448 - _ZN7cutlass13device_kernelINS_4gemm6kernel13GemmUniversalIN4cute5tupleIJiiiiEEENS1_10collective13CollectiveMmaINS1_40MainloopSm90TmaGmmaWarpSpecializedSparseILi4ENS5_IJNS4_1CILi2EEENSA_ILi1EEESC_EEENS1_35KernelTmaWarpSpecializedCooperativeEEENS5_IJNSA_ILi256EEESG_NSA_ILi64EEEEEENS_10bfloat16_tENS5_IJNS4_6LayoutINS5_IJiNS5_IJSB_iEEEiEEENS5_IJlNS5_IJSC_SB_EEElEEEEENSK_INS5_IJNS5_IJNS5_IJNSA_ILi8EEESB_NSA_ILi4EEEEEEiEEENS5_IJNS5_IJNSA_ILi16EEESB_SB_EEEiEEEiEEENS5_IJNS5_IJNS5_IJSH_SU_NSA_ILi1024EEEEEENSA_ILi4096EEEEEENS5_IJNS5_IJSC_NSA_ILi512EEENSA_ILi32EEEEEElEEElEEEEEEEESJ_NS5_IJlSC_lEEENS4_8TiledMMAINS4_8MMA_AtomIJNS4_4SM904GMMA6SPARSE29GMMA_64x256x32_F32BF16BF16_SSILNS1D_5MajorE0ELS1G_0ELNS1D_7ScaleInE1ELS1H_1ELNS1D_9SparseSelE0EEEEEENSK_ISD_NS5_IJSC_NSA_ILi0EEES1L_EEEEENS5_IJNS4_10UnderscoreES1O_S1O_EEEEENS4_13SM90_TMA_LOADENS4_14ComposedLayoutINS4_7SwizzleILi2ELi4ELi3EEENS4_25smem_sparse_ptr_flag_bitsILi2ELi16EEENSK_INS5_IJNS5_IJSC_SQ_EEENS5_IJSB_S13_EEEEEENS5_IJNS5_IJS1L_SH_EEESN_EEEEEEEvNS4_8identityENS4_23SM90_TMA_LOAD_MULTICASTENS1S_INS1T_ILi3ELi4ELi3EEENS4_18smem_ptr_flag_bitsILi16EEENSK_INS5_IJSQ_SH_EEENS5_IJSH_SC_EEEEEEEvS24_EENS_8epilogue10collective6detail29Sm90TmaWarpSpecializedAdapterINS2F_15DefaultEpilogueIfNS5_IJSC_llEEES2J_NS2E_6thread17LinearCombinationIfLi1EffLNS2K_9ScaleType4KindE0ELNS_15FloatRoundStyleE2EfEENS1_15EpilogueDefaultEEEEEvvEEEEvNT_6ParamsE)
        .other          _ZN7cutlass13device_kernelINS_4gemm6kernel13GemmUniversalIN4cute5tupleIJiiiiEEENS1_10collective13CollectiveMmaINS1_40MainloopSm90TmaGmmaWarpSpecializedSparseILi4ENS5_IJNS4_1CILi2EEENSA_ILi1EEESC_EEENS1_35KernelTmaWarpSpecializedCooperativeEEENS5_IJNSA_ILi256EEESG_NSA_ILi64EEEEEENS_10bfloat16_tENS5_IJNS4_6LayoutINS5_IJiNS5_IJSB_iEEEiEEENS5_IJlNS5_IJSC_SB_EEElEEEEENSK_INS5_IJNS5_IJNS5_IJNSA_ILi8EEESB_NSA_ILi4EEEEEEiEEENS5_IJNS5_IJNSA_ILi16EEESB_SB_EEEiEEEiEEENS5_IJNS5_IJNS5_IJSH_SU_NSA_ILi1024EEEEEENSA_ILi4096EEEEEENS5_IJNS5_IJSC_NSA_ILi512EEENSA_ILi32EEEEEElEEElEEEEEEEESJ_NS5_IJlSC_lEEENS4_8TiledMMAINS4_8MMA_AtomIJNS4_4SM904GMMA6SPARSE29GMMA_64x256x32_F32BF16BF16_SSILNS1D_5MajorE0ELS1G_0ELNS1D_7ScaleInE1ELS1H_1ELNS1D_9SparseSelE0EEEEEENSK_ISD_NS5_IJSC_NSA_ILi0EEES1L_EEEEENS5_IJNS4_10UnderscoreES1O_S1O_EEEEENS4_13SM90_TMA_LOADENS4_14ComposedLayoutINS4_7SwizzleILi2ELi4ELi3EEENS4_25smem_sparse_ptr_flag_bitsILi2ELi16EEENSK_INS5_IJNS5_IJSC_SQ_EEENS5_IJSB_S13_EEEEEENS5_IJNS5_IJS1L_SH_EEESN_EEEEEEEvNS4_8identityENS4_23SM90_TMA_LOAD_MULTICASTENS1S_INS1T_ILi3ELi4ELi3EEENS4_18smem_ptr_flag_bitsILi16EEENSK_INS5_IJSQ_SH_EEENS5_IJSH_SC_EEEEEEEvS24_EENS_8epilogue10collective6detail29Sm90TmaWarpSpecializedAdapterINS2F_15DefaultEpilogueIfNS5_IJSC_llEEES2J_NS2E_6thread17LinearCombinationIfLi1EffLNS2K_9ScaleType4KindE0ELNS_15FloatRoundStyleE2EfEENS1_15EpilogueDefaultEEEEEvvEEEEvNT_6ParamsE,@"STO_CUDA_ENTRY STV_DEFAULT"
_ZN7cutlass13device_kernelINS_4gemm6kernel13GemmUniversalIN4cute5tupleIJiiiiEEENS1_10collective13CollectiveMmaINS1_40MainloopSm90TmaGmmaWarpSpecializedSparseILi4ENS5_IJNS4_1CILi2EEENSA_ILi1EEESC_EEENS1_35KernelTmaWarpSpecializedCooperativeEEENS5_IJNSA_ILi256EEESG_NSA_ILi64EEEEEENS_10bfloat16_tENS5_IJNS4_6LayoutINS5_IJiNS5_IJSB_iEEEiEEENS5_IJlNS5_IJSC_SB_EEElEEEEENSK_INS5_IJNS5_IJNS5_IJNSA_ILi8EEESB_NSA_ILi4EEEEEEiEEENS5_IJNS5_IJNSA_ILi16EEESB_SB_EEEiEEEiEEENS5_IJNS5_IJNS5_IJSH_SU_NSA_ILi1024EEEEEENSA_ILi4096EEEEEENS5_IJNS5_IJSC_NSA_ILi512EEENSA_ILi32EEEEEElEEElEEEEEEEESJ_NS5_IJlSC_lEEENS4_8TiledMMAINS4_8MMA_AtomIJNS4_4SM904GMMA6SPARSE29GMMA_64x256x32_F32BF16BF16_SSILNS1D_5MajorE0ELS1G_0ELNS1D_7ScaleInE1ELS1H_1ELNS1D_9SparseSelE0EEEEEENSK_ISD_NS5_IJSC_NSA_ILi0EEES1L_EEEEENS5_IJNS4_10UnderscoreES1O_S1O_EEEEENS4_13SM90_TMA_LOADENS4_14ComposedLayoutINS4_7SwizzleILi2ELi4ELi3EEENS4_25smem_sparse_ptr_flag_bitsILi2ELi16EEENSK_INS5_IJNS5_IJSC_SQ_EEENS5_IJSB_S13_EEEEEENS5_IJNS5_IJS1L_SH_EEESN_EEEEEEEvNS4_8identityENS4_23SM90_TMA_LOAD_MULTICASTENS1S_INS1T_ILi3ELi4ELi3EEENS4_18smem_ptr_flag_bitsILi16EEENSK_INS5_IJSQ_SH_EEENS5_IJSH_SC_EEEEEEEvS24_EENS_8epilogue10collective6detail29Sm90TmaWarpSpecializedAdapterINS2F_15DefaultEpilogueIfNS5_IJSC_llEEES2J_NS2E_6thread17LinearCombinationIfLi1EffLNS2K_9ScaleType4KindE0ELNS_15FloatRoundStyleE2EfEENS1_15EpilogueDefaultEEEEEvvEEEEvNT_6ParamsE:
[----:B------:R-:W0:Y:S02]  /*0000*/  LDC R1, c[0x0][0x28] ;  /* 0x00000a00ff017b82 */ /* 0x000e240000000800 */
[----:B0-----:R-:W-:Y:S01]  /*0010*/  VIADD R1, R1, 0xfffff990 ;  /* 0xfffff99001017836 */ /* 0x001fe20000000000 */
[----:B------:R-:W0:Y:S01]  /*0020*/  S2R R4, SR_TID.X ;  /* 0x0000000000047919 */ /* 0x000e220000002100 */
[----:B------:R-:W-:Y:S01]  /*0030*/  ELECT P0, URZ, PT ;  /* 0x00000000003f782f */ /* 0x000fe20003800000 */
[----:B------:R-:W-:Y:S01]  /*0040*/  BSSY B0, `(.L_x_0) ;  /* 0x0000018000007945 */ /* 0x000fe20003800000 */
[--C-:B0-----:R-:W-:Y:S02]  /*0050*/  SHF.R.U32.HI R0, RZ, 0x5, R4.reuse ;  /* 0x00000005ff007819 */ /* 0x101fe40000011604 */
[----:B------:R-:W-:-:S03]  /*0060*/  SHF.R.U32.HI R2, RZ, 0x7, R4 ;  /* 0x00000007ff027819 */ /* 0x000fc60000011604 */
[----:B------:R-:W0:Y:S04]  /*0070*/  SHFL.IDX PT, R3, R0, RZ, 0x1f ;  /* 0x00001fff00037589 */ /* 0x000e2800000e0000 */
[----:B------:R-:W1:Y:S01]  /*0080*/  SHFL.IDX PT, R2, R2, RZ, 0x1f ;  /* 0x00001fff02027589 */ /* 0x000e6200000e0000 */
[----:B0-----:R-:W-:Y:S02]  /*0090*/  R2UR UR8, R3 ;  /* 0x00000000030872ca */ /* 0x001fe400000e0000 */
[----:B-1----:R-:W-:-:S11]  /*00a0*/  R2UR UR5, R2 ;  /* 0x00000000020572ca */ /* 0x002fd600000e0000 */
[----:B------:R-:W-:Y:S02]  /*00b0*/  USHF.R.S32.HI UR4, URZ, 0x1f, UR8 ;  /* 0x0000001f3f047899 */ /* 0x000fe40008011408 */
[----:B------:R-:W-:Y:S02]  /*00c0*/  ISETP.NE.OR P0, PT, RZ, UR8, !P0 ;  /* 0x00000008ff007c0c */ /* 0x000fe4000c705670 */
[----:B------:R-:W-:-:S04]  /*00d0*/  ULEA.HI UR4, UR4, UR8, URZ, 0x2 ;  /* 0x0000000804047291 */ /* 0x000fc8000f8f103f */
[----:B------:R-:W-:-:S04]  /*00e0*/  ULOP3.LUT UR4, UR4, 0xfffffffc, URZ, 0xc0, !UPT ;  /* 0xfffffffc04047892 */ /* 0x000fc8000f8ec03f */
[----:B------:R-:W-:-:S03]  /*00f0*/  UIADD3 UR8, UR8, -UR4, URZ ;  /* 0x8000000408087290 */ /* 0x000fc6000fffe03f */
[----:B------:R-:W-:Y:S09]  /*0100*/  @P0 BRA `(.L_x_1) ;  /* 0x00000000002c0947 */ /* 0x000ff20003800000 */
[----:B------:R-:W-:Y:S02]  /*0110*/  ULDC.64 UR6, c[0x0][0x198] ;  /* 0x0000660000067ab9 */ /* 0x000fe40000000a00 */
[----:B------:R-:W-:Y:S02]  /*0120*/  UIADD3 UR10, UP0, UR6, 0xf0, URZ ;  /* 0x000000f0060a7890 */ /* 0x000fe4000ff1e03f */
[----:B------:R-:W-:Y:S02]  /*0130*/  UIADD3 UR12, UP1, UR6, 0x1f0, URZ ;  /* 0x000001f0060c7890 */ /* 0x000fe4000ff3e03f */
[----:B------:R-:W-:Y:S02]  /*0140*/  UIADD3 UR6, UP2, UR6, 0x2f0, URZ ;  /* 0x000002f006067890 */ /* 0x000fe4000ff5e03f */
[----:B------:R-:W-:Y:S02]  /*0150*/  UIADD3.X UR11, URZ, UR7, URZ, UP0, !UPT ;  /* 0x000000073f0b7290 */ /* 0x000fe400087fe43f */
[----:B------:R-:W-:-:S02]  /*0160*/  UIADD3.X UR13, URZ, UR7, URZ, UP1, !UPT ;  /* 0x000000073f0d7290 */ /* 0x000fc40008ffe43f */
[----:B------:R-:W-:-:S05]  /*0170*/  UIADD3.X UR7, URZ, UR7, URZ, UP2, !UPT ;  /* 0x000000073f077290 */ /* 0x000fca00097fe43f */
[----:B------:R0:W-:Y:S02]  /*0180*/  UTMACCTL.PF [UR10] ;  /* 0x000000000a0079b9 */ /* 0x0001e40008040000 */
[----:B------:R0:W-:Y:S02]  /*0190*/  UTMACCTL.PF [UR12] ;  /* 0x000000000c0079b9 */ /* 0x0001e40008040000 */
[----:B------:R0:W-:Y:S02]  /*01a0*/  UTMACCTL.PF [UR6] ;  /* 0x00000000060079b9 */ /* 0x0001e40008040000 */
[----:B0-----:R-:W-:Y:S01]  /*01b0*/  NOP ;  /* 0x0000000000007918 */ /* 0x001fe20000000000 */
.L_x_1:
[----:B------:R-:W-:Y:S05]  /*01c0*/  BSYNC B0 ;  /* 0x0000000000007941 */ /* 0x000fea0003800000 */
.L_x_0:
[----:B------:R-:W0:Y:S01]  /*01d0*/  SHFL.IDX PT, R2, R0, RZ, 0x1f ;  /* 0x00001fff00027589 */ /* 0x000e2200000e0000 */
[----:B------:R-:W-:Y:S01]  /*01e0*/  UISETP.NE.AND UP0, UPT, UR8, 0x3, UPT ;  /* 0x000000030800788c */ /* 0x000fe2000bf05270 */
[----:B------:R-:W-:Y:S01]  /*01f0*/  ISETP.NE.AND P1, PT, RZ, UR5, PT ;  /* 0x00000005ff007c0c */ /* 0x000fe2000bf25270 */
[----:B------:R-:W-:Y:S02]  /*0200*/  UIADD3 UR17, UR5, -0x1, URZ ;  /* 0xffffffff05117890 */ /* 0x000fe4000fffe03f */
[----:B------:R-:W-:Y:S02]  /*0210*/  UISETP.EQ.OR UP0, UPT, UR8, URZ, !UP0 ;  /* 0x0000003f0800728c */ /* 0x000fe4000c702670 */
[----:B------:R-:W-:Y:S02]  /*0220*/  UISETP.GE.U32.AND UP1, UPT, UR17, 0x2, UPT ;  /* 0x000000021100788c */ /* 0x000fe4000bf26070 */
[----:B------:R-:W-:-:S04]  /*0230*/  UISETP.EQ.AND UP0, UPT, UR5, URZ, UP0 ;  /* 0x0000003f0500728c */ /* 0x000fc80008702270 */
[----:B------:R-:W-:-:S04]  /*0240*/  USEL UR6, URZ, 0x1, !UP0 ;  /* 0x000000013f067887 */ /* 0x000fc8000c000000 */
[----:B------:R-:W-:Y:S01]  /*0250*/  USEL UR6, UR6, 0x2, UP1 ;  /* 0x0000000206067887 */ /* 0x000fe20008800000 */
[----:B0-----:R-:W-:-:S13]  /*0260*/  ISETP.NE.AND P0, PT, R2, RZ, PT ;  /* 0x000000ff0200720c */ /* 0x001fda0003f05270 */
[----:B------:R-:W-:Y:S05]  /*0270*/  @P0 BRA `(.L_x_2) ;  /* 0x0000000000580947 */ /* 0x000fea0003800000 */
[----:B------:R-:W0:Y:S01]  /*0280*/  S2UR UR7, SR_CgaCtaId ;  /* 0x00000000000779c3 */ /* 0x000e220000008800 */
[----:B------:R-:W-:Y:S01]  /*0290*/  UMOV UR4, 0x400 ;  /* 0x0000040000047882 */ /* 0x000fe20000000000 */
[----:B------:R-:W-:Y:S01]  /*02a0*/  UMOV UR5, 0x1 ;  /* 0x0000000100057882 */ /* 0x000fe20000000000 */
[----:B------:R-:W-:Y:S01]  /*02b0*/  UMOV UR10, 0x4 ;  /* 0x00000004000a7882 */ /* 0x000fe20000000000 */
[----:B------:R-:W-:Y:S01]  /*02c0*/  ELECT P0, URZ, PT ;  /* 0x00000000003f782f */ /* 0x000fe20003800000 */
[----:B------:R-:W-:-:S04]  /*02d0*/  UIADD3 UR10, -UR10, 0x100000, URZ ;  /* 0x001000000a0a7890 */ /* 0x000fc8000fffe13f */
[----:B------:R-:W-:Y:S02]  /*02e0*/  USHF.L.U32 UR11, UR10, 0xb, URZ ;  /* 0x0000000b0a0b7899 */ /* 0x000fe4000800063f */
[----:B------:R-:W-:Y:S02]  /*02f0*/  USHF.L.U32 UR10, UR10, 0x1, URZ ;  /* 0x000000010a0a7899 */ /* 0x000fe4000800063f */
[----:B0-----:R-:W-:Y:S02]  /*0300*/  ULEA UR7, UR7, UR4, 0x18 ;  /* 0x0000000407077291 */ /* 0x001fe4000f8ec03f */
[----:B------:R-:W-:-:S04]  /*0310*/  UIADD3 UR4, -UR5, 0x100000, URZ ;  /* 0x0010000005047890 */ /* 0x000fc8000fffe13f */
[----:B------:R-:W-:Y:S02]  /*0320*/  USHF.L.U32 UR5, UR4, 0xb, URZ ;  /* 0x0000000b04057899 */ /* 0x000fe4000800063f */
[----:B------:R-:W-:Y:S01]  /*0330*/  USHF.L.U32 UR4, UR4, 0x1, URZ ;  /* 0x0000000104047899 */ /* 0x000fe2000800063f */
[----:B------:R-:W0:Y:S11]  /*0340*/  FENCE.VIEW.ASYNC.S ;  /* 0x00000000000073c6 */ /* 0x000e360000000000 */
[----:B0-----:R0:W1:Y:S01]  /*0350*/  SYNCS.EXCH.64 URZ, [UR7], UR4 ;  /* 0x00000004073f75b2 */ /* 0x0010620008000100 */
[----:B------:R0:W2:Y:S01]  /*0360*/  SYNCS.EXCH.64 URZ, [UR7+0x20], UR10 ;  /* 0x0000200a073f75b2 */ /* 0x0000a20008000100 */
[----:B------:R0:W3:Y:S01]  /*0370*/  SYNCS.EXCH.64 URZ, [UR7+0x8], UR4 ;  /* 0x00000804073f75b2 */ /* 0x0000e20008000100 */
[----:B------:R0:W4:Y:S01]  /*0380*/  SYNCS.EXCH.64 URZ, [UR7+0x28], UR10 ;  /* 0x0000280a073f75b2 */ /* 0x0001220008000100 */
[----:B------:R0:W0:Y:S01]  /*0390*/  SYNCS.EXCH.64 URZ, [UR7+0x10], UR4 ;  /* 0x00001004073f75b2 */ /* 0x0000220008000100 */
[----:B------:R0:W0:Y:S01]  /*03a0*/  SYNCS.EXCH.64 URZ, [UR7+0x30], UR10 ;  /* 0x0000300a073f75b2 */ /* 0x0000220008000100 */
[----:B------:R0:W0:Y:S01]  /*03b0*/  SYNCS.EXCH.64 URZ, [UR7+0x18], UR4 ;  /* 0x00001804073f75b2 */ /* 0x0000220008000100 */
[----:B------:R0:W0:Y:S01]  /*03c0*/  SYNCS.EXCH.64 URZ, [UR7+0x38], UR10 ;  /* 0x0000380a073f75b2 */ /* 0x0000220008000100 */
[----:B------:R-:W-:Y:S01]  /*03d0*/  NOP ;  /* 0x0000000000007918 */ /* 0x000fe20000000000 */
.L_x_2:
[----:B------:R-:W5:Y:S01]  /*03e0*/  S2UR UR9, SR_CTAID.X ;  /* 0x00000000000979c3 */ /* 0x000f620000002500 */
[----:B------:R-:W1:Y:S01]  /*03f0*/  SHFL.IDX PT, R0, R0, RZ, 0x1f ;  /* 0x00001fff00007589 */ /* 0x000e6200000e0000 */
[----:B------:R-:W-:Y:S01]  /*0400*/  SHF.R.S32.HI R3, RZ, 0x1f, R4 ;  /* 0x0000001fff037819 */ /* 0x000fe20000011404 */
[----:B0-----:R-:W-:Y:S01]  /*0410*/  ULDC UR4, c[0x0][0x150] ;  /* 0x0000540000047ab9 */ /* 0x001fe20000000800 */
[----:B------:R-:W-:Y:S02]  /*0420*/  ELECT P0, URZ, PT ;  /* 0x00000000003f782f */ /* 0x000fe40003800000 */
[----:B------:R-:W-:Y:S01]  /*0430*/  SHF.R.S32.HI R7, RZ, 0x1f, R2 ;  /* 0x0000001fff077819 */ /* 0x000fe20000011402 */
[----:B------:R-:W-:Y:S01]  /*0440*/  ULDC UR7, c[0x0][0x144] ;  /* 0x0000510000077ab9 */ /* 0x000fe20000000800 */
[----:B------:R-:W-:Y:S01]  /*0450*/  LEA.HI R3, R3, R4, RZ, 0x7 ;  /* 0x0000000403037211 */ /* 0x000fe200078f38ff */
[----:B------:R-:W0:Y:S01]  /*0460*/  S2UR UR11, SR_CTAID.Y ;  /* 0x00000000000b79c3 */ /* 0x000e220000002600 */
[----:B------:R-:W-:Y:S01]  /*0470*/  LEA.HI R7, R7, R2, RZ, 0x2 ;  /* 0x0000000207077211 */ /* 0x000fe200078f10ff */
[----:B------:R-:W-:Y:S01]  /*0480*/  UMOV UR5, 0x20 ;  /* 0x0000002000057882 */ /* 0x000fe20000000000 */
[----:B------:R-:W-:Y:S01]  /*0490*/  LOP3.LUT R3, R3, 0xffffff80, RZ, 0xc0, !PT ;  /* 0xffffff8003037812 */ /* 0x000fe200078ec0ff */
[----:B------:R-:W-:Y:S01]  /*04a0*/  NOP ;  /* 0x0000000000007918 */ /* 0x000fe20000000000 */
[----:B------:R-:W-:Y:S01]  /*04b0*/  LOP3.LUT R7, R7, 0x3ffffffc, RZ, 0xc0, !PT ;  /* 0x3ffffffc07077812 */ /* 0x000fe200078ec0ff */
[----:B------:R-:W-:Y:S01]  /*04c0*/  NOP ;  /* 0x0000000000007918 */ /* 0x000fe20000000000 */
[----:B------:R-:W-:-:S02]  /*04d0*/  IMAD.MOV.U32 R157, RZ, RZ, 0x1 ;  /* 0x00000001ff9d7424 */ /* 0x000fc400078e00ff */
[----:B------:R-:W-:Y:S02]  /*04e0*/  IMAD.IADD R3, R4, 0x1, -R3 ;  /* 0x0000000104037824 */ /* 0x000fe400078e0a03 */
[----:B------:R-:W-:-:S03]  /*04f0*/  IMAD.IADD R2, R2, 0x1, -R7 ;  /* 0x0000000102027824 */ /* 0x000fc600078e0a07 */
[----:B------:R-:W-:Y:S02]  /*0500*/  SHF.R.S32.HI R4, RZ, 0x1f, R3 ;  /* 0x0000001fff047819 */ /* 0x000fe40000011403 */
[----:B-----5:R-:W-:Y:S02]  /*0510*/  I2FP.F32.U32 R5, UR9 ;  /* 0x0000000900057c45 */ /* 0x020fe40008201000 */
[----:B-1----:R-:W-:Y:S02]  /*0520*/  ISETP.NE.OR P0, PT, R0, RZ, !P0 ;  /* 0x000000ff0000720c */ /* 0x002fe40004705670 */
[----:B------:R-:W-:Y:S01]  /*0530*/  LEA.HI R4, R4, R3, RZ, 0x3 ;  /* 0x0000000304047211 */ /* 0x000fe200078f18ff */
[----:B------:R-:W-:Y:S01]  /*0540*/  FMUL R6, R5, UR4 ;  /* 0x0000000405067c20 */ /* 0x000fe20008400000 */
[----:B------:R-:W-:Y:S02]  /*0550*/  ULDC UR4, c[0x0][0x154] ;  /* 0x0000550000047ab9 */ /* 0x000fe40000000800 */
[----:B------:R-:W-:-:S02]  /*0560*/  SHF.R.S32.HI R0, RZ, 0x3, R4 ;  /* 0x00000003ff007819 */ /* 0x000fc40000011404 */
[----:B------:R-:W-:Y:S01]  /*0570*/  SHF.R.S32.HI R5, RZ, 0x1f, R4 ;  /* 0x0000001fff057819 */ /* 0x000fe20000011404 */
[----:B------:R-:W1:Y:S01]  /*0580*/  F2I.U32.TRUNC.NTZ R6, R6 ;  /* 0x0000000600067305 */ /* 0x000e62000020f000 */
[----:B0-----:R-:W-:Y:S01]  /*0590*/  I2FP.F32.U32 R8, UR11 ;  /* 0x0000000b00087c45 */ /* 0x001fe20008201000 */
[----:B------:R-:W0:Y:S01]  /*05a0*/  LDC R4, c[0x0][0x140] ;  /* 0x00005000ff047b82 */ /* 0x000e220000000800 */
[----:B------:R-:W-:Y:S01]  /*05b0*/  LEA.HI R5, R5, R0, RZ, 0x2 ;  /* 0x0000000005057211 */ /* 0x000fe200078f10ff */
[----:B------:R-:W-:Y:S01]  /*05c0*/  VOTEU.ALL UP0, P0 ;  /* 0x00000000003f7886 */ /* 0x000fe20000000000 */
[----:B------:R-:W-:Y:S01]  /*05d0*/  VOTEU.ALL UP1, P0 ;  /* 0x00000000003f7886 */ /* 0x000fe20000020000 */
[----:B------:R-:W-:Y:S01]  /*05e0*/  FMUL R8, R8, UR4 ;  /* 0x0000000408087c20 */ /* 0x000fe20008400000 */
[----:B------:R-:W-:Y:S02]  /*05f0*/  LOP3.LUT R5, R5, 0xfffffffc, RZ, 0xc0, !PT ;  /* 0xfffffffc05057812 */ /* 0x000fe400078ec0ff */
[----:B------:R-:W-:Y:S01]  /*0600*/  @!UP0 UMOV UR10, 0x400 ;  /* 0x00000400000a8882 */ /* 0x000fe20000000000 */
[----:B------:R-:W5:Y:S02]  /*0610*/  @!UP0 S2UR UR13, SR_CgaCtaId ;  /* 0x00000000000d89c3 */ /* 0x000f640000008800 */
[----:B------:R-:W-:Y:S01]  /*0620*/  IMAD.IADD R5, R0, 0x1, -R5 ;  /* 0x0000000100057824 */ /* 0x000fe200078e0a05 */
[----:B------:R-:W2:Y:S01]  /*0630*/  F2I.U32.TRUNC.NTZ R8, R8 ;  /* 0x0000000800087305 */ /* 0x000ea2000020f000 */
[----:B-1----:R-:W-:-:S03]  /*0640*/  R2UR UR4, R6 ;  /* 0x00000000060472ca */ /* 0x002fc600000e0000 */
[----:B------:R-:W-:-:S04]  /*0650*/  LEA R2, R2, R5, 0x2 ;  /* 0x0000000502027211 */ /* 0x000fc800078e10ff */
[----:B------:R-:W-:-:S04]  /*0660*/  LEA.HI R0, R2, R2, RZ, 0x1 ;  /* 0x0000000202007211 */ /* 0x000fc800078f08ff */
[----:B------:R-:W-:Y:S02]  /*0670*/  LOP3.LUT R5, R0, 0xfffffffe, RZ, 0xc0, !PT ;  /* 0xfffffffe00057812 */ /* 0x000fe400078ec0ff */
[----:B0-----:R-:W-:Y:S01]  /*0680*/  ISETP.EQ.U32.AND P4, PT, R4, 0x1, PT ;  /* 0x000000010400780c */ /* 0x001fe20003f82070 */
[----:B------:R-:W-:Y:S01]  /*0690*/  UIADD3 UR4, -UR4, URZ, URZ ;  /* 0x0000003f04047290 */ /* 0x000fe2000fffe13f */
[----:B--2---:R-:W-:Y:S01]  /*06a0*/  R2UR UR12, R8 ;  /* 0x00000000080c72ca */ /* 0x004fe200000e0000 */
[----:B------:R-:W-:Y:S02]  /*06b0*/  IMAD.IADD R5, R2, 0x1, -R5 ;  /* 0x0000000102057824 */ /* 0x000fe400078e0a05 */
[----:B------:R-:W-:Y:S02]  /*06c0*/  UIMAD UR7, UR7, UR4, UR9 ;  /* 0x00000004070772a4 */ /* 0x000fe4000f8e0209 */
[----:B------:R-:W-:-:S04]  /*06d0*/  @!UP0 UIADD3 UR4, -UR5, 0x100000, URZ ;  /* 0x0010000005048890 */ /* 0x000fc8000fffe13f */
[----:B------:R-:W-:Y:S02]  /*06e0*/  @!UP0 USHF.L.U32 UR5, UR4, 0xb, URZ ;  /* 0x0000000b04058899 */ /* 0x000fe4000800063f */
[----:B------:R-:W-:Y:S02]  /*06f0*/  @!UP0 USHF.L.U32 UR4, UR4, 0x1, URZ ;  /* 0x0000000104048899 */ /* 0x000fe4000800063f */
[----:B-----5:R-:W-:Y:S01]  /*0700*/  @!UP0 ULEA UR10, UR13, UR10, 0x18 ;  /* 0x0000000a0d0a8291 */ /* 0x020fe2000f8ec03f */
[----:B------:R-:W-:Y:S01]  /*0710*/  ISETP.NE.AND P2, PT, R5, UR7, PT ;  /* 0x0000000705007c0c */ /* 0x000fe2000bf45270 */
[----:B------:R-:W-:Y:S01]  /*0720*/  IMAD.SHL.U32 R5, R2, 0x4, RZ ;  /* 0x0000000402057824 */ /* 0x000fe200078e00ff */
[----:B------:R-:W-:Y:S01]  /*0730*/  VOTEU.ALL UP0, P0 ;  /* 0x00000000003f7886 */ /* 0x000fe20000000000 */
[----:B------:R-:W-:Y:S01]  /*0740*/  ULDC UR13, c[0x0][0x148] ;  /* 0x00005200000d7ab9 */ /* 0x000fe20000000800 */
[----:B------:R-:W-:Y:S01]  /*0750*/  UIADD3 UR12, -UR12, URZ, URZ ;  /* 0x0000003f0c0c7290 */ /* 0x000fe2000fffe13f */
[----:B------:R-:W-:-:S02]  /*0760*/  LOP3.LUT P0, RZ, R3, 0x7, RZ, 0xc0, !PT ;  /* 0x0000000703ff7812 */ /* 0x000fc4000780c0ff */
[----:B------:R-:W-:Y:S01]  /*0770*/  LOP3.LUT R156, R2, 0xc, R5, 0x78, !PT ;  /* 0x0000000c029c7812 */ /* 0x000fe200078e7805 */
[----:B------:R-:W0:Y:S03]  /*0780*/  FENCE.VIEW.ASYNC.S ;  /* 0x00000000000073c6 */ /* 0x000e260000000000 */
[----:B0-----:R-:W0:Y:S01]  /*0790*/  @!UP0 SYNCS.EXCH.64 URZ, [UR10+0x50], UR4 ;  /* 0x000050040a3f85b2 */ /* 0x001e220008000100 */
[C---:B------:R-:W-:Y:S02]  /*07a0*/  ISETP.LT.U32.AND P0, PT, R156.reuse, 0x2, !P0 ;  /* 0x000000029c00780c */ /* 0x040fe40004701070 */
[----:B------:R-:W-:-:S04]  /*07b0*/  @P2 LEA.HI R0, R156, R156, RZ, 0x1 ;  /* 0x0000009c9c002211 */ /* 0x000fc800078f08ff */
[----:B------:R-:W-:Y:S01]  /*07c0*/  @P2 SHF.R.S32.HI R0, RZ, 0x1, R0 ;  /* 0x00000001ff002819 */ /* 0x000fe20000011400 */
[----:B------:R1:W2:Y:S01]  /*07d0*/  @!UP1 SYNCS.EXCH.64 URZ, [UR10+0x58], UR4 ;  /* 0x000058040a3f95b2 */ /* 0x0002a20008000100 */
[----:B------:R-:W-:Y:S01]  /*07e0*/  NOP ;  /* 0x0000000000007918 */ /* 0x000fe20000000000 */
[----:B-1----:R-:W-:-:S06]  /*07f0*/  UIMAD UR4, UR13, UR12, UR11 ;  /* 0x0000000c0d0472a4 */ /* 0x002fcc000f8e020b */
[----:B------:R-:W-:Y:S02]  /*0800*/  @P2 ISETP.NE.AND P3, PT, R0, UR4, PT ;  /* 0x0000000400002c0c */ /* 0x000fe4000bf65270 */
[----:B------:R-:W-:Y:S02]  /*0810*/  SEL R0, RZ, 0x1, !P0 ;  /* 0x00000001ff007807 */ /* 0x000fe40004000000 */
[----:B------:R-:W-:-:S03]  /*0820*/  @P2 SEL R157, RZ, 0x1, P3 ;  /* 0x00000001ff9d2807 */ /* 0x000fc60001800000 */
[----:B------:R1:W-:Y:S01]  /*0830*/  STL [R1+0x200], R0 ;  /* 0x0002000001007387 */ /* 0x0003e20000100800 */
[----:B0-----:R-:W-:Y:S05]  /*0840*/  @!P4 BRA `(.L_x_3) ;  /* 0x000000000008c947 */ /* 0x001fea0003800000 */
[----:B--234-:R-:W-:Y:S01]  /*0850*/  UCGABAR_ARV ;  /* 0x00000000000079c7 */ /* 0x01cfe20008000000 */
[----:B------:R-:W-:Y:S05]  /*0860*/  BRA `(.L_x_4) ;  /* 0x0000000000047947 */ /* 0x000fea0003800000 */
.L_x_3:
[----:B--234-:R-:W-:Y:S01]  /*0870*/  NOP ;  /* 0x0000000000007918 */ /* 0x01cfe20000000000 */
.L_x_4:
[----:B------:R-:W-:Y:S02]  /*0880*/  ULDC UR4, c[0x0][0x75c] ;  /* 0x0001d70000047ab9 */ /* 0x000fe40000000800 */
[----:B------:R-:W-:-:S06]  /*0890*/  UISETP.NE.AND UP2, UPT, UR4, 0x1, UPT ;  /* 0x000000010400788c */ /* 0x000fcc000bf45270 */
[----:B------:R-:W-:-:S05]  /*08a0*/  PLOP3.LUT P2, PT, PT, PT, UP2, 0x80, 0x0 ;  /* 0x000000000000781c */ /* 0x000fca0003f4f028 */
[----:B------:R-:W-:Y:S01]  /*08b0*/  @UP2 ULDC UR14, c[0x0][0x10] ;  /* 0x00000400000e2ab9 */ /* 0x000fe20000000800 */
[----:B------:R-:W-:Y:S01]  /*08c0*/  @UP2 UMOV UR4, UR11 ;  /* 0x0000000b00042c82 */ /* 0x000fe20008000000 */
[----:B------:R-:W-:Y:S01]  /*08d0*/  @UP2 UMOV UR5, URZ ;  /* 0x0000003f00052c82 */ /* 0x000fe20008000000 */
[----:B------:R-:W-:Y:S01]  /*08e0*/  @!UP2 ULDC UR10, c[0x0][0xc] ;  /* 0x00000300000aaab9 */ /* 0x000fe20000000800 */
[----:B------:R-:W-:-:S03]  /*08f0*/  @UP2 UIMAD.WIDE.U32 UR14, UR9, UR14, UR4 ;  /* 0x0000000e090e22a5 */ /* 0x000fc6000f8e0004 */
[----:B------:R-:W-:Y:S01]  /*0900*/  @UP2 UMOV UR4, URZ ;  /* 0x0000003f00042c82 */ /* 0x000fe20008000000 */
[----:B------:R-:W-:Y:S01]  /*0910*/  UMOV UR5, URZ ;  /* 0x0000003f00057c82 */ /* 0x000fe20008000000 */
[----:B------:R-:W-:Y:S01]  /*0920*/  @UP2 UIADD3 UR16, UR15, UR4, URZ ;  /* 0x000000040f102290 */ /* 0x000fe2000fffe03f */
[----:B------:R-:W-:Y:S01]  /*0930*/  IMAD.U32 R2, RZ, RZ, UR14 ;  /* 0x0000000eff027e24 */ /* 0x000fe2000f8e00ff */
[----:B------:R-:W-:Y:S01]  /*0940*/  MOV R3, UR15 ;  /* 0x0000000f00037c02 */ /* 0x000fe20008000f00 */
[----:B------:R-:W-:Y:S02]  /*0950*/  UMOV UR4, UR9 ;  /* 0x0000000900047c82 */ /* 0x000fe40008000000 */
[----:B------:R-:W-:Y:S01]  /*0960*/  @!UP2 UIMAD.WIDE.U32 UR4, UR11, UR10, UR4 ;  /* 0x0000000a0b04a2a5 */ /* 0x000fe2000f8e0004 */
[----:B------:R-:W-:Y:S02]  /*0970*/  @P2 IMAD.MOV.U32 R7, RZ, RZ, R2 ;  /* 0x000000ffff072224 */ /* 0x000fe400078e0002 */
[----:B------:R-:W-:-:S03]  /*0980*/  @P2 IMAD.U32 R6, RZ, RZ, UR16 ;  /* 0x00000010ff062e24 */ /* 0x000fc6000f8e00ff */
[----:B------:R-:W-:Y:S01]  /*0990*/  IMAD.U32 R5, RZ, RZ, UR5 ;  /* 0x00000005ff057e24 */ /* 0x000fe2000f8e00ff */
[----:B------:R-:W-:Y:S01]  /*09a0*/  MOV R4, UR4 ;  /* 0x0000000400047c02 */ /* 0x000fe20008000f00 */
[----:B------:R-:W-:Y:S02]  /*09b0*/  IMAD.U32 R2, RZ, RZ, UR4 ;  /* 0x00000004ff027e24 */ /* 0x000fe4000f8e00ff */
[----:B------:R-:W-:Y:S02]  /*09c0*/  @!P2 IMAD.MOV.U32 R6, RZ, RZ, R5 ;  /* 0x000000ffff06a224 */ /* 0x000fe400078e0005 */
[----:B------:R-:W-:Y:S02]  /*09d0*/  @!P2 IMAD.MOV.U32 R7, RZ, RZ, R2 ;  /* 0x000000ffff07a224 */ /* 0x000fe400078e0002 */
[----:B------:R-:W-:Y:S01]  /*09e0*/  IMAD.U32 R3, RZ, RZ, UR5 ;  /* 0x00000005ff037e24 */ /* 0x000fe2000f8e00ff */
[----:B------:R0:W-:Y:S04]  /*09f0*/  STL [R1+0x204], R6 ;  /* 0x0002040601007387 */ /* 0x0001e80000100800 */
[----:B------:R0:W-:Y:S01]  /*0a00*/  STL [R1+0x208], R7 ;  /* 0x0002080701007387 */ /* 0x0001e20000100800 */
[----:B------:R-:W-:Y:S05]  /*0a10*/  @!P4 BRA `(.L_x_5) ;  /* 0x00000000000cc947 */ /* 0x000fea0003800000 */
[----:B------:R-:W-:Y:S01]  /*0a20*/  UCGABAR_WAIT ;  /* 0x0000000000007dc7 */ /* 0x000fe20008000000 */
[----:B------:R-:W-:Y:S01]  /*0a30*/  CCTL.IVALL ;  /* 0x00000000ff00798f */ /* 0x000fe20002000000 */
[----:B------:R-:W-:Y:S05]  /*0a40*/  BRA `(.L_x_6) ;  /* 0x0000000000047947 */ /* 0x000fea0003800000 */
.L_x_5:
[----:B------:R-:W-:Y:S06]  /*0a50*/  BAR.SYNC.DEFER_BLOCKING 0x0 ;  /* 0x0000000000007b1d */ /* 0x000fec0000010000 */
.L_x_6:
[----:B------:R-:W-:Y:S05]  /*0a60*/  @!P1 BRA `(.L_x_7) ;  /* 0x0000017400f09947 */ /* 0x000fea0003800000 */
[----:B------:R-:W-:-:S06]  /*0a70*/  UISETP.GT.U32.AND UP0, UPT, UR17, 0x1, UPT ;  /* 0x000000011100788c */ /* 0x000fcc000bf04070 */
[----:B------:R-:W-:-:S13]  /*0a80*/  PLOP3.LUT P0, PT, PT, PT, UP0, 0x80, 0x0 ;  /* 0x000000000000781c */ /* 0x000fda0003f0f008 */
[----:B------:R-:W-:Y:S05]  /*0a90*/  @P0 EXIT ;  /* 0x000000000000094d */ /* 0x000fea0003800000 */
[----:B------:R-:W-:Y:S01]  /*0aa0*/  ULDC.64 UR4, c[0x0][0x750] ;  /* 0x0001d40000047ab9 */ /* 0x000fe20000000a00 */
[----:B------:R-:W-:Y:S01]  /*0ab0*/  UMOV UR10, 0xffffffff ;  /* 0xffffffff000a7882 */ /* 0x000fe20000000000 */
[----:B------:R-:W-:Y:S01]  /*0ac0*/  ISETP.GE.U32.AND P0, PT, R7, UR4, PT ;  /* 0x0000000407007c0c */ /* 0x000fe2000bf06070 */
[----:B------:R-:W-:Y:S01]  /*0ad0*/  UMOV UR9, 0xffffffff ;  /* 0xffffffff00097882 */ /* 0x000fe20000000000 */
[----:B------:R-:W-:Y:S01]  /*0ae0*/  UMOV UR8, 0xffffffff ;  /* 0xffffffff00087882 */ /* 0x000fe20000000000 */
[----:B-1----:R-:W-:Y:S02]  /*0af0*/  PRMT R0, RZ, 0x7610, R0 ;  /* 0x00007610ff007816 */ /* 0x002fe40000000000 */
[----:B------:R-:W-:-:S13]  /*0b00*/  ISETP.GE.U32.AND.EX P0, PT, R6, UR5, PT, P0 ;  /* 0x0000000506007c0c */ /* 0x000fda000bf06100 */
[----:B------:R-:W-:Y:S05]  /*0b10*/  @P0 BRA `(.L_x_8) ;  /* 0x0000000400400947 */ /* 0x000fea0003800000 */
[----:B------:R-:W-:Y:S01]  /*0b20*/  ULDC.64 UR18, c[0x0][0x728] ;  /* 0x0001ca0000127ab9 */ /* 0x000fe20000000a00 */
[C---:B------:R-:W-:Y:S01]  /*0b30*/  R2UR UR20, R7.reuse ;  /* 0x00000000071472ca */ /* 0x040fe200000e0000 */
[----:B------:R-:W-:Y:S01]  /*0b40*/  ULDC UR17, c[0x0][0x730] ;  /* 0x0001cc0000117ab9 */ /* 0x000fe20000000800 */
[----:B------:R-:W-:Y:S02]  /*0b50*/  ISETP.NE.U32.AND P0, PT, RZ, UR18, PT ;  /* 0x00000012ff007c0c */ /* 0x000fe4000bf05070 */
[----:B------:R-:W-:Y:S02]  /*0b60*/  R2UR UR4, R7 ;  /* 0x00000000070472ca */ /* 0x000fe400000e0000 */
[----:B------:R-:W-:Y:S02]  /*0b70*/  ISETP.NE.AND.EX P0, PT, RZ, UR19, PT, P0 ;  /* 0x00000013ff007c0c */ /* 0x000fe4000bf05300 */
[----:B------:R-:W-:-:S11]  /*0b80*/  R2UR UR5, R6 ;  /* 0x00000000060572ca */ /* 0x000fd600000e0000 */
[----:B------:R-:W-:Y:S05]  /*0b90*/  @!P0 BRA `(.L_x_9) ;  /* 0x0000000000308947 */ /* 0x000fea0003800000 */
[----:B------:R-:W-:Y:S01]  /*0ba0*/  R2UR UR4, R7 ;  /* 0x00000000070472ca */ /* 0x000fe200000e0000 */
[----:B------:R-:W-:Y:S01]  /*0bb0*/  ULDC UR10, c[0x0][0x734] ;  /* 0x0001cd00000a7ab9 */ /* 0x000fe20000000800 */
[----:B------:R-:W-:-:S11]  /*0bc0*/  R2UR UR16, R6 ;  /* 0x00000000061072ca */ /* 0x000fd600000e0000 */
[----:B------:R-:W-:-:S04]  /*0bd0*/  UIADD3 UR10, UP0, UR4, UR10, URZ ;  /* 0x0000000a040a7290 */ /* 0x000fc8000ff1e03f */
[----:B------:R-:W-:-:S04]  /*0be0*/  UIADD3.X UR16, URZ, UR16, URZ, UP0, !UPT ;  /* 0x000000103f107290 */ /* 0x000fc800087fe43f */
[----:B------:R-:W-:-:S04]  /*0bf0*/  UIMAD.WIDE.U32 UR4, UR16, UR18, URZ ;  /* 0x00000012100472a5 */ /* 0x000fc8000f8e003f */
[----:B------:R-:W-:Y:S02]  /*0c00*/  UIMAD.WIDE.U32 UR8, UP0, UR10, UR19, UR4 ;  /* 0x000000130a0872a5 */ /* 0x000fe4000f800004 */
[----:B------:R-:W-:Y:S02]  /*0c10*/  UIMAD.WIDE.U32 UR4, UR10, UR18, URZ ;  /* 0x000000120a0472a5 */ /* 0x000fe4000f8e003f */
[----:B------:R-:W-:Y:S02]  /*0c20*/  UIADD3.X UR15, URZ, URZ, URZ, UP0, !UPT ;  /* 0x0000003f3f0f7290 */ /* 0x000fe400087fe43f */
[----:B------:R-:W-:Y:S01]  /*0c30*/  UIADD3 URZ, UP0, UR5, UR8, URZ ;  /* 0x00000008053f7290 */ /* 0x000fe2000ff1e03f */
[----:B------:R-:W-:-:S03]  /*0c40*/  UMOV UR14, UR9 ;  /* 0x00000009000e7c82 */ /* 0x000fc60008000000 */
[----:B------:R-:W-:-:S12]  /*0c50*/  UIMAD.WIDE.U32.X UR4, UR16, UR19, UR14, UP0 ;  /* 0x00000013100472a5 */ /* 0x000fd800080e040e */
.L_x_9:
[----:B------:R-:W-:Y:S01]  /*0c60*/  USHF.R.U64 UR8, UR4, UR17, UR5 ;  /* 0x0000001104087299 */ /* 0x000fe20008001205 */
[----:B------:R-:W-:Y:S01]  /*0c70*/  R2UR UR15, R6 ;  /* 0x00000000060f72ca */ /* 0x000fe200000e0000 */
[----:B------:R-:W-:Y:S02]  /*0c80*/  USHF.R.U32.HI UR4, URZ, UR17, UR5 ;  /* 0x000000113f047299 */ /* 0x000fe40008011605 */
[----:B------:R-:W-:Y:S01]  /*0c90*/  UIADD3 UR5, UP0, URZ, -UR8, URZ ;  /* 0x800000083f057290 */ /* 0x000fe2000ff1e03f */
[----:B------:R-:W-:Y:S01]  /*0ca0*/  ULDC.64 UR16, c[0x0][0x720] ;  /* 0x0001c80000107ab9 */ /* 0x000fe20000000a00 */
[----:B------:R-:W-:Y:S02]  /*0cb0*/  UMOV UR14, UR20 ;  /* 0x00000014000e7c82 */ /* 0x000fe40008000000 */
[----:B------:R-:W-:Y:S01]  /*0cc0*/  UIADD3.X UR4, URZ, ~UR4, URZ, UP0, !UPT ;  /* 0x800000043f047290 */ /* 0x000fe200087fe43f */
[----:B------:R-:W-:Y:S01]  /*0cd0*/  ULDC UR9, c[0x0][0x718] ;  /* 0x0001c60000097ab9 */ /* 0x000fe20000000800 */
[----:B------:R-:W-:-:S02]  /*0ce0*/  UIMAD UR13, UR13, UR12, UR11 ;  /* 0x0000000c0d0d72a4 */ /* 0x000fc4000f8e020b */
[----:B------:R-:W-:Y:S02]  /*0cf0*/  UIMAD UR4, UR4, UR16, URZ ;  /* 0x00000010040472a4 */ /* 0x000fe4000f8e023f */
[----:B------:R-:W-:Y:S02]  /*0d00*/  UIMAD.WIDE.U32 UR14, UR5, UR16, UR14 ;  /* 0x00000010050e72a5 */ /* 0x000fe4000f8e000e */
[----:B------:R-:W-:Y:S01]  /*0d10*/  UIMAD UR4, UR5, UR17, UR4 ;  /* 0x00000011050472a4 */ /* 0x000fe2000f8e0204 */
[----:B------:R-:W-:Y:S01]  /*0d20*/  ULDC UR11, c[0x0][0x708] ;  /* 0x0001c200000b7ab9 */ /* 0x000fe20000000800 */
[----:B------:R-:W-:Y:S02]  /*0d30*/  ULDC UR20, c[0x0][0x758] ;  /* 0x0001d60000147ab9 */ /* 0x000fe40000000800 */
[----:B------:R-:W-:Y:S01]  /*0d40*/  UIADD3 UR10, UR15, UR4, URZ ;  /* 0x000000040f0a7290 */ /* 0x000fe2000fffe03f */
[----:B------:R-:W-:Y:S02]  /*0d50*/  UMOV UR12, 0xffffffff ;  /* 0xffffffff000c7882 */ /* 0x000fe40000000000 */
[----:B------:R-:W-:Y:S01]  /*0d60*/  ULDC.64 UR4, c[0x0][0x740] ;  /* 0x0001d00000047ab9 */ /* 0x000fe20000000a00 */
[----:B------:R-:W-:Y:S01]  /*0d70*/  USHF.R.U64 UR18, UR14, UR9, UR10 ;  /* 0x000000090e127299 */ /* 0x000fe2000800120a */
[----:B------:R-:W-:Y:S01]  /*0d80*/  ISETP.NE.U32.AND P0, PT, RZ, UR4, PT ;  /* 0x00000004ff007c0c */ /* 0x000fe2000bf05070 */
[----:B------:R-:W-:-:S02]  /*0d90*/  USHF.R.U32.HI UR10, URZ, UR9, UR10 ;  /* 0x000000093f0a7299 */ /* 0x000fc4000801160a */
[----:B------:R-:W-:Y:S01]  /*0da0*/  USHF.L.U32 UR9, UR12, UR20, URZ ;  /* 0x000000140c097299 */ /* 0x000fe2000800063f */
[----:B------:R-:W-:Y:S01]  /*0db0*/  ISETP.NE.AND.EX P0, PT, RZ, UR5, PT, P0 ;  /* 0x00000005ff007c0c */ /* 0x000fe2000bf05300 */
[----:B------:R-:W-:Y:S02]  /*0dc0*/  USHF.R.U64 UR24, UR18, UR11, UR10 ;  /* 0x0000000b12187299 */ /* 0x000fe4000800120a */
[----:B------:R-:W-:Y:S01]  /*0dd0*/  USHF.R.U32.HI UR10, URZ, UR11, UR10 ;  /* 0x0000000b3f0a7299 */ /* 0x000fe2000801160a */
[----:B------:R-:W-:Y:S01]  /*0de0*/  ULDC UR19, c[0x0][0x700] ;  /* 0x0001c00000137ab9 */ /* 0x000fe20000000800 */
[----:B------:R-:W-:Y:S02]  /*0df0*/  USEL UR7, UR7, UR13, !UP2 ;  /* 0x0000000d07077287 */ /* 0x000fe4000d000000 */
[----:B------:R-:W-:Y:S02]  /*0e00*/  USHF.R.U64 UR25, UR24, UR20, UR10 ;  /* 0x0000001418197299 */ /* 0x000fe4000800120a */
[----:B------:R-:W-:-:S02]  /*0e10*/  USHF.R.U32.HI UR11, URZ, UR20, UR10 ;  /* 0x000000143f0b7299 */ /* 0x000fc4000801160a */
[----:B------:R-:W-:Y:S02]  /*0e20*/  UIADD3 UR17, UR19, -0x1, URZ ;  /* 0xffffffff13117890 */ /* 0x000fe4000fffe03f */
[----:B------:R-:W-:Y:S01]  /*0e30*/  ULOP3.LUT UR9, URZ, UR9, URZ, 0x33, !UPT ;  /* 0x000000093f097292 */ /* 0x000fe2000f8e333f */
[----:B------:R-:W-:Y:S01]  /*0e40*/  ULDC UR21, c[0x0][0x748] ;  /* 0x0001d20000157ab9 */ /* 0x000fe20000000800 */
[----:B------:R-:W-:Y:S01]  /*0e50*/  ULDC UR22, c[0x0][0x738] ;  /* 0x0001ce0000167ab9 */ /* 0x000fe20000000800 */
[----:B------:R-:W-:Y:S01]  /*0e60*/  UMOV UR23, 0x1 ;  /* 0x0000000100177882 */ /* 0x000fe20000000000 */
[----:B------:R-:W-:Y:S01]  /*0e70*/  UMOV UR10, UR25 ;  /* 0x00000019000a7c82 */ /* 0x000fe20008000000 */
[----:B------:R-:W-:Y:S07]  /*0e80*/  @!P0 BRA `(.L_x_10) ;  /* 0x0000000000308947 */ /* 0x000fee0003800000 */
[----:B------:R-:W-:Y:S02]  /*0e90*/  ULDC UR14, c[0x0][0x74c] ;  /* 0x0001d300000e7ab9 */ /* 0x000fe40000000800 */
        /* <DEDUP_REMOVED lines=8> */
[----:B------:R-:W-:-:S07]  /*0f20*/  UIMAD.WIDE.U32.X UR4, UR16, UR5, UR14, UP0 ;  /* 0x00000005100472a5 */ /* 0x000fce00080e040e */
[----:B------:R-:W-:Y:S01]  /*0f30*/  UMOV UR10, UR4 ;  /* 0x00000004000a7c82 */ /* 0x000fe20008000000 */
[----:B------:R-:W-:-:S05]  /*0f40*/  UMOV UR11, UR5 ;  /* 0x00000005000b7c82 */ /* 0x000fca0008000000 */
.L_x_10:
[----:B------:R-:W-:Y:S01]  /*0f50*/  USHF.R.U64 UR5, UR10, UR21, UR11 ;  /* 0x000000150a057299 */ /* 0x000fe2000800120b */
[----:B------:R-:W-:Y:S01]  /*0f60*/  IMAD.MOV.U32 R0, RZ, RZ, 0x1 ;  /* 0x00000001ff007424 */ /* 0x000fe200078e00ff */
[----:B------:R-:W-:Y:S02]  /*0f70*/  USHF.L.U32 UR4, UR23, UR20, URZ ;  /* 0x0000001417047299 */ /* 0x000fe4000800063f */
[----:B------:R-:W-:Y:S02]  /*0f80*/  ULOP3.LUT UR9, UR24, UR9, URZ, 0xc0, !UPT ;  /* 0x0000000918097292 */ /* 0x000fe4000f8ec03f */
[----:B------:R-:W-:Y:S02]  /*0f90*/  UIADD3 UR10, -UR5, URZ, URZ ;  /* 0x0000003f050a7290 */ /* 0x000fe4000fffe13f */
[----:B------:R-:W-:Y:S02]  /*0fa0*/  UIMAD UR9, UR4, UR5, UR9 ;  /* 0x00000005040972a4 */ /* 0x000fe4000f8e0209 */
[----:B------:R-:W-:-:S02]  /*0fb0*/  ULOP3.LUT UR17, UR18, UR17, URZ, 0xc0, !UPT ;  /* 0x0000001112117292 */ /* 0x000fc4000f8ec03f */
[----:B------:R-:W-:Y:S01]  /*0fc0*/  UIMAD UR4, UR10, UR22, UR25 ;  /* 0x000000160a0472a4 */ /* 0x000fe2000f8e0219 */
[----:B------:R-:W-:Y:S02]  /*0fd0*/  ULDC UR5, c[0x0][0x710] ;  /* 0x0001c40000057ab9 */ /* 0x000fe40000000800 */
[----:B------:R-:W-:Y:S02]  /*0fe0*/  UIMAD UR7, UR9, UR5, UR7 ;  /* 0x00000005090772a4 */ /* 0x000fe4000f8e0207 */
[----:B------:R-:W-:-:S04]  /*0ff0*/  UIMAD UR4, UR4, UR19, UR17 ;  /* 0x00000013040472a4 */ /* 0x000fc8000f8e0211 */
[----:B------:R-:W-:Y:S02]  /*1000*/  USEL UR9, UR4, UR7, !UP2 ;  /* 0x0000000704097287 */ /* 0x000fe4000d000000 */
[----:B------:R-:W-:-:S12]  /*1010*/  USEL UR10, UR7, UR4, !UP2 ;  /* 0x00000004070a7287 */ /* 0x000fd8000d000000 */
.L_x_8:
[----:B------:R-:W-:-:S08]  /*1020*/  NOP ;  /* 0x0000000000007918 */ /* 0x000fd00000000000 */
[----:B------:R-:W1:Y:S02]  /*1030*/  USETMAXREG.TRY_ALLOC.CTAPOOL UP0, 0xf0 ;  /* 0x000000f0000079c8 */ /* 0x000e640008000600 */
[----:B-1----:R-:W-:-:S13]  /*1040*/  PLOP3.LUT P0, PT, PT, PT, UP0, 0x80, 0x0 ;  /* 0x000000000000781c */ /* 0x002fda0003f0f008 */
[----:B------:R-:W-:Y:S05]  /*1050*/  @!P0 BRA `(.L_x_8) ;  /* 0xfffffffc00f08947 */ /* 0x000fea000383ffff */
[----:B------:R-:W-:Y:S01]  /*1060*/  ULDC.64 UR4, c[0x0][0x698] ;  /* 0x0001a60000047ab9 */ /* 0x000fe20000000a00 */
[----:B------:R-:W-:Y:S01]  /*1070*/  ULDC.64 UR16, c[0x0][0x208] ;  /* 0x0000820000107ab9 */ /* 0x000fe20000000a00 */
[----:B------:R-:W-:-:S04]  /*1080*/  ISETP.NE.U32.AND P0, PT, RZ, UR4, PT ;  /* 0x00000004ff007c0c */ /* 0x000fc8000bf05070 */
[----:B------:R-:W-:-:S13]  /*1090*/  ISETP.NE.AND.EX P0, PT, RZ, UR5, PT, P0 ;  /* 0x00000005ff007c0c */ /* 0x000fda000bf05300 */
[----:B------:R-:W-:Y:S05]  /*10a0*/  @!P0 BRA `(.L_x_11) ;  /* 0x0000000000208947 */ /* 0x000fea0003800000 */
[----:B------:R-:W1:Y:S02]  /*10b0*/  LDC.64 R2, c[0x0][0x698] ;  /* 0x0001a600ff027b82 */ /* 0x000e640000000a00 */
[----:B-1----:R-:W2:Y:S02]  /*10c0*/  LDG.E.64 R2, desc[UR16][R2.64] ;  /* 0x0000001002027981 */ /* 0x002ea4000c1e1b00 */
[----:B--2---:R-:W-:-:S04]  /*10d0*/  ISETP.NE.U32.AND P0, PT, R2, RZ, PT ;  /* 0x000000ff0200720c */ /* 0x004fc80003f05070 */
[----:B------:R-:W-:-:S13]  /*10e0*/  ISETP.NE.AND.EX P0, PT, R3, RZ, PT, P0 ;  /* 0x000000ff0300720c */ /* 0x000fda0003f05300 */
[----:B------:R-:W-:Y:S05]  /*10f0*/  @!P0 BRA `(.L_x_11) ;  /* 0x00000000000c8947 */ /* 0x000fea0003800000 */
[----:B------:R-:W2:Y:S02]  /*1100*/  LD.E R2, desc[UR16][R2.64] ;  /* 0x0000001002027980 */ /* 0x000ea4000c101900 */
[----:B--2---:R-:W-:Y:S01]  /*1110*/  R2UR UR18, R2 ;  /* 0x00000000021272ca */ /* 0x004fe200000e0000 */
[----:B------:R-:W-:-:S14]  /*1120*/  BRA `(.L_x_12) ;  /* 0x0000000000247947 */ /* 0x000fdc0003800000 */
.L_x_11:
[----:B------:R-:W-:Y:S02]  /*1130*/  ULDC.64 UR4, c[0x0][0x688] ;  /* 0x0001a20000047ab9 */ /* 0x000fe40000000a00 */
[----:B------:R-:W-:-:S04]  /*1140*/  ISETP.NE.U32.AND P0, PT, RZ, UR4, PT ;  /* 0x00000004ff007c0c */ /* 0x000fc8000bf05070 */
[----:B------:R-:W-:-:S13]  /*1150*/  ISETP.NE.AND.EX P0, PT, RZ, UR5, PT, P0 ;  /* 0x00000005ff007c0c */ /* 0x000fda000bf05300 */
[----:B------:R-:W-:Y:S05]  /*1160*/  @!P0 BRA `(.L_x_13) ;  /* 0x0000000000108947 */ /* 0x000fea0003800000 */
[----:B------:R-:W1:Y:S02]  /*1170*/  LDC.64 R2, c[0x0][0x688] ;  /* 0x0001a200ff027b82 */ /* 0x000e640000000a00 */
[----:B-1----:R-:W2:Y:S02]  /*1180*/  LDG.E R2, desc[UR16][R2.64] ;  /* 0x0000001002027981 */ /* 0x002ea4000c1e1900 */
[----:B--2---:R-:W-:Y:S01]  /*1190*/  R2UR UR18, R2 ;  /* 0x00000000021272ca */ /* 0x004fe200000e0000 */
[----:B------:R-:W-:-:S14]  /*11a0*/  BRA `(.L_x_12) ;  /* 0x0000000000047947 */ /* 0x000fdc0003800000 */
.L_x_13:
[----:B------:R-:W-:-:S05]  /*11b0*/  ULDC UR18, c[0x0][0x680] ;  /* 0x0001a00000127ab9 */ /* 0x000fca0000000800 */
.L_x_12:
[----:B------:R-:W-:Y:S02]  /*11c0*/  ULDC.64 UR4, c[0x0][0x6a0] ;  /* 0x0001a80000047ab9 */ /* 0x000fe40000000a00 */
        /* <DEDUP_REMOVED lines=11> */
.L_x_14:
        /* <DEDUP_REMOVED lines=8> */
.L_x_16:
[----:B------:R-:W-:-:S05]  /*1300*/  ULDC UR19, c[0x0][0x684] ;  /* 0x0001a10000137ab9 */ /* 0x000fca0000000800 */
.L_x_15:
[----:B------:R-:W-:-:S13]  /*1310*/  LOP3.LUT P0, RZ, R0, 0xff, RZ, 0xc0, !PT ;  /* 0x000000ff00ff7812 */ /* 0x000fda000780c0ff */
[----:B------:R-:W-:Y:S05]  /*1320*/  @!P0 EXIT ;  /* 0x000000000000894d */ /* 0x000fea0003800000 */
[----:B------:R-:W-:Y:S01]  /*1330*/  ULDC UR4, c[0x0][0x28c] ;  /* 0x0000a30000047ab9 */ /* 0x000fe20000000800 */
[----:B------:R-:W-:Y:S02]  /*1340*/  ULOP3.LUT UR20, UR6, 0x1, URZ, 0xfc, !UPT ;  /* 0x0000000106147892 */ /* 0x000fe4000f8efc3f */
[----:B------:R-:W-:-:S04]  /*1350*/  UIADD3 UR4, UR4, 0x3f, URZ ;  /* 0x0000003f04047890 */ /* 0x000fc8000fffe03f */
[----:B------:R-:W-:-:S04]  /*1360*/  USHF.R.S32.HI UR5, URZ, 0x1f, UR4 ;  /* 0x0000001f3f057899 */ /* 0x000fc80008011404 */
[----:B------:R-:W-:-:S03]  /*1370*/  ULEA.HI UR5, UR5, UR4, URZ, 0x6 ;  /* 0x0000000405057291 */ /* 0x000fc6000f8f303f */
[----:B------:R-:W-:Y:S01]  /*1380*/  UMOV UR4, URZ ;  /* 0x0000003f00047c82 */ /* 0x000fe20008000000 */
[----:B------:R-:W-:-:S03]  /*1390*/  USHF.R.S32.HI UR7, URZ, 0x6, UR5 ;  /* 0x000000063f077899 */ /* 0x000fc60008011405 */
[----:B------:R-:W-:-:S09]  /*13a0*/  UMOV UR5, URZ ;  /* 0x0000003f00057c82 */ /* 0x000fd20008000000 */
.L_x_413:
[----:B------:R-:W-:Y:S01]  /*13b0*/  STL [R1], RZ ;  /* 0x000000ff01007387 */ /* 0x000fe20000100800 */
[----:B------:R-:W-:Y:S01]  /*13c0*/  UISETP.LT.AND UP0, UPT, URZ, UR7, UPT ;  /* 0x000000073f00728c */ /* 0x000fe2000bf01270 */
[----:B------:R-:W-:Y:S02]  /*13d0*/  CS2R R150, SRZ ;  /* 0x0000000000967805 */ /* 0x000fe4000001ff00 */
[----:B------:R-:W-:Y:S01]  /*13e0*/  CS2R R24, SRZ ;  /* 0x0000000000187805 */ /* 0x000fe2000001ff00 */
[----:B------:R-:W-:Y:S01]  /*13f0*/  STL [R1+0x4], RZ ;  /* 0x000004ff01007387 */ /* 0x000fe20000100800 */
[----:B------:R-:W-:Y:S01]  /*1400*/  USEL UR11, URZ, UR7, UP0 ;  /* 0x000000073f0b7287 */ /* 0x000fe20008000000 */
[----:B------:R-:W-:Y:S02]  /*1410*/  CS2R R26, SRZ ;  /* 0x00000000001a7805 */ /* 0x000fe4000001ff00 */
[----:B------:R-:W-:Y:S01]  /*1420*/  CS2R R28, SRZ ;  /* 0x00000000001c7805 */ /* 0x000fe2000001ff00 */
[----:B------:R-:W-:Y:S01]  /*1430*/  STL [R1+0x8], RZ ;  /* 0x000008ff01007387 */ /* 0x000fe20000100800 */
[----:B------:R-:W-:Y:S01]  /*1440*/  UIADD3 UR11, UR7, -UR11, URZ ;  /* 0x8000000b070b7290 */ /* 0x000fe2000fffe03f */
[----:B------:R-:W-:-:S02]  /*1450*/  CS2R R30, SRZ ;  /* 0x00000000001e7805 */ /* 0x000fc4000001ff00 */
[----:B------:R-:W-:Y:S01]  /*1460*/  CS2R R32, SRZ ;  /* 0x0000000000207805 */ /* 0x000fe2000001ff00 */
[----:B------:R-:W-:Y:S01]  /*1470*/  STL [R1+0xc], RZ ;  /* 0x00000cff01007387 */ /* 0x000fe20000100800 */
[----:B------:R-:W-:Y:S01]  /*1480*/  UISETP.GE.AND UP0, UPT, UR11, 0x1, UPT ;  /* 0x000000010b00788c */ /* 0x000fe2000bf06270 */
[----:B------:R-:W-:Y:S02]  /*1490*/  CS2R R34, SRZ ;  /* 0x0000000000227805 */ /* 0x000fe4000001ff00 */
[----:B------:R-:W-:Y:S01]  /*14a0*/  CS2R R36, SRZ ;  /* 0x0000000000247805 */ /* 0x000fe2000001ff00 */
[----:B------:R-:W-:Y:S01]  /*14b0*/  STL [R1+0x10], RZ ;  /* 0x000010ff01007387 */ /* 0x000fe20000100800 */
[----:B------:R-:W-:Y:S02]  /*14c0*/  CS2R R38, SRZ ;  /* 0x0000000000267805 */ /* 0x000fe4000001ff00 */
[----:B------:R-:W-:Y:S02]  /*14d0*/  CS2R R40, SRZ ;  /* 0x0000000000287805 */ /* 0x000fe4000001ff00 */
[----:B------:R-:W-:Y:S01]  /*14e0*/  PLOP3.LUT P0, PT, PT, PT, UP0, 0x80, 0x0 ;  /* 0x000000000000781c */ /* 0x000fe20003f0f008 */
[----:B------:R-:W-:Y:S01]  /*14f0*/  STL [R1+0x14], RZ ;  /* 0x000014ff01007387 */ /* 0x000fe20000100800 */
[----:B------:R-:W-:-:S02]  /*1500*/  CS2R R42, SRZ ;  /* 0x00000000002a7805 */ /* 0x000fc4000001ff00 */
[----:B------:R-:W-:Y:S02]  /*1510*/  CS2R R44, SRZ ;  /* 0x00000000002c7805 */ /* 0x000fe4000001ff00 */
[----:B------:R-:W-:Y:S01]  /*1520*/  CS2R R46, SRZ ;  /* 0x00000000002e7805 */ /* 0x000fe2000001ff00 */
[----:B------:R-:W-:Y:S01]  /*1530*/  STL [R1+0x18], RZ ;  /* 0x000018ff01007387 */ /* 0x000fe20000100800 */
[----:B------:R-:W-:Y:S02]  /*1540*/  CS2R R48, SRZ ;  /* 0x0000000000307805 */ /* 0x000fe4000001ff00 */
[----:B------:R-:W-:Y:S02]  /*1550*/  CS2R R50, SRZ ;  /* 0x0000000000327805 */ /* 0x000fe4000001ff00 */
[----:B------:R-:W-:Y:S01]  /*1560*/  CS2R R52, SRZ ;  /* 0x0000000000347805 */ /* 0x000fe2000001ff00 */
        /* <DEDUP_REMOVED lines=64> */
[----:B------:R-:W-:Y:S04]  /*1970*/  STL [R1+0x5c], RZ ;  /* 0x00005cff01007387 */ /* 0x000fe80000100800 */
        /* <DEDUP_REMOVED lines=53> */
[----:B------:R-:W-:Y:S01]  /*1cd0*/  STL [R1+0x134], RZ ;  /* 0x000134ff01007387 */ /* 0x000fe20000100800 */
[----:B-1----:R-:W1:Y:S03]  /*1ce0*/  S2R R0, SR_TID.X ;  /* 0x0000000000007919 */ /* 0x002e660000002100 */
        /* <DEDUP_REMOVED lines=8> */
[----:B-1----:R-:W-:-:S03]  /*1d70*/  LOP3.LUT R0, R0, 0x80, RZ, 0xc0, !PT ;  /* 0x0000008000007812 */ /* 0x002fc600078ec0ff */
[----:B------:R-:W-:Y:S01]  /*1d80*/  STL [R1+0x158], RZ ;  /* 0x000158ff01007387 */ /* 0x000fe20000100800 */
[----:B------:R-:W-:-:S03]  /*1d90*/  SHF.R.U32.HI R0, RZ, 0x7, R0 ;  /* 0x00000007ff007819 */ /* 0x000fc60000011600 */
        /* <DEDUP_REMOVED lines=33> */
[----:B------:R-:W1:Y:S04]  /*1fb0*/  SHFL.IDX PT, R0, R0, RZ, 0x1f ;  /* 0x00001fff00007589 */ /* 0x000e6800000e0000 */
[----:B------:R2:W-:Y:S04]  /*1fc0*/  STL [R1+0x1e0], RZ ;  /* 0x0001e0ff01007387 */ /* 0x0005e80000100800 */
[----:B------:R2:W-:Y:S04]  /*1fd0*/  STL [R1+0x1e4], RZ ;  /* 0x0001e4ff01007387 */ /* 0x0005e80000100800 */
[----:B------:R2:W-:Y:S04]  /*1fe0*/  STL [R1+0x1e8], RZ ;  /* 0x0001e8ff01007387 */ /* 0x0005e80000100800 */
[----:B------:R2:W-:Y:S04]  /*1ff0*/  STL [R1+0x1ec], RZ ;  /* 0x0001ecff01007387 */ /* 0x0005e80000100800 */
[----:B------:R2:W-:Y:S04]  /*2000*/  STL [R1+0x1f0], RZ ;  /* 0x0001f0ff01007387 */ /* 0x0005e80000100800 */
[----:B------:R2:W-:Y:S01]  /*2010*/  STL [R1+0x1f4], RZ ;  /* 0x0001f4ff01007387 */ /* 0x0005e20000100800 */
[----:B-1----:R-:W-:-:S03]  /*2020*/  R2UR UR12, R0 ;  /* 0x00000000000c72ca */ /* 0x002fc600000e0000 */
[----:B------:R2:W-:Y:S04]  /*2030*/  STL [R1+0x1f8], RZ ;  /* 0x0001f8ff01007387 */ /* 0x0005e80000100800 */
[----:B------:R2:W-:Y:S01]  /*2040*/  STL [R1+0x1fc], RZ ;  /* 0x0001fcff01007387 */ /* 0x0005e20000100800 */
[----:B---34-:R-:W-:Y:S07]  /*2050*/  @!P0 BRA `(.L_x_17) ;  /* 0x0000002c00708947 */ /* 0x018fee0003800000 */
[----:B------:R-:W1:Y:S01]  /*2060*/  S2UR UR15, SR_CgaCtaId ;  /* 0x00000000000f79c3 */ /* 0x000e620000008800 */
[----:B------:R-:W-:Y:S01]  /*2070*/  ULEA.HI UR13, UR12, UR12, URZ, 0x1 ;  /* 0x0000000c0c0d7291 */ /* 0x000fe2000f8f083f */
[----:B------:R-:W-:Y:S01]  /*2080*/  MOV R0, UR4 ;  /* 0x0000000400007c02 */ /* 0x000fe20008000f00 */
[----:B------:R-:W-:Y:S01]  /*2090*/  UMOV UR14, 0x400 ;  /* 0x00000400000e7882 */ /* 0x000fe20000000000 */
[----:B------:R-:W-:Y:S02]  /*20a0*/  UPLOP3.LUT UP0, UPT, UPT, UPT, UPT, 0x40, 0x0 ;  /* 0x000000000000789c */ /* 0x000fe40003f0e870 */
[----:B------:R-:W-:Y:S01]  /*20b0*/  ULOP3.LUT UR13, UR13, 0xffffe, URZ, 0xc0, !UPT ;  /* 0x000ffffe0d0d7892 */ /* 0x000fe2000f8ec03f */
[----:B------:R-:W-:Y:S01]  /*20c0*/  UMOV UR22, UR5 ;  /* 0x0000000500167c82 */ /* 0x000fe20008000000 */
[----:B------:R-:W-:Y:S02]  /*20d0*/  UMOV UR23, UR5 ;  /* 0x0000000500177c82 */ /* 0x000fe40008000000 */
[----:B------:R-:W-:-:S02]  /*20e0*/  UIADD3 UR13, UR12, -UR13, URZ ;  /* 0x8000000d0c0d7290 */ /* 0x000fc4000fffe03f */
[----:B-1----:R-:W-:-:S04]  /*20f0*/  ULEA UR14, UR15, UR14, 0x18 ;  /* 0x0000000e0f0e7291 */ /* 0x002fc8000f8ec03f */
[----:B------:R-:W-:-:S04]  /*2100*/  ULEA UR13, UR13, UR14, 0xc ;  /* 0x0000000e0d0d7291 */ /* 0x000fc8000f8e603f */
[----:B------:R-:W-:-:S04]  /*2110*/  UIADD3 UR13, UR13, 0x100, URZ ;  /* 0x000001000d0d7890 */ /* 0x000fc8000fffe03f */
[----:B------:R-:W-:-:S04]  /*2120*/  USHF.R.U32.HI UR13, URZ, 0x4, UR13 ;  /* 0x000000043f0d7899 */ /* 0x000fc8000801160d */
[----:B------:R-:W-:-:S12]  /*2130*/  ULOP3.LUT UR21, UR13, 0x3fff, URZ, 0xc0, !UPT ;  /* 0x00003fff0d157892 */ /* 0x000fd8000f8ec03f */
.L_x_24:
[----:B------:R-:W-:-:S06]  /*2140*/  UISETP.NE.AND UP1, UPT, UR20, 0x3, UPT ;  /* 0x000000031400788c */ /* 0x000fcc000bf25270 */
[----:B------:R-:W-:-:S13]  /*2150*/  PLOP3.LUT P1, PT, PT, PT, UP1, 0x80, 0x0 ;  /* 0x000000000000781c */ /* 0x000fda0003f2f018 */
[----:B------:R-:W-:Y:S05]  /*2160*/  @!P1 BRA `(.L_x_18) ;  /* 0x0000000000049947 */ /* 0x000fea0003800000 */
[----:B------:R-:W-:Y:S01]  /*2170*/  BPT.TRAP 0x1 ;  /* 0x000000040000795c */ /* 0x000fe20000300000 */
.L_x_18:
[----:B------:R-:W1:Y:S01]  /*2180*/  S2UR UR13, SR_CgaCtaId ;  /* 0x00000000000d79c3 */ /* 0x000e620000008800 */
[----:B------:R-:W-:Y:S01]  /*2190*/  UMOV UR12, 0x400 ;  /* 0x00000400000c7882 */ /* 0x000fe20000000000 */
[----:B------:R-:W-:Y:S01]  /*21a0*/  SHF.L.U32 R2, R0, 0x1f, RZ ;  /* 0x0000001f00027819 */ /* 0x000fe200000006ff */
[----:B-1----:R-:W-:-:S04]  /*21b0*/  ULEA UR26, UR13, UR12, 0x18 ;  /* 0x0000000c0d1a7291 */ /* 0x002fc8000f8ec03f */
[----:B------:R-:W-:-:S09]  /*21c0*/  ULEA UR12, UR22, UR26, 0x3 ;  /* 0x0000001a160c7291 */ /* 0x000fd2000f8e183f */
[----:B------:R1:W3:Y:S01]  /*21d0*/  SYNCS.PHASECHK.TRANS64.TRYWAIT P0, [UR12], R2 ;  /* 0x00000002ff0075a7 */ /* 0x0002e2000800014c */
[----:B------:R-:W-:Y:S05]  /*21e0*/  @!P1 BRA `(.L_x_19) ;  /* 0x0000000000049947 */ /* 0x000fea0003800000 */
[----:B------:R-:W-:Y:S01]  /*21f0*/  BPT.TRAP 0x1 ;  /* 0x000000040000795c */ /* 0x000fe20000300000 */
.L_x_19:
[----:B---3--:R-:W-:Y:S05]  /*2200*/  @P0 BRA `(.L_x_20) ;  /* 0x0000000000080947 */ /* 0x008fea0003800000 */
[----:B------:R-:W3:Y:S02]  /*2210*/  SYNCS.PHASECHK.TRANS64.TRYWAIT P0, [UR12], R2 ;  /* 0x00000002ff0075a7 */ /* 0x000ee4000800014c */
[----:B---3--:R-:W-:Y:S05]  /*2220*/  @!P0 BRA `(.L_x_21) ;  /* 0x0000017400e88947 */ /* 0x008fea0003800000 */
.L_x_20:
[----:B------:R-:W-:Y:S04]  /*2230*/  STL.64 [R1+0x668], R150 ;  /* 0x0006689601007387 */ /* 0x000fe80000100a00 */
        /* <DEDUP_REMOVED lines=62> */
[----:B------:R4:W-:Y:S04]  /*2620*/  STL.64 [R1+0x470], R24 ;  /* 0x0004701801007387 */ /* 0x0009e80000100a00 */
[----:B----4-:R-:W4:Y:S04]  /*2630*/  LDL.LU.64 R24, [R1] ;  /* 0x0000000001187983 */ /* 0x010f280000300a00 */
[----:B------:R-:W4:Y:S04]  /*2640*/  LDL.LU.64 R26, [R1+0x8] ;  /* 0x00000800011a7983 */ /* 0x000f280000300a00 */
        /* <DEDUP_REMOVED lines=61> */
[----:B------:R-:W4:Y:S01]  /*2a20*/  LDL.LU.64 R150, [R1+0x1f8] ;  /* 0x0001f80001967983 */ /* 0x000f220000300a00 */
[----:B------:R-:W-:-:S02]  /*2a30*/  USHF.L.U32 UR12, UR22, 0xb, URZ ;  /* 0x0000000b160c7899 */ /* 0x000fc4000800063f */
[----:B------:R-:W-:Y:S01]  /*2a40*/  UIADD3 UR13, UR26, 0x10100, URZ ;  /* 0x000101001a0d7890 */ /* 0x000fe2000fffe03f */
[----:B---3--:R-:W3:Y:S01]  /*2a50*/  S2R R3, SR_TID.X ;  /* 0x0000000000037919 */ /* 0x008ee20000002100 */
[----:B------:R-:W-:Y:S02]  /*2a60*/  ULOP3.LUT UR24, UR21, 0x10000, URZ, 0xfc, !UPT ;  /* 0x0001000015187892 */ /* 0x000fe4000f8efc3f */
[----:B------:R-:W-:Y:S01]  /*2a70*/  USHF.R.U32.HI UR13, URZ, 0x4, UR13 ;  /* 0x000000043f0d7899 */ /* 0x000fe2000801160d */
[----:B------:R-:W-:Y:S01]  /*2a80*/  STL [R1+0x468], R157 ;  /* 0x0004689d01007387 */ /* 0x000fe20000100800 */
[----:B------:R-:W-:Y:S02]  /*2a90*/  ULEA UR24, UR22, UR24, 0xa ;  /* 0x0000001816187291 */ /* 0x000fe4000f8e503f */
[----:B------:R-:W-:Y:S01]  /*2aa0*/  ULOP3.LUT UR13, UR13, 0x3fff, URZ, 0xc0, !UPT ;  /* 0x00003fff0d0d7892 */ /* 0x000fe2000f8ec03f */
[----:B------:R-:W-:Y:S01]  /*2ab0*/  STL [R1+0x464], R156 ;  /* 0x0004649c01007387 */ /* 0x000fe20000100800 */
[----:B------:R-:W-:-:S02]  /*2ac0*/  UMOV UR15, 0x40000040 ;  /* 0x40000040000f7882 */ /* 0x000fc40000000000 */
[----:B------:R-:W-:Y:S01]  /*2ad0*/  ULOP3.LUT UR13, UR13, 0x10000, URZ, 0xfc, !UPT ;  /* 0x000100000d0d7892 */ /* 0x000fe2000f8efc3f */
[----:B------:R-:W-:Y:S03]  /*2ae0*/  STL [R1+0x460], R0 ;  /* 0x0004600001007387 */ /* 0x000fe60000100800 */
[----:B------:R-:W-:-:S03]  /*2af0*/  UIADD3 UR25, UR12, UR13, URZ ;  /* 0x0000000d0c197290 */ /* 0x000fc6000fffe03f */
[----:B------:R-:W-:-:S04]  /*2b00*/  UMOV UR13, 0x80000020 ;  /* 0x80000020000d7882 */ /* 0x000fc80000000000 */
[----:B------:R-:W-:Y:S01]  /*2b10*/  UMOV UR14, UR25 ;  /* 0x00000019000e7c82 */ /* 0x000fe20008000000 */
[C---:B---3--:R-:W-:Y:S02]  /*2b20*/  IMAD.SHL.U32 R152, R3.reuse, 0x20, RZ ;  /* 0x0000002003987824 */ /* 0x048fe400078e00ff */
[----:B-1----:R-:W-:-:S03]  /*2b30*/  IMAD.SHL.U32 R2, R3, 0x200, RZ ;  /* 0x0000020003027824 */ /* 0x002fc600078e00ff */
[----:B------:R-:W-:-:S04]  /*2b40*/  LOP3.LUT R152, R152, 0x1c00, RZ, 0xc0, !PT ;  /* 0x00001c0098987812 */ /* 0x000fc800078ec0ff */
[----:B------:R-:W-:Y:S01]  /*2b50*/  LOP3.LUT R152, R152, 0x200, R2, 0xf8, !PT ;  /* 0x0000020098987812 */ /* 0x000fe200078ef802 */
[----:B------:R-:W-:-:S05]  /*2b60*/  IMAD.SHL.U32 R2, R3, 0x10, RZ ;  /* 0x0000001003027824 */ /* 0x000fca00078e00ff */
[----:B------:R-:W-:-:S04]  /*2b70*/  LOP3.LUT R152, R152, 0x1c0, R2, 0xf8, !PT ;  /* 0x000001c098987812 */ /* 0x000fc800078ef802 */
[----:B------:R-:W-:Y:S01]  /*2b80*/  LEA.HI R152, R152, UR12, RZ, 0x1d ;  /* 0x0000000c98987c11 */ /* 0x000fe2000f8fe8ff */
[----:B------:R-:W-:-:S04]  /*2b90*/  UMOV UR12, UR24 ;  /* 0x00000018000c7c82 */ /* 0x000fc80008000000 */
[----:B------:R-:W4:Y:S02]  /*2ba0*/  LDS.64 R154, [R152+UR26+0x30100] ;  /* 0x0301001a989a7984 */ /* 0x000f240008000a00 */
[----:B----4-:R-:W-:-:S06]  /*2bb0*/  WARPGROUP.ARRIVE ;  /* 0x00000000000079c5 */ /* 0x010fcc0000000000 */
[----:B------:R-:W-:Y:S03]  /*2bc0*/  HGMMA.SP.64x256x32.F32.BF16 R24, gdesc[UR12], R24, UP0, R154, 0x0, gsb0 ;  /* 0x0be09a000c1879f0 */ /* 0x000fe6000b801a18 */
[----:B------:R-:W-:Y:S02]  /*2bd0*/  WARPGROUP.DEPBAR.LE gsb0, 0x0 ;  /* 0x00008000000079c5 */ /* 0x000fe40000010000 */
[----:B------:R-:W-:Y:S01]  /*2be0*/  STL.64 [R1], R24 ;  /* 0x0000001801007387 */ /* 0x000fe20000100a00 */
[----:B------:R-:W-:Y:S01]  /*2bf0*/  IMAD.MOV.U32 R3, RZ, RZ, R150 ;  /* 0x000000ffff037224 */ /* 0x000fe200078e0096 */
[----:B------:R-:W-:Y:S01]  /*2c00*/  MOV R4, R149 ;  /* 0x0000009500047202 */ /* 0x000fe20000000f00 */
[----:B------:R-:W-:Y:S01]  /*2c10*/  IMAD.MOV.U32 R2, RZ, RZ, R151 ;  /* 0x000000ffff027224 */ /* 0x000fe200078e0097 */
[----:B------:R-:W-:Y:S01]  /*2c20*/  STL.64 [R1+0x8], R26 ;  /* 0x0000081a01007387 */ /* 0x000fe20000100a00 */
[----:B------:R-:W-:Y:S01]  /*2c30*/  IMAD.MOV.U32 R5, RZ, RZ, R148 ;  /* 0x000000ffff057224 */ /* 0x000fe200078e0094 */
[----:B------:R-:W-:Y:S01]  /*2c40*/  MOV R9, R144 ;  /* 0x0000009000097202 */ /* 0x000fe20000000f00 */
[----:B0-----:R-:W-:Y:S01]  /*2c50*/  IMAD.MOV.U32 R7, RZ, RZ, R146 ;  /* 0x000000ffff077224 */ /* 0x001fe200078e0092 */
[----:B------:R-:W-:Y:S01]  /*2c60*/  STL.64 [R1+0x10], R28 ;  /* 0x0000101c01007387 */ /* 0x000fe20000100a00 */
[----:B------:R-:W-:Y:S01]  /*2c70*/  IMAD.MOV.U32 R6, RZ, RZ, R147 ;  /* 0x000000ffff067224 */ /* 0x000fe200078e0093 */
[----:B------:R-:W-:Y:S01]  /*2c80*/  MOV R14, R139 ;  /* 0x0000008b000e7202 */ /* 0x000fe20000000f00 */
[----:B------:R-:W-:Y:S01]  /*2c90*/  IMAD.MOV.U32 R8, RZ, RZ, R145 ;  /* 0x000000ffff087224 */ /* 0x000fe200078e0091 */
        /* <DEDUP_REMOVED lines=32> */
[----:B------:R0:W-:Y:S01]  /*2ea0*/  STL.64 [R1+0x58], R46 ;  /* 0x0000582e01007387 */ /* 0x0001e20000100a00 */
[----:B------:R-:W-:Y:S01]  /*2eb0*/  IMAD.MOV.U32 R164, RZ, RZ, R122 ;  /* 0x000000ffffa47224 */ /* 0x000fe200078e007a */
[----:B------:R-:W-:Y:S01]  /*2ec0*/  MOV R192, R94 ;  /* 0x0000005e00c07202 */ /* 0x000fe20000000f00 */
[----:B------:R-:W-:Y:S01]  /*2ed0*/  IMAD.MOV.U32 R163, RZ, RZ, R123 ;  /* 0x000000ffffa37224 */ /* 0x000fe200078e007b */
[----:B------:R-:W3:Y:S01]  /*2ee0*/  LDL.LU.64 R150, [R1+0x668] ;  /* 0x0006680001967983 */ /* 0x000ee20000300a00 */
        /* <DEDUP_REMOVED lines=36> */
[----:B------:R-:W-:-:S02]  /*3130*/  IMAD.MOV.U32 R188, RZ, RZ, R98 ;  /* 0x000000ffffbc7224 */ /* 0x000fc400078e0062 */
[----:B------:R-:W-:Y:S01]  /*3140*/  IMAD.MOV.U32 R190, RZ, RZ, R96 ;  /* 0x000000ffffbe7224 */ /* 0x000fe200078e0060 */
[----:B------:R-:W3:Y:S01]  /*3150*/  LDL.LU.64 R130, [R1+0x618] ;  /* 0x0006180001827983 */ /* 0x000ee20000300a00 */
[----:B------:R-:W-:Y:S02]  /*3160*/  IMAD.MOV.U32 R189, RZ, RZ, R97 ;  /* 0x000000ffffbd7224 */ /* 0x000fe400078e0061 */
[----:B------:R-:W-:Y:S01]  /*3170*/  IMAD.MOV.U32 R191, RZ, RZ, R95 ;  /* 0x000000ffffbf7224 */ /* 0x000fe200078e005f */
[----:B------:R-:W3:Y:S01]  /*3180*/  LDL.LU.64 R128, [R1+0x610] ;  /* 0x0006100001807983 */ /* 0x000ee20000300a00 */
[----:B------:R-:W-:Y:S02]  /*3190*/  IMAD.MOV.U32 R194, RZ, RZ, R92 ;  /* 0x000000ffffc27224 */ /* 0x000fe400078e005c */
        /* <DEDUP_REMOVED lines=53> */
[----:B------:R-:W-:-:S03]  /*34f0*/  IMAD.MOV.U32 R157, RZ, RZ, R48 ;  /* 0x000000ffff9d7224 */ /* 0x000fc600078e0030 */
[----:B------:R-:W3:Y:S04]  /*3500*/  LDL.LU.64 R90, [R1+0x578] ;  /* 0x00057800015a7983 */ /* 0x000ee80000300a00 */
        /* <DEDUP_REMOVED lines=21> */
[----:B0-----:R-:W3:Y:S04]  /*3660*/  LDL.LU.64 R46, [R1+0x4c8] ;  /* 0x0004c800012e7983 */ /* 0x001ee80000300a00 */
        /* <DEDUP_REMOVED lines=11> */
[----:B------:R-:W3:Y:S01]  /*3720*/  LDS.64 R152, [R152+UR26+0x30500] ;  /* 0x0305001a98987984 */ /* 0x000ee20008000a00 */
[----:B------:R-:W-:Y:S01]  /*3730*/  UIADD3 UR12, UR24, 0x200, URZ ;  /* 0x00000200180c7890 */ /* 0x000fe2000fffe03f */
[----:B------:R-:W-:Y:S01]  /*3740*/  UMOV UR13, 0x80000020 ;  /* 0x80000020000d7882 */ /* 0x000fe20000000000 */
[----:B---3--:R-:W-:-:S07]  /*3750*/  WARPGROUP.ARRIVE ;  /* 0x00000000000079c5 */ /* 0x008fce0000000000 */
[----:B------:R-:W-:Y:S03]  /*3760*/  HGMMA.SP.64x256x32.F32.BF16 R24, gdesc[UR12], R24, UP0, R152, 0x0, gsb0 ;  /* 0x0be098000c1879f0 */ /* 0x000fe6000b801a18 */
[----:B------:R-:W-:Y:S02]  /*3770*/  WARPGROUP.DEPBAR.LE gsb0, 0x0 ;  /* 0x00008000000079c5 */ /* 0x000fe40000010000 */
        /* <DEDUP_REMOVED lines=64> */
[----:B0-----:R-:W3:Y:S04]  /*3b80*/  LDL.LU R24, [R1] ;  /* 0x0000000001187983 */ /* 0x001ee80000300800 */
[----:B------:R-:W3:Y:S04]  /*3b90*/  LDL.LU R25, [R1+0x4] ;  /* 0x0000040001197983 */ /* 0x000ee80000300800 */
        /* <DEDUP_REMOVED lines=21> */
[----:B------:R-:W3:Y:S01]  /*3cf0*/  LDL.LU R47, [R1+0x5c] ;  /* 0x00005c00012f7983 */ /* 0x000ee20000300800 */
[----:B------:R-:W-:Y:S01]  /*3d00*/  IMAD.MOV.U32 R48, RZ, RZ, R157 ;  /* 0x000000ffff307224 */ /* 0x000fe200078e009d */
[----:B------:R-:W-:Y:S01]  /*3d10*/  MOV R50, R0 ;  /* 0x0000000000327202 */ /* 0x000fe20000000f00 */
        /* <DEDUP_REMOVED lines=41> */
[----:B------:R-:W-:Y:S01]  /*3fb0*/  UIADD3 UR12, UR24, 0x2, URZ ;  /* 0x00000002180c7890 */ /* 0x000fe2000fffe03f */
[----:B------:R-:W-:Y:S01]  /*3fc0*/  IMAD.MOV.U32 R76, RZ, RZ, R210 ;  /* 0x000000ffff4c7224 */ /* 0x000fe200078e00d2 */
[----:B------:R-:W-:Y:S01]  /*3fd0*/  UIADD3 UR14, UR25, 0x4, URZ ;  /* 0x00000004190e7890 */ /* 0x000fe2000fffe03f */
[----:B------:R-:W-:Y:S01]  /*3fe0*/  IMAD.MOV.U32 R77, RZ, RZ, R209 ;  /* 0x000000ffff4d7224 */ /* 0x000fe200078e00d1 */
[----:B------:R-:W-:Y:S01]  /*3ff0*/  UMOV UR13, 0x80000020 ;  /* 0x80000020000d7882 */ /* 0x000fe20000000000 */
[----:B------:R-:W-:Y:S01]  /*4000*/  IMAD.MOV.U32 R78, RZ, RZ, R208 ;  /* 0x000000ffff4e7224 */ /* 0x000fe200078e00d0 */
[----:B------:R-:W-:Y:S01]  /*4010*/  UMOV UR15, 0x40000040 ;  /* 0x40000040000f7882 */ /* 0x000fe20000000000 */
[----:B------:R-:W-:Y:S01]  /*4020*/  IMAD.MOV.U32 R79, RZ, RZ, R207 ;  /* 0x000000ffff4f7224 */ /* 0x000fe200078e00cf */
[----:B------:R0:W5:Y:S01]  /*4030*/  LDL.LU R157, [R1+0x468] ;  /* 0x00046800019d7983 */ /* 0x0001620000300800 */
[----:B------:R-:W-:-:S02]  /*4040*/  IMAD.MOV.U32 R81, RZ, RZ, R205 ;  /* 0x000000ffff517224 */ /* 0x000fc400078e00cd */
[----:B------:R-:W-:Y:S01]  /*4050*/  IMAD.MOV.U32 R82, RZ, RZ, R204 ;  /* 0x000000ffff527224 */ /* 0x000fe200078e00cc */
[----:B------:R0:W5:Y:S01]  /*4060*/  LDL.LU R156, [R1+0x464] ;  /* 0x00046400019c7983 */ /* 0x0001620000300800 */
[----:B------:R-:W-:Y:S02]  /*4070*/  IMAD.MOV.U32 R83, RZ, RZ, R203 ;  /* 0x000000ffff537224 */ /* 0x000fe400078e00cb */
[----:B------:R-:W-:Y:S01]  /*4080*/  IMAD.MOV.U32 R84, RZ, RZ, R202 ;  /* 0x000000ffff547224 */ /* 0x000fe200078e00ca */
[----:B------:R0:W5:Y:S01]  /*4090*/  LDL.LU R0, [R1+0x460] ;  /* 0x0004600001007983 */ /* 0x0001620000300800 */
[----:B------:R-:W-:Y:S02]  /*40a0*/  IMAD.MOV.U32 R86, RZ, RZ, R200 ;  /* 0x000000ffff567224 */ /* 0x000fe400078e00c8 */
[----:B------:R-:W-:Y:S02]  /*40b0*/  IMAD.MOV.U32 R87, RZ, RZ, R199 ;  /* 0x000000ffff577224 */ /* 0x000fe400078e00c7 */
[----:B------:R-:W-:-:S02]  /*40c0*/  IMAD.MOV.U32 R88, RZ, RZ, R198 ;  /* 0x000000ffff587224 */ /* 0x000fc400078e00c6 */
[----:B------:R-:W-:Y:S02]  /*40d0*/  IMAD.MOV.U32 R89, RZ, RZ, R197 ;  /* 0x000000ffff597224 */ /* 0x000fe400078e00c5 */
[----:B------:R-:W-:Y:S02]  /*40e0*/  IMAD.MOV.U32 R91, RZ, RZ, R195 ;  /* 0x000000ffff5b7224 */ /* 0x000fe400078e00c3 */
[----:B------:R-:W-:Y:S02]  /*40f0*/  IMAD.MOV.U32 R92, RZ, RZ, R194 ;  /* 0x000000ffff5c7224 */ /* 0x000fe400078e00c2 */
        /* <DEDUP_REMOVED lines=46> */
[----:B------:R-:W-:-:S06]  /*43e0*/  IMAD.MOV.U32 R151, RZ, RZ, R2 ;  /* 0x000000ffff977224 */ /* 0x000fcc00078e0002 */
[----:B---3--:R-:W-:-:S06]  /*43f0*/  WARPGROUP.ARRIVE ;  /* 0x00000000000079c5 */ /* 0x008fcc0000000000 */
[----:B------:R-:W-:Y:S03]  /*4400*/  HGMMA.SP.64x256x32.F32.BF16 R24, gdesc[UR12], R24, R155, 0x0, gsb0 ;  /* 0x0be09b000c1879f0 */ /* 0x000fe60008001a18 */
[----:B------:R-:W-:Y:S02]  /*4410*/  WARPGROUP.DEPBAR.LE gsb0, 0x0 ;  /* 0x00008000000079c5 */ /* 0x000fe40000010000 */
[----:B------:R-:W-:Y:S04]  /*4420*/  STL.64 [R1], R24 ;  /* 0x0000001801007387 */ /* 0x000fe80000100a00 */
        /* <DEDUP_REMOVED lines=63> */
[----:B-1----:R-:W3:Y:S04]  /*4820*/  LDL.LU.64 R150, [R1+0x458] ;  /* 0x0004580001967983 */ /* 0x002ee80000300a00 */
        /* <DEDUP_REMOVED lines=62> */
[----:B------:R-:W3:Y:S01]  /*4c10*/  LDL.LU.64 R24, [R1+0x260] ;  /* 0x0002600001187983 */ /* 0x000ee20000300a00 */
[----:B------:R-:W-:Y:S01]  /*4c20*/  UIADD3 UR12, UR24, 0x202, URZ ;  /* 0x00000202180c7890 */ /* 0x000fe2000fffe03f */
[----:B------:R-:W-:Y:S01]  /*4c30*/  UMOV UR13, 0x80000020 ;  /* 0x80000020000d7882 */ /* 0x000fe20000000000 */
[----:B---3--:R-:W-:-:S07]  /*4c40*/  WARPGROUP.ARRIVE ;  /* 0x00000000000079c5 */ /* 0x008fce0000000000 */
[----:B------:R-:W-:Y:S03]  /*4c50*/  HGMMA.SP.64x256x32.F32.BF16 R24, gdesc[UR12], R24, R153, 0x0, gsb0 ;  /* 0x0be099000c1879f0 */ /* 0x000fe60008001a18 */
[----:B------:R-:W-:Y:S02]  /*4c60*/  WARPGROUP.DEPBAR.LE gsb0, 0x0 ;  /* 0x00008000000079c5 */ /* 0x000fe40000010000 */
[----:B0-----:R-:W-:Y:S05]  /*4c70*/  @!P1 BRA `(.L_x_22) ;  /* 0x0000000000049947 */ /* 0x001fea0003800000 */
[----:B------:R-:W-:Y:S01]  /*4c80*/  BPT.TRAP 0x1 ;  /* 0x000000040000795c */ /* 0x000fe20000300000 */
.L_x_22:
[----:B------:R-:W3:Y:S02]  /*4c90*/  LDL R2, [R1+0x200] ;  /* 0x0002000001027983 */ /* 0x000ee40000100800 */
[----:B---3-5:R-:W-:-:S13]  /*4ca0*/  LOP3.LUT P0, RZ, R157, R2, RZ, 0xc0, !PT ;  /* 0x000000029dff7212 */ /* 0x028fda000780c0ff */
[----:B------:R-:W-:-:S05]  /*4cb0*/  VOTEU.ANY UP0, P0 ;  /* 0x00000000003f7886 */ /* 0x000fca0000000100 */
[----:B------:R-:W-:-:S04]  /*4cc0*/  @UP0 ULEA UR12, UR23, UR26, 0x3 ;  /* 0x0000001a170c0291 */ /* 0x000fc8000f8e183f */
[----:B------:R-:W-:Y:S02]  /*4cd0*/  @UP0 UIADD3 UR12, UR12, 0x20, URZ ;  /* 0x000000200c0c0890 */ /* 0x000fe4000fffe03f */
[----:B------:R-:W-:-:S04]  /*4ce0*/  UISETP.GT.U32.AND UP0, UPT, UR6, 0x1, UPT ;  /* 0x000000010600788c */ /* 0x000fc8000bf04070 */
[----:B------:R-:W-:-:S05]  /*4cf0*/  IMAD.U32 R2, RZ, RZ, UR12 ;  /* 0x0000000cff027e24 */ /* 0x000fca000f8e00ff */
[----:B------:R-:W-:-:S04]  /*4d00*/  @P0 PRMT R2, R156, 0x654, R2 ;  /* 0x000006549c020816 */ /* 0x000fc80000000002 */
[----:B------:R0:W-:Y:S01]  /*4d10*/  @P0 SYNCS.ARRIVE.TRANS64.RED.A1T0 RZ, [R2+URZ], RZ ;  /* 0x000000ff02ff09a7 */ /* 0x0001e2000810043f */
[----:B------:R-:W-:-:S13]  /*4d20*/  PLOP3.LUT P0, PT, PT, PT, UP0, 0x80, 0x0 ;  /* 0x000000000000781c */ /* 0x000fda0003f0f008 */
[----:B0-----:R-:W-:Y:S05]  /*4d30*/  @P0 BRA `(.L_x_23) ;  /* 0x0000000000040947 */ /* 0x001fea0003800000 */
[----:B------:R-:W-:Y:S01]  /*4d40*/  BPT.TRAP 0x1 ;  /* 0x000000040000795c */ /* 0x000fe20000300000 */
.L_x_23:
[----:B------:R-:W-:Y:S02]  /*4d50*/  UISETP.GT.AND UP3, UPT, UR11, 0x1, UPT ;  /* 0x000000010b00788c */ /* 0x000fe4000bf64270 */
[----:B------:R-:W-:Y:S02]  /*4d60*/  UIADD3 UR22, UR22, 0x1, URZ ;  /* 0x0000000116167890 */ /* 0x000fe4000fffe03f */
[----:B------:R-:W-:Y:S02]  /*4d70*/  UIADD3 UR23, UR23, 0x1, URZ ;  /* 0x0000000117177890 */ /* 0x000fe4000fffe03f */
[----:B------:R-:W-:Y:S01]  /*4d80*/  PLOP3.LUT P0, PT, PT, PT, UP3, 0x80, 0x0 ;  /* 0x000000000000781c */ /* 0x000fe20003f0f038 */
[----:B------:R-:W-:Y:S02]  /*4d90*/  UISETP.NE.AND UP0, UPT, UR22, 0x4, UPT ;  /* 0x000000041600788c */ /* 0x000fe4000bf05270 */
[----:B------:R-:W-:Y:S02]  /*4da0*/  UISETP.NE.AND UP1, UPT, UR23, 0x4, UPT ;  /* 0x000000041700788c */ /* 0x000fe4000bf25270 */
[----:B------:R-:W-:-:S02]  /*4db0*/  USEL UR12, URZ, 0x1, UP0 ;  /* 0x000000013f0c7887 */ /* 0x000fc40008000000 */
[----:B------:R-:W-:Y:S02]  /*4dc0*/  USEL UR22, UR22, URZ, UP0 ;  /* 0x0000003f16167287 */ /* 0x000fe40008000000 */
[----:B------:R-:W-:Y:S02]  /*4dd0*/  UIADD3 UR11, UR11, -0x1, URZ ;  /* 0xffffffff0b0b7890 */ /* 0x000fe4000fffe03f */
[----:B------:R-:W-:Y:S01]  /*4de0*/  USEL UR23, UR23, URZ, UP1 ;  /* 0x0000003f17177287 */ /* 0x000fe20008800000 */
[----:B------:R-:W-:Y:S01]  /*4df0*/  LOP3.LUT R0, R0, UR12, RZ, 0x3c, !PT ;  /* 0x0000000c00007c12 */ /* 0x000fe2000f8e3cff */
[----:B------:R-:W-:Y:S01]  /*4e00*/  UPLOP3.LUT UP0, UPT, UPT, UPT, UPT, 0x80, 0x0 ;  /* 0x000000000000789c */ /* 0x000fe20003f0f070 */
[----:B------:R-:W-:Y:S10]  /*4e10*/  @P0 BRA `(.L_x_24) ;  /* 0xffffffd000c80947 */ /* 0x000ff4000383ffff */
.L_x_17:
[----:B------:R-:W1:Y:S01]  /*4e20*/  S2R R5, SR_TID.X ;  /* 0x0000000000057919 */ /* 0x000e620000002100 */
[----:B------:R-:W-:Y:S02]  /*4e30*/  USHF.L.U32 UR11, UR10, 0x8, URZ ;  /* 0x000000080a0b7899 */ /* 0x000fe4000800063f */
[----:B------:R-:W-:Y:S01]  /*4e40*/  USHF.R.S32.HI UR12, URZ, 0x1f, UR8 ;  /* 0x0000001f3f0c7899 */ /* 0x000fe20008011408 */
[----:B------:R-:W3:Y:S01]  /*4e50*/  S2R R4, SR_TID.X ;  /* 0x0000000000047919 */ /* 0x000ee20000002100 */
[----:B------:R-:W-:Y:S01]  /*4e60*/  ULDC.64 UR14, c[0x0][0x6d0] ;  /* 0x0001b400000e7ab9 */ /* 0x000fe20000000a00 */
[----:B------:R-:W-:Y:S01]  /*4e70*/  USHF.L.U32 UR13, UR9, 0x8, URZ ;  /* 0x00000008090d7899 */ /* 0x000fe2000800063f */
[----:B------:R-:W-:Y:S01]  /*4e80*/  IMAD.U32 R12, RZ, RZ, UR14 ;  /* 0x0000000eff0c7e24 */ /* 0x000fe2000f8e00ff */
[----:B------:R-:W-:Y:S02]  /*4e90*/  UIMAD UR10, UR12, UR14, URZ ;  /* 0x0000000e0c0a72a4 */ /* 0x000fe4000f8e023f */
[----:B------:R-:W-:-:S02]  /*4ea0*/  UIADD3 UR5, UR7, UR5, URZ ;  /* 0x0000000507057290 */ /* 0x000fc4000fffe03f */
[----:B------:R-:W-:Y:S01]  /*4eb0*/  UIMAD UR10, UR8, UR15, UR10 ;  /* 0x0000000f080a72a4 */ /* 0x000fe2000f8e020a */
[----:B------:R-:W-:Y:S02]  /*4ec0*/  ULDC UR14, c[0x0][0x284] ;  /* 0x0000a100000e7ab9 */ /* 0x000fe40000000800 */
[----:B------:R-:W-:Y:S01]  /*4ed0*/  ULDC UR15, c[0x0][0x288] ;  /* 0x0000a200000f7ab9 */ /* 0x000fe20000000800 */
[----:B------:R-:W-:Y:S01]  /*4ee0*/  IMAD.U32 R231, RZ, RZ, UR14 ;  /* 0x0000000effe77e24 */ /* 0x000fe2000f8e00ff */
[----:B------:R-:W-:Y:S02]  /*4ef0*/  UISETP.GE.AND UP1, UPT, UR13, UR15, UPT ;  /* 0x0000000f0d00728c */ /* 0x000fe4000bf26270 */
[----:B------:R-:W-:Y:S02]  /*4f00*/  UISETP.GT.U32.AND UP0, UPT, UR5, 0x3, UPT ;  /* 0x000000030500788c */ /* 0x000fe4000bf04070 */
[----:B------:R-:W-:Y:S02]  /*4f10*/  UISETP.GE.OR UP1, UPT, UR11, UR14, UP1 ;  /* 0x0000000e0b00728c */ /* 0x000fe40008f26670 */
[----:B------:R-:W-:-:S04]  /*4f20*/  UISETP.LT.U32.AND UP0, UPT, UR7, 0x4, UP0 ;  /* 0x000000040700788c */ /* 0x000fc80008701070 */
[----:B------:R-:W-:Y:S02]  /*4f30*/  PLOP3.LUT P0, PT, PT, PT, UP1, 0x80, 0x0 ;  /* 0x000000000000781c */ /* 0x000fe40003f0f018 */
[----:B-1----:R-:W-:Y:S02]  /*4f40*/  LOP3.LUT R3, R5, 0x60, RZ, 0xc0, !PT ;  /* 0x0000006005037812 */ /* 0x002fe400078ec0ff */
[----:B------:R-:W-:Y:S02]  /*4f50*/  SHF.R.U32.HI R2, RZ, 0x2, R5 ;  /* 0x00000002ff027819 */ /* 0x000fe40000011605 */
[----:B------:R-:W-:Y:S02]  /*4f60*/  SHF.R.U32.HI R3, RZ, 0x5, R3 ;  /* 0x00000005ff037819 */ /* 0x000fe40000011603 */
[----:B------:R-:W-:Y:S02]  /*4f70*/  LOP3.LUT R2, R2, 0x7, RZ, 0xc0, !PT ;  /* 0x0000000702027812 */ /* 0x000fe400078ec0ff */
[----:B---3--:R-:W-:Y:S01]  /*4f80*/  SHF.R.U32.HI R4, RZ, 0x7, R4 ;  /* 0x00000007ff047819 */ /* 0x008fe20000011604 */
[----:B------:R-:W-:-:S02]  /*4f90*/  IMAD.SHL.U32 R0, R3, 0x10, RZ ;  /* 0x0000001003007824 */ /* 0x000fc400078e00ff */
[----:B------:R-:W-:-:S03]  /*4fa0*/  IMAD R3, R3, -0x10, -R2 ;  /* 0xfffffff003037824 */ /* 0x000fc600078e0a02 */
[----:B------:R-:W-:Y:S02]  /*4fb0*/  LOP3.LUT R0, R0, 0xfffffff0, R2, 0xe2, !PT ;  /* 0xfffffff000007812 */ /* 0x000fe400078ee202 */
[----:B------:R-:W-:-:S04]  /*4fc0*/  SHF.R.U32.HI R2, RZ, 0x1, R5 ;  /* 0x00000001ff027819 */ /* 0x000fc80000011605 */
[----:B------:R-:W-:Y:S02]  /*4fd0*/  LOP3.LUT R2, R0, 0x40, R2, 0xf8, !PT ;  /* 0x0000004000027812 */ /* 0x000fe400078ef802 */
[----:B------:R-:W-:Y:S01]  /*4fe0*/  LOP3.LUT R0, R4, 0x1, RZ, 0xc0, !PT ;  /* 0x0000000104007812 */ /* 0x000fe200078ec0ff */
[----:B------:R-:W-:Y:S01]  /*4ff0*/  IMAD.MOV.U32 R4, RZ, RZ, -0x2 ;  /* 0xfffffffeff047424 */ /* 0x000fe200078e00ff */
[----:B------:R-:W-:-:S03]  /*5000*/  LOP3.LUT R2, R2, UR11, RZ, 0xfc, !PT ;  /* 0x0000000b02027c12 */ /* 0x000fc6000f8efcff */
[----:B------:R-:W-:Y:S01]  /*5010*/  IMAD R0, R0, -0x40, R3 ;  /* 0xffffffc000007824 */ /* 0x000fe200078e0203 */
[----:B------:R-:W-:-:S04]  /*5020*/  SHF.R.S32.HI R3, RZ, 0x1f, R2 ;  /* 0x0000001fff037819 */ /* 0x000fc80000011402 */
[----:B------:R-:W-:Y:S01]  /*5030*/  IADD3 R231, R231, -UR11, R0 ;  /* 0x8000000be7e77c10 */ /* 0x000fe2000fffe000 */
[----:B------:R-:W-:Y:S01]  /*5040*/  IMAD.WIDE.U32 R12, R12, UR8, R2 ;  /* 0x000000080c0c7c25 */ /* 0x000fe2000f8e0002 */
[----:B------:R-:W-:Y:S01]  /*5050*/  LOP3.LUT R0, R5, 0x3, RZ, 0xc0, !PT ;  /* 0x0000000305007812 */ /* 0x000fe200078ec0ff */
[----:B------:R-:W-:-:S03]  /*5060*/  USEL UR11, URZ, 0x1, !UP0 ;  /* 0x000000013f0b7887 */ /* 0x000fc6000c000000 */
[----:B------:R-:W-:Y:S01]  /*5070*/  IADD3 R13, R13, UR10, RZ ;  /* 0x0000000a0d0d7c10 */ /* 0x000fe2000fffe0ff */
[----:B------:R-:W-:Y:S01]  /*5080*/  USHF.R.U32.HI UR10, URZ, 0x2, UR5 ;  /* 0x000000023f0a7899 */ /* 0x000fe20008011605 */
[----:B------:R-:W-:Y:S01]  /*5090*/  IMAD R0, R0, R4, UR15 ;  /* 0x0000000f00007e24 */ /* 0x000fe2000f8e0204 */
[----:B------:R-:W-:Y:S02]  /*50a0*/  ULOP3.LUT UR5, UR5, 0x3, URZ, 0xc0, !UPT ;  /* 0x0000000305057892 */ /* 0x000fe4000f8ec03f */
[----:B------:R-:W-:Y:S01]  /*50b0*/  ULOP3.LUT UR10, UR10, 0x1, URZ, 0xc0, !UPT ;  /* 0x000000010a0a7892 */ /* 0x000fe2000f8ec03f */
[----:B------:R-:W-:-:S03]  /*50c0*/  VIADD R0, R0, -UR13 ;  /* 0x8000000d00007c36 */ /* 0x000fc60008000000 */
[----:B------:R-:W-:-:S04]  /*50d0*/  UISETP.NE.U32.AND UP3, UPT, UR10, 0x1, UPT ;  /* 0x000000010a00788c */ /* 0x000fc8000bf65070 */
[----:B------:R-:W-:-:S04]  /*50e0*/  UISETP.GT.U32.AND UP3, UPT, UR7, 0x3, !UP3 ;  /* 0x000000030700788c */ /* 0x000fc8000df64070 */
[----:B------:R-:W-:-:S04]  /*50f0*/  USEL UR10, URZ, 0x1, !UP3 ;  /* 0x000000013f0a7887 */ /* 0x000fc8000d800000 */
[----:B------:R-:W-:Y:S01]  /*5100*/  ULOP3.LUT UR4, UR10, UR4, UR11, 0x96, !UPT ;  /* 0x000000040a047292 */ /* 0x000fe2000f8e960b */
[----:B------:R-:W-:Y:S11]  /*5110*/  @P0 BRA `(.L_x_25) ;  /* 0x0000012800600947 */ /* 0x000ff60003800000 */
[----:B------:R-:W-:Y:S01]  /*5120*/  UIMAD.WIDE UR10, UR9, 0x100, URZ ;  /* 0x00000100090a78a5 */ /* 0x000fe2000f8e023f */
[----:B------:R-:W-:Y:S01]  /*5130*/  FSETP.NEU.AND P1, PT, RZ, UR19, PT ;  /* 0x00000013ff007c0b */ /* 0x000fe2000bf2d000 */
[----:B------:R-:W-:Y:S01]  /*5140*/  IMAD.SHL.U32 R4, R5, 0x2, RZ ;  /* 0x0000000205047824 */ /* 0x000fe200078e00ff */
[----:B------:R-:W-:Y:S01]  /*5150*/  ULDC.64 UR26, c[0x0][0x6c8] ;  /* 0x0001b200001a7ab9 */ /* 0x000fe20000000a00 */
[----:B------:R-:W-:Y:S01]  /*5160*/  ISETP.GT.AND P2, PT, R231, RZ, PT ;  /* 0x000000ffe700720c */ /* 0x000fe20003f44270 */
[----:B------:R-:W-:Y:S01]  /*5170*/  UIMAD UR9, UR11, UR26, URZ ;  /* 0x0000001a0b0972a4 */ /* 0x000fe2000f8e023f */
[----:B------:R-:W-:Y:S01]  /*5180*/  MOV R8, UR10 ;  /* 0x0000000a00087c02 */ /* 0x000fe20008000f00 */
[----:B------:R-:W-:Y:S01]  /*5190*/  IMAD.U32 R18, RZ, RZ, UR27 ;  /* 0x0000001bff127e24 */ /* 0x000fe2000f8e00ff */
[----:B------:R-:W-:Y:S01]  /*51a0*/  BSSY B0, `(.L_x_25) ;  /* 0x000128f000007945 */ /* 0x000fe20003800000 */
[----:B------:R-:W-:Y:S02]  /*51b0*/  ISETP.GT.AND P0, PT, R0, RZ, P2 ;  /* 0x000000ff0000720c */ /* 0x000fe40001704270 */
[----:B------:R-:W-:-:S05]  /*51c0*/  LOP3.LUT R8, R8, 0x6, R4, 0xf8, !PT ;  /* 0x0000000608087812 */ /* 0x000fca00078ef804 */
[----:B------:R-:W-:-:S04]  /*51d0*/  IMAD.WIDE.U32 R12, R8, UR26, R12 ;  /* 0x0000001a080c7c25 */ /* 0x000fc8000f8e000c */
[----:B------:R-:W-:-:S04]  /*51e0*/  IMAD R18, R8, R18, UR9 ;  /* 0x0000000908127e24 */ /* 0x000fc8000f8e0212 */
[----:B------:R-:W-:Y:S01]  /*51f0*/  IMAD.IADD R18, R13, 0x1, R18 ;  /* 0x000000010d127824 */ /* 0x000fe200078e0212 */
[----:B------:R-:W-:Y:S06]  /*5200*/  @!P1 BRA `(.L_x_26) ;  /* 0x000000d800949947 */ /* 0x000fec0003800000 */
[----:B------:R-:W-:Y:S01]  /*5210*/  ULDC.64 UR14, c[0x0][0x6b8] ;  /* 0x0001ae00000e7ab9 */ /* 0x000fe20000000a00 */
[----:B------:R-:W-:Y:S01]  /*5220*/  ULDC.64 UR24, c[0x0][0x6b0] ;  /* 0x0001ac0000187ab9 */ /* 0x000fe20000000a00 */
[----:B------:R-:W-:Y:S02]  /*5230*/  UIMAD UR10, UR12, UR14, URZ ;  /* 0x0000000e0c0a72a4 */ /* 0x000fe4000f8e023f */
[----:B------:R-:W-:Y:S01]  /*5240*/  IMAD.U32 R10, RZ, RZ, UR14 ;  /* 0x0000000eff0a7e24 */ /* 0x000fe2000f8e00ff */
[----:B------:R-:W-:Y:S01]  /*5250*/  UIMAD UR11, UR11, UR24, URZ ;  /* 0x000000180b0b72a4 */ /* 0x000fe2000f8e023f */
[----:B------:R-:W3:Y:S01]  /*5260*/  LDL.LU R19, [R1] ;  /* 0x0000000001137983 */ /* 0x000ee20000300800 */
[----:B------:R-:W-:Y:S02]  /*5270*/  UIMAD UR10, UR8, UR15, UR10 ;  /* 0x0000000f080a72a4 */ /* 0x000fe4000f8e020a */
[----:B0-----:R-:W-:Y:S01]  /*5280*/  IMAD.WIDE.U32 R6, R10, UR8, R2 ;  /* 0x000000080a067c25 */ /* 0x001fe2000f8e0002 */
[----:B------:R-:W-:Y:S01]  /*5290*/  ULDC.64 UR22, c[0x0][0x6a8] ;  /* 0x0001aa0000167ab9 */ /* 0x000fe20000000a00 */
[----:B------:R-:W-:Y:S01]  /*52a0*/  ULDC.64 UR12, c[0x0][0x6c0] ;  /* 0x0001b000000c7ab9 */ /* 0x000fe20000000a00 */
[----:B------:R-:W-:Y:S01]  /*52b0*/  ISETP.GT.AND P3, PT, R0, 0x1, P2 ;  /* 0x000000010000780c */ /* 0x000fe20001764270 */
[----:B------:R-:W-:Y:S01]  /*52c0*/  IMAD.U32 R9, RZ, RZ, UR25 ;  /* 0x00000019ff097e24 */ /* 0x000fe2000f8e00ff */
[----:B------:R-:W-:Y:S01]  /*52d0*/  IADD3 R5, R7, UR10, RZ ;  /* 0x0000000a07057c10 */ /* 0x000fe2000fffe0ff */
[----:B------:R-:W-:Y:S01]  /*52e0*/  IMAD.MOV.U32 R4, RZ, RZ, R6 ;  /* 0x000000ffff047224 */ /* 0x000fe200078e0006 */
[----:B------:R-:W4:Y:S01]  /*52f0*/  LDL.LU R21, [R1+0x4] ;  /* 0x0000040001157983 */ /* 0x000f220000300800 */
[----:B------:R-:W-:-:S02]  /*5300*/  IMAD R9, R8, R9, UR11 ;  /* 0x0000000b08097e24 */ /* 0x000fc4000f8e0209 */
[----:B------:R-:W-:-:S04]  /*5310*/  IMAD.WIDE.U32 R14, R8, UR24, R4 ;  /* 0x00000018080e7c25 */ /* 0x000fc8000f8e0004 */
[----:B------:R-:W-:Y:S01]  /*5320*/  IMAD.IADD R11, R15, 0x1, R9 ;  /* 0x000000010f0b7824 */ /* 0x000fe200078e0209 */
[----:B------:R-:W-:-:S04]  /*5330*/  LEA R16, P1, R14, UR22, 0x2 ;  /* 0x000000160e107c11 */ /* 0x000fc8000f8210ff */
[----:B------:R-:W-:-:S05]  /*5340*/  LEA.HI.X R17, R14, UR23, R11, 0x2, P1 ;  /* 0x000000170e117c11 */ /* 0x000fca00088f140b */
[----:B------:R0:W5:Y:S01]  /*5350*/  @P0 LDG.E.LTC128B R11, desc[UR16][R16.64] ;  /* 0x00000010100b0981 */ /* 0x000162000c1e1920 */
[----:B------:R-:W-:-:S04]  /*5360*/  LEA R14, P1, R12, UR12, 0x2 ;  /* 0x0000000c0c0e7c11 */ /* 0x000fc8000f8210ff */
[----:B------:R-:W-:Y:S01]  /*5370*/  LEA.HI.X R15, R12, UR13, R18, 0x2, P1 ;  /* 0x0000000d0c0f7c11 */ /* 0x000fe200088f1412 */
[----:B------:R-:W-:Y:S01]  /*5380*/  ULDC.64 UR12, c[0x0][0x6b0] ;  /* 0x0001ac00000c7ab9 */ /* 0x000fe20000000a00 */
[----:B0-----:R-:W-:-:S04]  /*5390*/  IMAD.U32 R16, RZ, RZ, UR24 ;  /* 0x00000018ff107e24 */ /* 0x001fc8000f8e00ff */
[----:B------:R-:W-:-:S04]  /*53a0*/  IMAD.WIDE.U32 R16, R8, R16, UR12 ;  /* 0x0000000c08107e25 */ /* 0x000fc8000f8e0010 */
[----:B------:R-:W-:Y:S01]  /*53b0*/  IMAD.IADD R20, R9, 0x1, R17 ;  /* 0x0000000109147824 */ /* 0x000fe200078e0211 */
[----:B------:R-:W-:-:S04]  /*53c0*/  IADD3 R13, P1, R6, R16, RZ ;  /* 0x00000010060d7210 */ /* 0x000fc80007f3e0ff */
[----:B------:R-:W-:Y:S01]  /*53d0*/  IADD3.X R18, R20, R5, RZ, P1, !PT ;  /* 0x0000000514127210 */ /* 0x000fe20000ffe4ff */
[----:B-----5:R-:W-:-:S04]  /*53e0*/  FMUL R12, R11, UR19 ;  /* 0x000000130b0c7c20 */ /* 0x020fc80008400000 */
[----:B---3--:R-:W-:Y:S01]  /*53f0*/  FFMA R19, R19, UR18, R12 ;  /* 0x0000001213137c23 */ /* 0x008fe2000800000c */
[----:B------:R-:W-:-:S04]  /*5400*/  LEA R12, P1, R13, UR22, 0x2 ;  /* 0x000000160d0c7c11 */ /* 0x000fc8000f8210ff */
[----:B------:R-:W-:Y:S01]  /*5410*/  LEA.HI.X R13, R13, UR23, R18, 0x2, P1 ;  /* 0x000000170d0d7c11 */ /* 0x000fe200088f1412 */
[----:B------:R-:W-:Y:S04]  /*5420*/  @P0 STG.E desc[UR16][R14.64], R19 ;  /* 0x000000130e000986 */ /* 0x000fe8000c101910 */
[----:B------:R0:W3:Y:S01]  /*5430*/  @P3 LDG.E.LTC128B R11, desc[UR16][R12.64] ;  /* 0x000000100c0b3981 */ /* 0x0000e2000c1e1920 */
[----:B------:R-:W-:Y:S01]  /*5440*/  USHF.L.U64.HI UR9, UR26, 0x2, UR27 ;  /* 0x000000021a097899 */ /* 0x000fe2000801021b */
[----:B------:R-:W-:Y:S01]  /*5450*/  BSSY B1, `(.L_x_27) ;  /* 0x0000015000017945 */ /* 0x000fe20003800000 */
[----:B0-----:R-:W-:-:S05]  /*5460*/  IMAD.U32 R12, RZ, RZ, UR26 ;  /* 0x0000001aff0c7e24 */ /* 0x001fca000f8e00ff */
[----:B------:R-:W-:-:S04]  /*5470*/  LEA R12, P0, R12, R14, 0x2 ;  /* 0x0000000e0c0c7211 */ /* 0x000fc800078010ff */
[----:B------:R-:W-:Y:S01]  /*5480*/  IADD3.X R13, R15, UR9, RZ, P0, !PT ;  /* 0x000000090f0d7c10 */ /* 0x000fe200087fe4ff */
[----:B---3--:R-:W-:-:S04]  /*5490*/  FMUL R18, R11, UR19 ;  /* 0x000000130b127c20 */ /* 0x008fc80008400000 */
[----:B----4-:R-:W-:-:S05]  /*54a0*/  FFMA R18, R21, UR18, R18 ;  /* 0x0000001215127c23 */ /* 0x010fca0008000012 */
[----:B------:R0:W-:Y:S02]  /*54b0*/  @P3 STG.E desc[UR16][R12.64], R18 ;  /* 0x000000120c003986 */ /* 0x0001e4000c101910 */
[----:B0-----:R-:W-:-:S04]  /*54c0*/  IMAD.WIDE.U32 R18, R8, UR24, R2 ;  /* 0x0000001808127c25 */ /* 0x001fc8000f8e0002 */
[----:B------:R-:W-:Y:S02]  /*54d0*/  IMAD.IADD R19, R9, 0x1, R19 ;  /* 0x0000000109137824 */ /* 0x000fe400078e0213 */
[----:B------:R-:W-:-:S04]  /*54e0*/  IMAD.WIDE.U32 R18, R10, UR8, R18 ;  /* 0x000000080a127c25 */ /* 0x000fc8000f8e0012 */
[----:B------:R-:W-:Y:S01]  /*54f0*/  VIADD R19, R19, UR10 ;  /* 0x0000000a13137c36 */ /* 0x000fe20008000000 */
[----:B------:R-:W-:-:S04]  /*5500*/  LEA R22, P0, R18, UR22, 0x2 ;  /* 0x0000001612167c11 */ /* 0x000fc8000f8010ff */
[----:B------:R-:W-:Y:S02]  /*5510*/  LEA.HI.X R23, R18, UR23, R19, 0x2, P0 ;  /* 0x0000001712177c11 */ /* 0x000fe400080f1413 */
[----:B------:R-:W-:Y:S02]  /*5520*/  ISETP.GT.AND P0, PT, R231, 0x8, PT ;  /* 0x00000008e700780c */ /* 0x000fe40003f04270 */
[----:B------:R-:W-:Y:S01]  /*5530*/  IADD3 R18, P1, R2, R16, RZ ;  /* 0x0000001002127210 */ /* 0x000fe20007f3e0ff */
[----:B------:R0:W-:Y:S01]  /*5540*/  STL.64 [R1+0x258], R22 ;  /* 0x0002581601007387 */ /* 0x0001e20000100a00 */
[----:B------:R-:W-:-:S03]  /*5550*/  ISETP.GT.AND P3, PT, R0, RZ, P0 ;  /* 0x000000ff0000720c */ /* 0x000fc60000764270 */
[----:B------:R-:W-:Y:S02]  /*5560*/  IMAD.X R19, R3, 0x1, R20, P1 ;  /* 0x0000000103137824 */ /* 0x000fe400008e0614 */
[----:B------:R-:W-:-:S08]  /*5570*/  IMAD.WIDE.U32 R18, R10, UR8, R18 ;  /* 0x000000080a127c25 */ /* 0x000fd0000f8e0012 */
[----:B0-----:R-:W-:Y:S05]  /*5580*/  @!P3 BRA `(.L_x_28) ;  /* 0x000000000004b947 */ /* 0x001fea0003800000 */
[----:B------:R0:W5:Y:S02]  /*5590*/  LDG.E.LTC128B R11, desc[UR16][R22.64+0x20] ;  /* 0x00002010160b7981 */ /* 0x000164000c1e1920 */
.L_x_28:
[----:B------:R-:W-:Y:S05]  /*55a0*/  BSYNC B1 ;  /* 0x0000000000017941 */ /* 0x000fea0003800000 */
.L_x_27:
[----:B------:R-:W0:Y:S01]  /*55b0*/  LDL.LU R21, [R1+0x8] ;  /* 0x0000080001157983 */ /* 0x000e220000300800 */
[----:B-----5:R-:W-:Y:S01]  /*55c0*/  FMUL R17, R11, UR19 ;  /* 0x000000130b117c20 */ /* 0x020fe20008400000 */
[----:B------:R-:W-:Y:S01]  /*55d0*/  LEA R152, P1, R18, UR22, 0x2 ;  /* 0x0000001612987c11 */ /* 0x000fe2000f8210ff */
[----:B------:R-:W-:Y:S01]  /*55e0*/  UIMAD UR9, UR25, 0x7, URZ ;  /* 0x00000007190978a4 */ /* 0x000fe2000f8e023f */
[----:B------:R-:W-:Y:S01]  /*55f0*/  ISETP.GT.AND P4, PT, R0, 0x1, P0 ;  /* 0x000000010000780c */ /* 0x000fe20000784270 */
[----:B------:R-:W-:Y:S01]  /*5600*/  BSSY B1, `(.L_x_29) ;  /* 0x000000c000017945 */ /* 0x000fe20003800000 */
[----:B0-----:R-:W-:Y:S01]  /*5610*/  FFMA R22, R21, UR18, R17 ;  /* 0x0000001215167c23 */ /* 0x001fe20008000011 */
[----:B------:R-:W-:Y:S01]  /*5620*/  IADD3 R17, R19, UR10, RZ ;  /* 0x0000000a13117c10 */ /* 0x000fe2000fffe0ff */
[----:B------:R-:W-:Y:S02]  /*5630*/  IMAD.MOV.U32 R21, RZ, RZ, R20 ;  /* 0x000000ffff157224 */ /* 0x000fe400078e0014 */
[----:B------:R-:W-:Y:S01]  /*5640*/  IMAD.MOV.U32 R20, RZ, RZ, R16 ;  /* 0x000000ffff147224 */ /* 0x000fe200078e0010 */
[----:B------:R-:W-:Y:S01]  /*5650*/  LEA.HI.X R153, R18, UR23, R17, 0x2, P1 ;  /* 0x0000001712997c11 */ /* 0x000fe200088f1411 */
[----:B------:R0:W-:Y:S01]  /*5660*/  @P3 STG.E desc[UR16][R14.64+0x20], R22 ;  /* 0x000020160e003986 */ /* 0x0001e2000c101910 */
[----:B------:R-:W-:-:S03]  /*5670*/  IMAD.U32 R16, RZ, RZ, UR24 ;  /* 0x00000018ff107e24 */ /* 0x000fc6000f8e00ff */
[----:B------:R0:W-:Y:S01]  /*5680*/  STL.64 [R1+0x250], R152 ;  /* 0x0002509801007387 */ /* 0x0001e20000100a00 */
[----:B------:R-:W-:Y:S01]  /*5690*/  IMAD.WIDE.U32 R20, R16, 0x7, R20 ;  /* 0x0000000710147825 */ /* 0x000fe200078e0014 */
[----:B------:R-:W-:Y:S06]  /*56a0*/  @!P4 BRA `(.L_x_30) ;  /* 0x000000000004c947 */ /* 0x000fec0003800000 */
[----:B------:R1:W5:Y:S02]  /*56b0*/  LDG.E.LTC128B R11, desc[UR16][R152.64+0x20] ;  /* 0x00002010980b7981 */ /* 0x000364000c1e1920 */
.L_x_30:
[----:B------:R-:W-:Y:S05]  /*56c0*/  BSYNC B1 ;  /* 0x0000000000017941 */ /* 0x000fea0003800000 */
.L_x_29:
[----:B------:R-:W3:Y:S01]  /*56d0*/  LDL.LU R17, [R1+0xc] ;  /* 0x00000c0001117983 */ /* 0x000ee20000300800 */
[----:B-----5:R-:W-:Y:S01]  /*56e0*/  FMUL R16, R11, UR19 ;  /* 0x000000130b107c20 */ /* 0x020fe20008400000 */
[----:B------:R-:W-:Y:S01]  /*56f0*/  VIADD R21, R21, UR9 ;  /* 0x0000000915157c36 */ /* 0x000fe20008000000 */
[----:B------:R-:W-:Y:S01]  /*5700*/  ISETP.GT.AND P1, PT, R0, 0x8, P2 ;  /* 0x000000080000780c */ /* 0x000fe20001724270 */
[----:B01----:R-:W4:Y:S01]  /*5710*/  LDL.LU R152, [R1+0x10] ;  /* 0x0000100001987983 */ /* 0x003f220000300800 */
[----:B------:R-:W-:-:S03]  /*5720*/  UIMAD UR28, UR27, 0x1c, URZ ;  /* 0x0000001c1b1c78a4 */ /* 0x000fc6000f8e023f */
[----:B------:R-:W2:Y:S01]  /*5730*/  LDL.LU R23, [R1+0x14] ;  /* 0x0000140001177983 */ /* 0x000ea20000300800 */
[----:B---3--:R-:W-:Y:S01]  /*5740*/  FFMA R19, R17, UR18, R16 ;  /* 0x0000001211137c23 */ /* 0x008fe20008000010 */
[----:B------:R-:W-:-:S04]  /*5750*/  IADD3 R17, P3, R6, R20, RZ ;  /* 0x0000001406117210 */ /* 0x000fc80007f7e0ff */
[----:B------:R-:W-:Y:S01]  /*5760*/  IADD3.X R18, R21, R5, RZ, P3, !PT ;  /* 0x0000000515127210 */ /* 0x000fe20001ffe4ff */
[----:B------:R0:W-:Y:S01]  /*5770*/  @P4 STG.E desc[UR16][R12.64+0x20], R19 ;  /* 0x000020130c004986 */ /* 0x0001e2000c101910 */
[----:B------:R-:W-:-:S04]  /*5780*/  LEA R16, P3, R17, UR22, 0x2 ;  /* 0x0000001611107c11 */ /* 0x000fc8000f8610ff */
[----:B------:R-:W-:-:S05]  /*5790*/  LEA.HI.X R17, R17, UR23, R18, 0x2, P3 ;  /* 0x0000001711117c11 */ /* 0x000fca00098f1412 */
[----:B------:R1:W3:Y:S01]  /*57a0*/  @P1 LDG.E.LTC128B R11, desc[UR16][R16.64] ;  /* 0x00000010100b1981 */ /* 0x0002e2000c1e1920 */
[----:B------:R-:W-:Y:S01]  /*57b0*/  IADD3 R20, P3, R20, UR24, RZ ;  /* 0x0000001814147c10 */ /* 0x000fe2000ff7e0ff */
[----:B------:R-:W-:-:S03]  /*57c0*/  IMAD.U32 R18, RZ, RZ, UR26 ;  /* 0x0000001aff127e24 */ /* 0x000fc6000f8e00ff */
[----:B------:R-:W-:Y:S01]  /*57d0*/  IADD3.X R21, R21, UR25, RZ, P3, !PT ;  /* 0x0000001915157c10 */ /* 0x000fe20009ffe4ff */
[----:B0-----:R-:W-:Y:S01]  /*57e0*/  IMAD.WIDE.U32 R18, R18, 0x1c, R12 ;  /* 0x0000001c12127825 */ /* 0x001fe200078e000c */
[----:B-1----:R-:W-:-:S03]  /*57f0*/  IADD3 R17, P3, R20, R6, RZ ;  /* 0x0000000614117210 */ /* 0x002fc60007f7e0ff */
[----:B------:R-:W-:Y:S02]  /*5800*/  VIADD R19, R19, UR28 ;  /* 0x0000001c13137c36 */ /* 0x000fe40008000000 */
[----:B------:R-:W-:Y:S01]  /*5810*/  IMAD.X R22, R21, 0x1, R5, P3 ;  /* 0x0000000115167824 */ /* 0x000fe200018e0605 */
[----:B------:R-:W-:-:S04]  /*5820*/  LEA R16, P3, R17, UR22, 0x2 ;  /* 0x0000001611107c11 */ /* 0x000fc8000f8610ff */
[----:B------:R-:W-:Y:S02]  /*5830*/  LEA.HI.X R17, R17, UR23, R22, 0x2, P3 ;  /* 0x0000001711117c11 */ /* 0x000fe400098f1416 */
[----:B------:R-:W-:Y:S01]  /*5840*/  ISETP.GT.AND P3, PT, R0, 0x9, P2 ;  /* 0x000000090000780c */ /* 0x000fe20001764270 */
[----:B---3--:R-:W-:-:S04]  /*5850*/  FMUL R22, R11, UR19 ;  /* 0x000000130b167c20 */ /* 0x008fc80008400000 */
[----:B----4-:R-:W-:-:S05]  /*5860*/  FFMA R22, R152, UR18, R22 ;  /* 0x0000001298167c23 */ /* 0x010fca0008000016 */
[----:B------:R2:W-:Y:S04]  /*5870*/  @P1 STG.E desc[UR16][R18.64], R22 ;  /* 0x0000001612001986 */ /* 0x0005e8000c101910 */
[----:B------:R-:W3:Y:S01]  /*5880*/  @P3 LDG.E.LTC128B R11, desc[UR16][R16.64] ;  /* 0x00000010100b3981 */ /* 0x000ee2000c1e1920 */
[----:B------:R-:W-:Y:S01]  /*5890*/  USHF.L.U32 UR21, UR26, 0x5, URZ ;  /* 0x000000051a157899 */ /* 0x000fe2000800063f */
[----:B------:R-:W-:Y:S01]  /*58a0*/  BSSY B1, `(.L_x_31) ;  /* 0x0000016000017945 */ /* 0x000fe20003800000 */
[----:B------:R-:W-:Y:S02]  /*58b0*/  USHF.L.U64.HI UR11, UR26, 0x5, UR27 ;  /* 0x000000051a0b7899 */ /* 0x000fe4000801021b */
[----:B------:R-:W-:-:S04]  /*58c0*/  UIMAD.WIDE.U32 UR12, UR24, 0x7, UR12 ;  /* 0x00000007180c78a5 */ /* 0x000fc8000f8e000c */
[----:B------:R-:W-:-:S03]  /*58d0*/  UIADD3 UR15, UR9, UR13, URZ ;  /* 0x0000000d090f7290 */ /* 0x000fc6000fffe03f */
[----:B------:R-:W-:Y:S01]  /*58e0*/  UMOV UR14, UR12 ;  /* 0x0000000c000e7c82 */ /* 0x000fe20008000000 */
[----:B---3--:R-:W-:-:S04]  /*58f0*/  FMUL R16, R11, UR19 ;  /* 0x000000130b107c20 */ /* 0x008fc80008400000 */
[----:B--2---:R-:W-:Y:S01]  /*5900*/  FFMA R22, R23, UR18, R16 ;  /* 0x0000001217167c23 */ /* 0x004fe20008000010 */
[----:B------:R-:W-:-:S04]  /*5910*/  IADD3 R16, P1, R12, UR21, RZ ;  /* 0x000000150c107c10 */ /* 0x000fc8000ff3e0ff */
[----:B------:R-:W-:-:S05]  /*5920*/  IADD3.X R17, R13, UR11, RZ, P1, !PT ;  /* 0x0000000b0d117c10 */ /* 0x000fca0008ffe4ff */
[----:B------:R0:W-:Y:S02]  /*5930*/  @P3 STG.E desc[UR16][R16.64], R22 ;  /* 0x0000001610003986 */ /* 0x0001e4000c101910 */
[----:B0-----:R-:W-:-:S04]  /*5940*/  IMAD.U32 R22, RZ, RZ, UR24 ;  /* 0x00000018ff167e24 */ /* 0x001fc8000f8e00ff */
[----:B------:R-:W-:-:S03]  /*5950*/  IMAD.WIDE.U32 R22, R8, R22, UR14 ;  /* 0x0000000e08167e25 */ /* 0x000fc6000f8e0016 */
[----:B------:R-:W-:-:S04]  /*5960*/  IADD3 R22, P1, R2, R22, RZ ;  /* 0x0000001602167210 */ /* 0x000fc80007f3e0ff */
[----:B------:R-:W-:-:S03]  /*5970*/  IADD3.X R23, R3, R9, R23, P1, !PT ;  /* 0x0000000903177210 */ /* 0x000fc60000ffe417 */
[----:B------:R-:W-:-:S05]  /*5980*/  IMAD.WIDE.U32 R22, R10, UR8, R22 ;  /* 0x000000080a167c25 */ /* 0x000fca000f8e0016 */
[----:B------:R-:W-:Y:S02]  /*5990*/  IADD3 R23, R23, UR10, RZ ;  /* 0x0000000a17177c10 */ /* 0x000fe4000fffe0ff */
[----:B------:R-:W-:-:S04]  /*59a0*/  LEA R152, P1, R22, UR22, 0x2 ;  /* 0x0000001616987c11 */ /* 0x000fc8000f8210ff */
[----:B------:R-:W-:Y:S02]  /*59b0*/  LEA.HI.X R153, R22, UR23, R23, 0x2, P1 ;  /* 0x0000001716997c11 */ /* 0x000fe400088f1417 */
[----:B------:R-:W-:-:S03]  /*59c0*/  ISETP.GT.AND P1, PT, R0, 0x8, P0 ;  /* 0x000000080000780c */ /* 0x000fc60000724270 */
[----:B------:R0:W-:Y:S10]  /*59d0*/  STL.64 [R1+0x248], R152 ;  /* 0x0002489801007387 */ /* 0x0001f40000100a00 */
[----:B------:R-:W-:Y:S05]  /*59e0*/  @!P1 BRA `(.L_x_32) ;  /* 0x0000000000049947 */ /* 0x000fea0003800000 */
[----:B------:R1:W5:Y:S02]  /*59f0*/  LDG.E.LTC128B R11, desc[UR16][R152.64+0x20] ;  /* 0x00002010980b7981 */ /* 0x000364000c1e1920 */
.L_x_32:
[----:B------:R-:W-:Y:S05]  /*5a00*/  BSYNC B1 ;  /* 0x0000000000017941 */ /* 0x000fea0003800000 */
.L_x_31:
[----:B------:R-:W2:Y:S01]  /*5a10*/  LDL.LU R23, [R1+0x18] ;  /* 0x0000180001177983 */ /* 0x000ea20000300800 */
[----:B-----5:R-:W-:Y:S01]  /*5a20*/  FMUL R22, R11, UR19 ;  /* 0x000000130b167c20 */ /* 0x020fe20008400000 */
[----:B------:R-:W-:Y:S01]  /*5a30*/  UIADD3 UR12, UP0, UR12, UR24, URZ ;  /* 0x000000180c0c7290 */ /* 0x000fe2000ff1e03f */
[----:B------:R-:W-:Y:S01]  /*5a40*/  ISETP.GT.AND P3, PT, R0, 0x9, P0 ;  /* 0x000000090000780c */ /* 0x000fe20000764270 */
[----:B------:R-:W-:Y:S02]  /*5a50*/  BSSY B1, `(.L_x_33) ;  /* 0x0000011000017945 */ /* 0x000fe40003800000 */
[----:B------:R-:W-:Y:S01]  /*5a60*/  UIADD3.X UR13, UR15, UR25, URZ, UP0, !UPT ;  /* 0x000000190f0d7290 */ /* 0x000fe200087fe43f */
[----:B--2---:R-:W-:-:S05]  /*5a70*/  FFMA R22, R23, UR18, R22 ;  /* 0x0000001217167c23 */ /* 0x004fca0008000016 */
[----:B------:R2:W-:Y:S02]  /*5a80*/  @P1 STG.E desc[UR16][R18.64+0x20], R22 ;  /* 0x0000201612001986 */ /* 0x0005e4000c101910 */
[----:B--2---:R-:W-:-:S04]  /*5a90*/  IMAD.U32 R18, RZ, RZ, UR24 ;  /* 0x00000018ff127e24 */ /* 0x004fc8000f8e00ff */
[----:B------:R-:W-:-:S03]  /*5aa0*/  IMAD.WIDE.U32 R18, R8, R18, UR12 ;  /* 0x0000000c08127e25 */ /* 0x000fc6000f8e0012 */
[----:B------:R-:W-:-:S04]  /*5ab0*/  IADD3 R18, P1, R2, R18, RZ ;  /* 0x0000001202127210 */ /* 0x000fc80007f3e0ff */
[----:B------:R-:W-:-:S03]  /*5ac0*/  IADD3.X R19, R3, R9, R19, P1, !PT ;  /* 0x0000000903137210 */ /* 0x000fc60000ffe413 */
[----:B------:R-:W-:-:S04]  /*5ad0*/  IMAD.WIDE.U32 R18, R10, UR8, R18 ;  /* 0x000000080a127c25 */ /* 0x000fc8000f8e0012 */
[----:B------:R-:W-:Y:S01]  /*5ae0*/  VIADD R19, R19, UR10 ;  /* 0x0000000a13137c36 */ /* 0x000fe20008000000 */
[----:B01----:R-:W-:-:S04]  /*5af0*/  LEA R152, P1, R18, UR22, 0x2 ;  /* 0x0000001612987c11 */ /* 0x003fc8000f8210ff */
[----:B------:R-:W-:Y:S01]  /*5b00*/  LEA.HI.X R153, R18, UR23, R19, 0x2, P1 ;  /* 0x0000001712997c11 */ /* 0x000fe200088f1413 */
[----:B------:R-:W-:-:S04]  /*5b10*/  IMAD.U32 R18, RZ, RZ, UR24 ;  /* 0x00000018ff127e24 */ /* 0x000fc8000f8e00ff */
[----:B------:R0:W-:Y:S01]  /*5b20*/  STL.64 [R1+0x240], R152 ;  /* 0x0002409801007387 */ /* 0x0001e20000100a00 */
[----:B------:R-:W-:Y:S01]  /*5b30*/  IMAD.WIDE.U32 R20, R18, 0x7, R20 ;  /* 0x0000000712147825 */ /* 0x000fe200078e0014 */
[----:B------:R-:W-:Y:S06]  /*5b40*/  @!P3 BRA `(.L_x_34) ;  /* 0x000000000004b947 */ /* 0x000fec0003800000 */
[----:B------:R1:W5:Y:S02]  /*5b50*/  LDG.E.LTC128B R11, desc[UR16][R152.64+0x20] ;  /* 0x00002010980b7981 */ /* 0x000364000c1e1920 */
.L_x_34:
[----:B------:R-:W-:Y:S05]  /*5b60*/  BSYNC B1 ;  /* 0x0000000000017941 */ /* 0x000fea0003800000 */
.L_x_33:
[----:B------:R-:W2:Y:S01]  /*5b70*/  LDL.LU R19, [R1+0x1c] ;  /* 0x00001c0001137983 */ /* 0x000ea20000300800 */
[----:B-----5:R-:W-:Y:S01]  /*5b80*/  FMUL R18, R11, UR19 ;  /* 0x000000130b127c20 */ /* 0x020fe20008400000 */
[----:B------:R-:W-:Y:S01]  /*5b90*/  VIADD R21, R21, UR9 ;  /* 0x0000000915157c36 */ /* 0x000fe20008000000 */
[----:B------:R-:W-:Y:S01]  /*5ba0*/  ISETP.GT.AND P4, PT, R0, 0x10, P2 ;  /* 0x000000100000780c */ /* 0x000fe20001784270 */
[----:B01----:R-:W3:Y:S01]  /*5bb0*/  LDL.LU R152, [R1+0x20] ;  /* 0x0000200001987983 */ /* 0x003ee20000300800 */
[----:B--2---:R-:W-:Y:S01]  /*5bc0*/  FFMA R23, R19, UR18, R18 ;  /* 0x0000001213177c23 */ /* 0x004fe20008000012 */
[----:B------:R-:W-:-:S04]  /*5bd0*/  IADD3 R19, P1, R6, R20, RZ ;  /* 0x0000001406137210 */ /* 0x000fc80007f3e0ff */
[----:B------:R-:W-:Y:S01]  /*5be0*/  IADD3.X R22, R21, R5, RZ, P1, !PT ;  /* 0x0000000515167210 */ /* 0x000fe20000ffe4ff */
[----:B------:R0:W-:Y:S01]  /*5bf0*/  @P3 STG.E desc[UR16][R16.64+0x20], R23 ;  /* 0x0000201710003986 */ /* 0x0001e2000c101910 */
[----:B------:R-:W-:-:S04]  /*5c00*/  LEA R18, P1, R19, UR22, 0x2 ;  /* 0x0000001613127c11 */ /* 0x000fc8000f8210ff */
[----:B------:R-:W-:-:S05]  /*5c10*/  LEA.HI.X R19, R19, UR23, R22, 0x2, P1 ;  /* 0x0000001713137c11 */ /* 0x000fca00088f1416 */
[----:B------:R1:W2:Y:S01]  /*5c20*/  @P4 LDG.E.LTC128B R11, desc[UR16][R18.64] ;  /* 0x00000010120b4981 */ /* 0x0002a2000c1e1920 */
[----:B------:R-:W-:Y:S01]  /*5c30*/  IADD3 R20, P1, R20, UR24, RZ ;  /* 0x0000001814147c10 */ /* 0x000fe2000ff3e0ff */
[----:B------:R-:W-:Y:S01]  /*5c40*/  BSSY B1, `(.L_x_35) ;  /* 0x000000f000017945 */ /* 0x000fe20003800000 */
[----:B------:R-:W-:Y:S02]  /*5c50*/  ISETP.GT.AND P3, PT, R0, 0x11, P2 ;  /* 0x000000110000780c */ /* 0x000fe40001764270 */
[----:B------:R-:W-:Y:S02]  /*5c60*/  IADD3.X R21, R21, UR25, RZ, P1, !PT ;  /* 0x0000001915157c10 */ /* 0x000fe40008ffe4ff */
[----:B0-----:R-:W-:Y:S01]  /*5c70*/  IADD3 R23, P1, R20, R6, RZ ;  /* 0x0000000614177210 */ /* 0x001fe20007f3e0ff */
[----:B-1----:R-:W-:-:S04]  /*5c80*/  IMAD.U32 R18, RZ, RZ, UR26 ;  /* 0x0000001aff127e24 */ /* 0x002fc8000f8e00ff */
[----:B------:R-:W-:-:S04]  /*5c90*/  IMAD.WIDE.U32 R18, R18, 0x1c, R16 ;  /* 0x0000001c12127825 */ /* 0x000fc800078e0010 */
[----:B------:R-:W-:Y:S02]  /*5ca0*/  VIADD R19, R19, UR28 ;  /* 0x0000001c13137c36 */ /* 0x000fe40008000000 */
[----:B--2---:R-:W-:-:S04]  /*5cb0*/  FMUL R22, R11, UR19 ;  /* 0x000000130b167c20 */ /* 0x004fc80008400000 */
[----:B---3--:R-:W-:Y:S01]  /*5cc0*/  FFMA R22, R152, UR18, R22 ;  /* 0x0000001298167c23 */ /* 0x008fe20008000016 */
[----:B------:R-:W-:-:S04]  /*5cd0*/  IMAD.X R152, R21, 0x1, R5, P1 ;  /* 0x0000000115987824 */ /* 0x000fc800008e0605 */
[----:B------:R0:W-:Y:S02]  /*5ce0*/  @P4 STG.E desc[UR16][R18.64], R22 ;  /* 0x0000001612004986 */ /* 0x0001e4000c101910 */
[----:B0-----:R-:W-:-:S04]  /*5cf0*/  LEA R22, P1, R23, UR22, 0x2 ;  /* 0x0000001617167c11 */ /* 0x001fc8000f8210ff */
[----:B------:R-:W-:Y:S01]  /*5d00*/  LEA.HI.X R23, R23, UR23, R152, 0x2, P1 ;  /* 0x0000001717177c11 */ /* 0x000fe200088f1498 */
[----:B------:R-:W-:Y:S08]  /*5d10*/  @!P3 BRA `(.L_x_36) ;  /* 0x000000000004b947 */ /* 0x000ff00003800000 */
[----:B------:R0:W5:Y:S02]  /*5d20*/  LDG.E.LTC128B R11, desc[UR16][R22.64] ;  /* 0x00000010160b7981 */ /* 0x000164000c1e1920 */
.L_x_36:
[----:B------:R-:W-:Y:S05]  /*5d30*/  BSYNC B1 ;  /* 0x0000000000017941 */ /* 0x000fea0003800000 */
.L_x_35:
[----:B0-----:R-:W2:Y:S01]  /*5d40*/  LDL.LU R23, [R1+0x24] ;  /* 0x0000240001177983 */ /* 0x001ea20000300800 */
[----:B------:R-:W-:Y:S01]  /*5d50*/  IADD3 R16, P1, R16, UR21, RZ ;  /* 0x0000001510107c10 */ /* 0x000fe2000ff3e0ff */
[----:B-----5:R-:W-:Y:S01]  /*5d60*/  FMUL R22, R11, UR19 ;  /* 0x000000130b167c20 */ /* 0x020fe20008400000 */
[----:B------:R-:W-:Y:S01]  /*5d70*/  UIMAD.WIDE.U32 UR14, UR24, 0x7, UR14 ;  /* 0x00000007180e78a5 */ /* 0x000fe2000f8e000e */
[----:B------:R-:W-:Y:S01]  /*5d80*/  BSSY B1, `(.L_x_37) ;  /* 0x0000012000017945 */ /* 0x000fe20003800000 */
[----:B------:R-:W-:Y:S02]  /*5d90*/  IADD3.X R17, R17, UR11, RZ, P1, !PT ;  /* 0x0000000b11117c10 */ /* 0x000fe40008ffe4ff */
[----:B------:R-:W-:-:S04]  /*5da0*/  UIADD3 UR14, UP0, UR14, UR24, URZ ;  /* 0x000000180e0e7290 */ /* 0x000fc8000ff1e03f */
[----:B------:R-:W-:Y:S01]  /*5db0*/  UIADD3.X UR15, UR25, UR9, UR15, UP0, !UPT ;  /* 0x00000009190f7290 */ /* 0x000fe200087fe40f */
[----:B--2---:R-:W-:-:S05]  /*5dc0*/  FFMA R22, R23, UR18, R22 ;  /* 0x0000001217167c23 */ /* 0x004fca0008000016 */
        /* <DEDUP_REMOVED lines=13> */
.L_x_38:
[----:B------:R-:W-:Y:S05]  /*5ea0*/  BSYNC B1 ;  /* 0x0000000000017941 */ /* 0x000fea0003800000 */
.L_x_37:
[----:B------:R-:W2:Y:S01]  /*5eb0*/  LDL.LU R23, [R1+0x28] ;  /* 0x0000280001177983 */ /* 0x000ea20000300800 */
[----:B-----5:R-:W-:Y:S01]  /*5ec0*/  FMUL R22, R11, UR19 ;  /* 0x000000130b167c20 */ /* 0x020fe20008400000 */
[----:B------:R-:W-:Y:S01]  /*5ed0*/  UIMAD.WIDE.U32 UR12, UR24, 0x7, UR12 ;  /* 0x00000007180c78a5 */ /* 0x000fe2000f8e000c */
[----:B------:R-:W-:Y:S01]  /*5ee0*/  ISETP.GT.AND P3, PT, R0, 0x11, P0 ;  /* 0x000000110000780c */ /* 0x000fe20000764270 */
[----:B------:R-:W-:Y:S02]  /*5ef0*/  BSSY B1, `(.L_x_39) ;  /* 0x0000012000017945 */ /* 0x000fe40003800000 */
[----:B------:R-:W-:-:S04]  /*5f00*/  UIADD3 UR12, UP0, UR12, UR24, URZ ;  /* 0x000000180c0c7290 */ /* 0x000fc8000ff1e03f */
[----:B------:R-:W-:Y:S01]  /*5f10*/  UIADD3.X UR13, UR25, UR9, UR13, UP0, !UPT ;  /* 0x00000009190d7290 */ /* 0x000fe200087fe40d */
        /* <DEDUP_REMOVED lines=15> */
.L_x_40:
[----:B------:R-:W-:Y:S05]  /*6010*/  BSYNC B1 ;  /* 0x0000000000017941 */ /* 0x000fea0003800000 */
.L_x_39:
        /* <DEDUP_REMOVED lines=28> */
.L_x_42:
[----:B------:R-:W-:Y:S05]  /*61e0*/  BSYNC B1 ;  /* 0x0000000000017941 */ /* 0x000fea0003800000 */
.L_x_41:
        /* <DEDUP_REMOVED lines=22> */
.L_x_44:
[----:B------:R-:W-:Y:S05]  /*6350*/  BSYNC B1 ;  /* 0x0000000000017941 */ /* 0x000fea0003800000 */
.L_x_43:
        /* <DEDUP_REMOVED lines=22> */
.L_x_46:
[----:B------:R-:W-:Y:S05]  /*64c0*/  BSYNC B1 ;  /* 0x0000000000017941 */ /* 0x000fea0003800000 */
.L_x_45:
        /* <DEDUP_REMOVED lines=28> */
.L_x_48:
[----:B------:R-:W-:Y:S05]  /*6690*/  BSYNC B1 ;  /* 0x0000000000017941 */ /* 0x000fea0003800000 */
.L_x_47:
        /* <DEDUP_REMOVED lines=22> */
.L_x_50:
[----:B------:R-:W-:Y:S05]  /*6800*/  BSYNC B1 ;  /* 0x0000000000017941 */ /* 0x000fea0003800000 */
.L_x_49:
        /* <DEDUP_REMOVED lines=22> */
.L_x_52:
[----:B------:R-:W-:Y:S05]  /*6970*/  BSYNC B1 ;  /* 0x0000000000017941 */ /* 0x000fea0003800000 */
.L_x_51:
        /* <DEDUP_REMOVED lines=28> */
.L_x_54:
[----:B------:R-:W-:Y:S05]  /*6b40*/  BSYNC B1 ;  /* 0x0000000000017941 */ /* 0x000fea0003800000 */
.L_x_53:
        /* <DEDUP_REMOVED lines=22> */
.L_x_56:
[----:B------:R-:W-:Y:S05]  /*6cb0*/  BSYNC B1 ;  /* 0x0000000000017941 */ /* 0x000fea0003800000 */
.L_x_55:
        /* <DEDUP_REMOVED lines=22> */
.L_x_58:
[----:B------:R-:W-:Y:S05]  /*6e20*/  BSYNC B1 ;  /* 0x0000000000017941 */ /* 0x000fea0003800000 */
.L_x_57:
        /* <DEDUP_REMOVED lines=28> */
.L_x_60:
[----:B------:R-:W-:Y:S05]  /*6ff0*/  BSYNC B1 ;  /* 0x0000000000017941 */ /* 0x000fea0003800000 */
.L_x_59:
        /* <DEDUP_REMOVED lines=22> */
.L_x_62:
[----:B------:R-:W-:Y:S05]  /*7160*/  BSYNC B1 ;  /* 0x0000000000017941 */ /* 0x000fea0003800000 */
.L_x_61:
        /* <DEDUP_REMOVED lines=22> */
.L_x_64:
[----:B------:R-:W-:Y:S05]  /*72d0*/  BSYNC B1 ;  /* 0x0000000000017941 */ /* 0x000fea0003800000 */
.L_x_63:
        /* <DEDUP_REMOVED lines=28> */
.L_x_66:
[----:B------:R-:W-:Y:S05]  /*74a0*/  BSYNC B1 ;  /* 0x0000000000017941 */ /* 0x000fea0003800000 */
.L_x_65:
        /* <DEDUP_REMOVED lines=22> */
.L_x_68:
[----:B------:R-:W-:Y:S05]  /*7610*/  BSYNC B1 ;  /* 0x0000000000017941 */ /* 0x000fea0003800000 */
.L_x_67:
        /* <DEDUP_REMOVED lines=22> */
.L_x_70:
[----:B------:R-:W-:Y:S05]  /*7780*/  BSYNC B1 ;  /* 0x0000000000017941 */ /* 0x000fea0003800000 */
.L_x_69:
        /* <DEDUP_REMOVED lines=28> */
.L_x_72:
[----:B------:R-:W-:Y:S05]  /*7950*/  BSYNC B1 ;  /* 0x0000000000017941 */ /* 0x000fea0003800000 */
.L_x_71:
        /* <DEDUP_REMOVED lines=22> */
.L_x_74:
[----:B------:R-:W-:Y:S05]  /*7ac0*/  BSYNC B1 ;  /* 0x0000000000017941 */ /* 0x000fea0003800000 */
.L_x_73:
        /* <DEDUP_REMOVED lines=22> */
.L_x_76:
[----:B------:R-:W-:Y:S05]  /*7c30*/  BSYNC B1 ;  /* 0x0000000000017941 */ /* 0x000fea0003800000 */
.L_x_75:
        /* <DEDUP_REMOVED lines=28> */
.L_x_78:
[----:B------:R-:W-:Y:S05]  /*7e00*/  BSYNC B1 ;  /* 0x0000000000017941 */ /* 0x000fea0003800000 */
.L_x_77:
        /* <DEDUP_REMOVED lines=22> */
.L_x_80:
[----:B------:R-:W-:Y:S05]  /*7f70*/  BSYNC B1 ;  /* 0x0000000000017941 */ /* 0x000fea0003800000 */
.L_x_79:
        /* <DEDUP_REMOVED lines=18> */
[----:B------:R0:W-:Y:S01]  /*80a0*/  STL.64 [R1], R152 ;  /* 0x0000009801007387 */ /* 0x0001e20000100a00 */
[----:B------:R-:W-:Y:S01]  /*80b0*/  IMAD.WIDE.U32 R20, R18, 0x7, R20 ;  /* 0x0000000712147825 */ /* 0x000fe200078e0014 */
[----:B------:R-:W-:Y:S06]  /*80c0*/  @!P3 BRA `(.L_x_82) ;  /* 0x000000000004b947 */ /* 0x000fec0003800000 */
[----:B------:R1:W5:Y:S02]  /*80d0*/  LDG.E.LTC128B R11, desc[UR16][R152.64+0x20] ;  /* 0x00002010980b7981 */ /* 0x000364000c1e1920 */
.L_x_82:
[----:B------:R-:W-:Y:S05]  /*80e0*/  BSYNC B1 ;  /* 0x0000000000017941 */ /* 0x000fea0003800000 */
.L_x_81:
        /* <DEDUP_REMOVED lines=28> */
.L_x_84:
[----:B------:R-:W-:Y:S05]  /*82b0*/  BSYNC B1 ;  /* 0x0000000000017941 */ /* 0x000fea0003800000 */
.L_x_83:
        /* <DEDUP_REMOVED lines=18> */
[----:B------:R-:W-:-:S13]  /*83e0*/  ISETP.GT.AND P1, PT, R0, 0x50, P0 ;  /* 0x000000500000780c */ /* 0x000fda0000724270 */
[----:B------:R-:W-:Y:S05]  /*83f0*/  @!P1 BRA `(.L_x_86) ;  /* 0x0000000000049947 */ /* 0x000fea0003800000 */
[----:B------:R0:W5:Y:S02]  /*8400*/  LDG.E.LTC128B R11, desc[UR16][R236.64+0x20] ;  /* 0x00002010ec0b7981 */ /* 0x000164000c1e1920 */
.L_x_86:
[----:B------:R-:W-:Y:S05]  /*8410*/  BSYNC B1 ;  /* 0x0000000000017941 */ /* 0x000fea0003800000 */
.L_x_85:
        /* <DEDUP_REMOVED lines=9> */
[----:B-1----:R-:W-:-:S04]  /*84b0*/  IMAD.U32 R18, RZ, RZ, UR24 ;  /* 0x00000018ff127e24 */ /* 0x002fc8000f8e00ff */
[----:B------:R-:W-:-:S03]  /*84c0*/  IMAD.WIDE.U32 R18, R8, R18, UR12 ;  /* 0x0000000c08127e25 */ /* 0x000fc6000f8e0012 */
[----:B------:R-:W-:-:S04]  /*84d0*/  IADD3 R18, P1, R2, R18, RZ ;  /* 0x0000001202127210 */ /* 0x000fc80007f3e0ff */
[----:B------:R-:W-:-:S03]  /*84e0*/  IADD3.X R19, R3, R9, R19, P1, !PT ;  /* 0x0000000903137210 */ /* 0x000fc60000ffe413 */
[----:B------:R-:W-:-:S04]  /*84f0*/  IMAD.WIDE.U32 R18, R10, UR8, R18 ;  /* 0x000000080a127c25 */ /* 0x000fc8000f8e0012 */
[----:B------:R-:W-:Y:S01]  /*8500*/  VIADD R19, R19, UR10 ;  /* 0x0000000a13137c36 */ /* 0x000fe20008000000 */
[----:B------:R-:W-:-:S04]  /*8510*/  LEA R234, P1, R18, UR22, 0x2 ;  /* 0x0000001612ea7c11 */ /* 0x000fc8000f8210ff */
[----:B------:R-:W-:Y:S01]  /*8520*/  LEA.HI.X R235, R18, UR23, R19, 0x2, P1 ;  /* 0x0000001712eb7c11 */ /* 0x000fe200088f1413 */
[----:B------:R-:W-:-:S04]  /*8530*/  IMAD.U32 R18, RZ, RZ, UR24 ;  /* 0x00000018ff127e24 */ /* 0x000fc8000f8e00ff */
[----:B------:R-:W-:Y:S01]  /*8540*/  IMAD.WIDE.U32 R20, R18, 0x7, R20 ;  /* 0x0000000712147825 */ /* 0x000fe200078e0014 */
[----:B------:R-:W-:Y:S06]  /*8550*/  @!P3 BRA `(.L_x_88) ;  /* 0x000000000004b947 */ /* 0x000fec0003800000 */
[----:B------:R1:W5:Y:S02]  /*8560*/  LDG.E.LTC128B R11, desc[UR16][R234.64+0x20] ;  /* 0x00002010ea0b7981 */ /* 0x000364000c1e1920 */
.L_x_88:
[----:B------:R-:W-:Y:S05]  /*8570*/  BSYNC B1 ;  /* 0x0000000000017941 */ /* 0x000fea0003800000 */
.L_x_87:
[----:B------:R-:W2:Y:S01]  /*8580*/  LDL.LU R18, [R1+0xac] ;  /* 0x0000ac0001127983 */ /* 0x000ea20000300800 */
[----:B------:R-:W-:Y:S02]  /*8590*/  VIADD R21, R21, UR9 ;  /* 0x0000000915157c36 */ /* 0x000fe40008000000 */
[----:B-----5:R-:W-:Y:S01]  /*85a0*/  FMUL R23, R11, UR19 ;  /* 0x000000130b177c20 */ /* 0x020fe20008400000 */
[----:B------:R-:W-:Y:S01]  /*85b0*/  IADD3 R19, P1, R6, R20, RZ ;  /* 0x0000001406137210 */ /* 0x000fe20007f3e0ff */
[----:B------:R-:W3:Y:S01]  /*85c0*/  LDL.LU R152, [R1+0xb0] ;  /* 0x0000b00001987983 */ /* 0x000ee20000300800 */
[----:B------:R-:W-:Y:S02]  /*85d0*/  ISETP.GT.AND P4, PT, R0, 0x58, P2 ;  /* 0x000000580000780c */ /* 0x000fe40001784270 */
[----:B------:R-:W-:Y:S01]  /*85e0*/  IADD3.X R22, R21, R5, RZ, P1, !PT ;  /* 0x0000000515167210 */ /* 0x000fe20000ffe4ff */
[----:B--2---:R-:W-:Y:S01]  /*85f0*/  FFMA R23, R18, UR18, R23 ;  /* 0x0000001212177c23 */ /* 0x004fe20008000017 */
[----:B------:R-:W-:-:S04]  /*8600*/  LEA R18, P1, R19, UR22, 0x2 ;  /* 0x0000001613127c11 */ /* 0x000fc8000f8210ff */
[----:B------:R-:W-:Y:S01]  /*8610*/  LEA.HI.X R19, R19, UR23, R22, 0x2, P1 ;  /* 0x0000001713137c11 */ /* 0x000fe200088f1416 */
[----:B------:R2:W-:Y:S04]  /*8620*/  @P3 STG.E desc[UR16][R16.64+0x20], R23 ;  /* 0x0000201710003986 */ /* 0x0005e8000c101910 */
[----:B------:R4:W3:Y:S01]  /*8630*/  @P4 LDG.E.LTC128B R11, desc[UR16][R18.64] ;  /* 0x00000010120b4981 */ /* 0x0008e2000c1e1920 */
[----:B------:R-:W-:Y:S01]  /*8640*/  IADD3 R20, P1, R20, UR24, RZ ;  /* 0x0000001814147c10 */ /* 0x000fe2000ff3e0ff */
[----:B------:R-:W-:Y:S01]  /*8650*/  BSSY B1, `(.L_x_89) ;  /* 0x000000f000017945 */ /* 0x000fe20003800000 */
[----:B------:R-:W-:Y:S02]  /*8660*/  ISETP.GT.AND P3, PT, R0, 0x59, P2 ;  /* 0x000000590000780c */ /* 0x000fe40001764270 */
[----:B------:R-:W-:-:S02]  /*8670*/  IADD3.X R21, R21, UR25, RZ, P1, !PT ;  /* 0x0000001915157c10 */ /* 0x000fc40008ffe4ff */
[----:B--2---:R-:W-:Y:S01]  /*8680*/  IADD3 R23, P1, R20, R6, RZ ;  /* 0x0000000614177210 */ /* 0x004fe20007f3e0ff */
[----:B----4-:R-:W-:-:S04]  /*8690*/  IMAD.U32 R18, RZ, RZ, UR26 ;  /* 0x0000001aff127e24 */ /* 0x010fc8000f8e00ff */
[----:B------:R-:W-:-:S04]  /*86a0*/  IMAD.WIDE.U32 R18, R18, 0x1c, R16 ;  /* 0x0000001c12127825 */ /* 0x000fc800078e0010 */
[----:B------:R-:W-:Y:S02]  /*86b0*/  VIADD R19, R19, UR28 ;  /* 0x0000001c13137c36 */ /* 0x000fe40008000000 */
[----:B---3--:R-:W-:-:S04]  /*86c0*/  FMUL R22, R11, UR19 ;  /* 0x000000130b167c20 */ /* 0x008fc80008400000 */
[----:B------:R-:W-:Y:S01]  /*86d0*/  FFMA R22, R152, UR18, R22 ;  /* 0x0000001298167c23 */ /* 0x000fe20008000016 */
[----:B------:R-:W-:-:S04]  /*86e0*/  IMAD.X R152, R21, 0x1, R5, P1 ;  /* 0x0000000115987824 */ /* 0x000fc800008e0605 */
[----:B------:R2:W-:Y:S02]  /*86f0*/  @P4 STG.E desc[UR16][R18.64], R22 ;  /* 0x0000001612004986 */ /* 0x0005e4000c101910 */
[----:B--2---:R-:W-:-:S04]  /*8700*/  LEA R22, P1, R23, UR22, 0x2 ;  /* 0x0000001617167c11 */ /* 0x004fc8000f8210ff */
[----:B------:R-:W-:Y:S01]  /*8710*/  LEA.HI.X R23, R23, UR23, R152, 0x2, P1 ;  /* 0x0000001717177c11 */ /* 0x000fe200088f1498 */
[----:B------:R-:W-:Y:S08]  /*8720*/  @!P3 BRA `(.L_x_90) ;  /* 0x000000000004b947 */ /* 0x000ff00003800000 */
[----:B------:R2:W5:Y:S02]  /*8730*/  LDG.E.LTC128B R11, desc[UR16][R22.64] ;  /* 0x00000010160b7981 */ /* 0x000564000c1e1920 */
.L_x_90:
[----:B------:R-:W-:Y:S05]  /*8740*/  BSYNC B1 ;  /* 0x0000000000017941 */ /* 0x000fea0003800000 */
.L_x_89:
[----:B--2---:R-:W2:Y:S01]  /*8750*/  LDL.LU R23, [R1+0xb4] ;  /* 0x0000b40001177983 */ /* 0x004ea20000300800 */
        /* <DEDUP_REMOVED lines=20> */
.L_x_92:
[----:B------:R-:W-:Y:S05]  /*88a0*/  BSYNC B1 ;  /* 0x0000000000017941 */ /* 0x000fea0003800000 */
.L_x_91:
[----:B------:R-:W3:Y:S01]  /*88b0*/  LDL.LU R23, [R1+0xb8] ;  /* 0x0000b80001177983 */ /* 0x000ee20000300800 */
[----:B-----5:R-:W-:Y:S01]  /*88c0*/  FMUL R22, R11, UR19 ;  /* 0x000000130b167c20 */ /* 0x020fe20008400000 */
[----:B------:R-:W-:Y:S01]  /*88d0*/  UIMAD.WIDE.U32 UR12, UR24, 0x7, UR12 ;  /* 0x00000007180c78a5 */ /* 0x000fe2000f8e000c */
[----:B------:R-:W-:Y:S01]  /*88e0*/  ISETP.GT.AND P3, PT, R0, 0x59, P0 ;  /* 0x000000590000780c */ /* 0x000fe20000764270 */
[----:B------:R-:W-:Y:S02]  /*88f0*/  BSSY B1, `(.L_x_93) ;  /* 0x0000011000017945 */ /* 0x000fe40003800000 */
[----:B------:R-:W-:-:S04]  /*8900*/  UIADD3 UR12, UP0, UR12, UR24, URZ ;  /* 0x000000180c0c7290 */ /* 0x000fc8000ff1e03f */
[----:B------:R-:W-:Y:S01]  /*8910*/  UIADD3.X UR13, UR25, UR9, UR13, UP0, !UPT ;  /* 0x00000009190d7290 */ /* 0x000fe200087fe40d */
[----:B---3--:R-:W-:-:S05]  /*8920*/  FFMA R22, R23, UR18, R22 ;  /* 0x0000001217167c23 */ /* 0x008fca0008000016 */
[----:B------:R3:W-:Y:S02]  /*8930*/  @P1 STG.E desc[UR16][R18.64+0x20], R22 ;  /* 0x0000201612001986 */ /* 0x0007e4000c101910 */
[----:B---3--:R-:W-:-:S04]  /*8940*/  IMAD.U32 R18, RZ, RZ, UR24 ;  /* 0x00000018ff127e24 */ /* 0x008fc8000f8e00ff */
        /* <DEDUP_REMOVED lines=11> */
.L_x_94:
[----:B------:R-:W-:Y:S05]  /*8a00*/  BSYNC B1 ;  /* 0x0000000000017941 */ /* 0x000fea0003800000 */
.L_x_93:
[----:B------:R-:W4:Y:S01]  /*8a10*/  LDL.LU R20, [R1+0xbc] ;  /* 0x0000bc0001147983 */ /* 0x000f220000300800 */
[----:B------:R-:W-:Y:S02]  /*8a20*/  VIADD R19, R19, UR9 ;  /* 0x0000000913137c36 */ /* 0x000fe40008000000 */
[----:B-----5:R-:W-:Y:S01]  /*8a30*/  FMUL R23, R11, UR19 ;  /* 0x000000130b177c20 */ /* 0x020fe20008400000 */
[----:B------:R-:W-:Y:S01]  /*8a40*/  IADD3 R21, P1, R6, R18, RZ ;  /* 0x0000001206157210 */ /* 0x000fe20007f3e0ff */
[----:B------:R-:W2:Y:S01]  /*8a50*/  LDL.LU R152, [R1+0xc0] ;  /* 0x0000c00001987983 */ /* 0x000ea20000300800 */
[----:B------:R-:W-:Y:S02]  /*8a60*/  ISETP.GT.AND P4, PT, R0, 0x60, P2 ;  /* 0x000000600000780c */ /* 0x000fe40001784270 */
[----:B------:R-:W-:Y:S01]  /*8a70*/  IADD3.X R22, R19, R5, RZ, P1, !PT ;  /* 0x0000000513167210 */ /* 0x000fe20000ffe4ff */
[----:B----4-:R-:W-:Y:S01]  /*8a80*/  FFMA R23, R20, UR18, R23 ;  /* 0x0000001214177c23 */ /* 0x010fe20008000017 */
        /* <DEDUP_REMOVED lines=8> */
[----:B----4-:R-:W-:Y:S01]  /*8b10*/  IADD3 R23, P1, R18, R6, RZ ;  /* 0x0000000612177210 */ /* 0x010fe20007f3e0ff */
[----:B0-----:R-:W-:-:S04]  /*8b20*/  IMAD.U32 R20, RZ, RZ, UR26 ;  /* 0x0000001aff147e24 */ /* 0x001fc8000f8e00ff */
[----:B------:R-:W-:-:S04]  /*8b30*/  IMAD.WIDE.U32 R20, R20, 0x1c, R16 ;  /* 0x0000001c14147825 */ /* 0x000fc800078e0010 */
[----:B------:R-:W-:Y:S02]  /*8b40*/  VIADD R21, R21, UR28 ;  /* 0x0000001c15157c36 */ /* 0x000fe40008000000 */
[----:B---3--:R-:W-:-:S04]  /*8b50*/  FMUL R22, R11, UR19 ;  /* 0x000000130b167c20 */ /* 0x008fc80008400000 */
[----:B--2---:R-:W-:Y:S01]  /*8b60*/  FFMA R22, R152, UR18, R22 ;  /* 0x0000001298167c23 */ /* 0x004fe20008000016 */
[----:B------:R-:W-:-:S04]  /*8b70*/  IMAD.X R152, R19, 0x1, R5, P1 ;  /* 0x0000000113987824 */ /* 0x000fc800008e0605 */
[----:B------:R0:W-:Y:S02]  /*8b80*/  @P4 STG.E desc[UR16][R20.64], R22 ;  /* 0x0000001614004986 */ /* 0x0001e4000c101910 */
[----:B0-----:R-:W-:-:S04]  /*8b90*/  LEA R22, P1, R23, UR22, 0x2 ;  /* 0x0000001617167c11 */ /* 0x001fc8000f8210ff */
[----:B------:R-:W-:Y:S01]  /*8ba0*/  LEA.HI.X R23, R23, UR23, R152, 0x2, P1 ;  /* 0x0000001717177c11 */ /* 0x000fe200088f1498 */
[----:B------:R-:W-:Y:S08]  /*8bb0*/  @!P3 BRA `(.L_x_96) ;  /* 0x000000000004b947 */ /* 0x000ff00003800000 */
[----:B------:R0:W5:Y:S02]  /*8bc0*/  LDG.E.LTC128B R11, desc[UR16][R22.64] ;  /* 0x00000010160b7981 */ /* 0x000164000c1e1920 */
.L_x_96:
[----:B------:R-:W-:Y:S05]  /*8bd0*/  BSYNC B1 ;  /* 0x0000000000017941 */ /* 0x000fea0003800000 */
.L_x_95:
        /* <DEDUP_REMOVED lines=21> */
.L_x_98:
[----:B------:R-:W-:Y:S05]  /*8d30*/  BSYNC B1 ;  /* 0x0000000000017941 */ /* 0x000fea0003800000 */
.L_x_97:
        /* <DEDUP_REMOVED lines=21> */
.L_x_100:
[----:B------:R-:W-:Y:S05]  /*8e90*/  BSYNC B1 ;  /* 0x0000000000017941 */ /* 0x000fea0003800000 */
.L_x_99:
[----:B------:R-:W3:Y:S01]  /*8ea0*/  LDL.LU R20, [R1+0xcc] ;  /* 0x0000cc0001147983 */ /* 0x000ee20000300800 */
[----:B------:R-:W-:Y:S02]  /*8eb0*/  VIADD R22, R19, UR9 ;  /* 0x0000000913167c36 */ /* 0x000fe40008000000 */
[----:B-----5:R-:W-:Y:S01]  /*8ec0*/  FMUL R23, R11, UR19 ;  /* 0x000000130b177c20 */ /* 0x020fe20008400000 */
[----:B------:R-:W-:Y:S01]  /*8ed0*/  IADD3 R19, P1, R6, R18, RZ ;  /* 0x0000001206137210 */ /* 0x000fe20007f3e0ff */
[----:B------:R-:W4:Y:S01]  /*8ee0*/  LDL.LU R152, [R1+0xd0] ;  /* 0x0000d00001987983 */ /* 0x000f220000300800 */
[----:B------:R-:W-:Y:S02]  /*8ef0*/  ISETP.GT.AND P4, PT, R0, 0x68, P2 ;  /* 0x000000680000780c */ /* 0x000fe40001784270 */
[----:B------:R-:W-:Y:S01]  /*8f00*/  IADD3.X R21, R22, R5, RZ, P1, !PT ;  /* 0x0000000516157210 */ /* 0x000fe20000ffe4ff */
[----:B---3--:R-:W-:Y:S01]  /*8f10*/  FFMA R23, R20, UR18, R23 ;  /* 0x0000001214177c23 */ /* 0x008fe20008000017 */
[----:B------:R-:W-:-:S04]  /*8f20*/  LEA R20, P1, R19, UR22, 0x2 ;  /* 0x0000001613147c11 */ /* 0x000fc8000f8210ff */
[----:B------:R-:W-:Y:S01]  /*8f30*/  LEA.HI.X R21, R19, UR23, R21, 0x2, P1 ;  /* 0x0000001713157c11 */ /* 0x000fe200088f1415 */
[----:B------:R-:W-:Y:S04]  /*8f40*/  @P3 STG.E desc[UR16][R16.64+0x20], R23 ;  /* 0x0000201710003986 */ /* 0x000fe8000c101910 */
[----:B------:R3:W2:Y:S01]  /*8f50*/  @P4 LDG.E.LTC128B R11, desc[UR16][R20.64] ;  /* 0x00000010140b4981 */ /* 0x0006a2000c1e1920 */
[----:B------:R-:W-:Y:S01]  /*8f60*/  ISETP.GT.AND P3, PT, R0, 0x69, P2 ;  /* 0x000000690000780c */ /* 0x000fe20001764270 */
[----:B------:R-:W-:Y:S01]  /*8f70*/  BSSY B1, `(.L_x_101) ;  /* 0x000000f000017945 */ /* 0x000fe20003800000 */
[----:B---3--:R-:W-:Y:S01]  /*8f80*/  IADD3 R20, P1, R18, UR24, RZ ;  /* 0x0000001812147c10 */ /* 0x008fe2000ff3e0ff */
[----:B------:R-:W-:-:S04]  /*8f90*/  IMAD.U32 R18, RZ, RZ, UR26 ;  /* 0x0000001aff127e24 */ /* 0x000fc8000f8e00ff */
[----:B------:R-:W-:-:S04]  /*8fa0*/  IMAD.WIDE.U32 R18, R18, 0x1c, R16 ;  /* 0x0000001c12127825 */ /* 0x000fc800078e0010 */
[----:B------:R-:W-:Y:S02]  /*8fb0*/  VIADD R19, R19, UR28 ;  /* 0x0000001c13137c36 */ /* 0x000fe40008000000 */
[----:B--2---:R-:W-:-:S04]  /*8fc0*/  FMUL R21, R11, UR19 ;  /* 0x000000130b157c20 */ /* 0x004fc80008400000 */
[----:B----4-:R-:W-:-:S05]  /*8fd0*/  FFMA R21, R152, UR18, R21 ;  /* 0x0000001298157c23 */ /* 0x010fca0008000015 */
[----:B------:R2:W-:Y:S02]  /*8fe0*/  @P4 STG.E desc[UR16][R18.64], R21 ;  /* 0x0000001512004986 */ /* 0x0005e4000c101910 */
[----:B--2---:R-:W-:Y:S02]  /*8ff0*/  IADD3.X R21, R22, UR25, RZ, P1, !PT ;  /* 0x0000001916157c10 */ /* 0x004fe40008ffe4ff */
[----:B------:R-:W-:-:S05]  /*9000*/  IADD3 R23, P1, R20, R6, RZ ;  /* 0x0000000614177210 */ /* 0x000fca0007f3e0ff */
[----:B------:R-:W-:Y:S01]  /*9010*/  IMAD.X R152, R21, 0x1, R5, P1 ;  /* 0x0000000115987824 */ /* 0x000fe200008e0605 */
[----:B------:R-:W-:-:S04]  /*9020*/  LEA R22, P1, R23, UR22, 0x2 ;  /* 0x0000001617167c11 */ /* 0x000fc8000f8210ff */
[----:B------:R-:W-:Y:S01]  /*9030*/  LEA.HI.X R23, R23, UR23, R152, 0x2, P1 ;  /* 0x0000001717177c11 */ /* 0x000fe200088f1498 */
[----:B------:R-:W-:Y:S08]  /*9040*/  @!P3 BRA `(.L_x_102) ;  /* 0x000000000004b947 */ /* 0x000ff00003800000 */
[----:B------:R2:W5:Y:S02]  /*9050*/  LDG.E.LTC128B R11, desc[UR16][R22.64] ;  /* 0x00000010160b7981 */ /* 0x000564000c1e1920 */
.L_x_102:
[----:B------:R-:W-:Y:S05]  /*9060*/  BSYNC B1 ;  /* 0x0000000000017941 */ /* 0x000fea0003800000 */
.L_x_101:
        /* <DEDUP_REMOVED lines=21> */
.L_x_104:
[----:B------:R-:W-:Y:S05]  /*91c0*/  BSYNC B1 ;  /* 0x0000000000017941 */ /* 0x000fea0003800000 */
.L_x_103:
        /* <DEDUP_REMOVED lines=21> */
.L_x_106:
[----:B------:R-:W-:Y:S05]  /*9320*/  BSYNC B1 ;  /* 0x0000000000017941 */ /* 0x000fea0003800000 */
.L_x_105:
        /* <DEDUP_REMOVED lines=10> */
[----:B------:R-:W-:Y:S04]  /*93d0*/  @P3 STG.E desc[UR16][R16.64+0x20], R155 ;  /* 0x0000209b10003986 */ /* 0x000fe8000c101910 */
[----:B------:R4:W3:Y:S01]  /*93e0*/  @P4 LDG.E.LTC128B R11, desc[UR16][R152.64] ;  /* 0x00000010980b4981 */ /* 0x0008e2000c1e1920 */
[----:B------:R-:W-:Y:S01]  /*93f0*/  ISETP.GT.AND P3, PT, R0, 0x71, P2 ;  /* 0x000000710000780c */ /* 0x000fe20001764270 */
[----:B------:R-:W-:Y:S01]  /*9400*/  BSSY B1, `(.L_x_107) ;  /* 0x000000f000017945 */ /* 0x000fe20003800000 */
[----:B----4-:R-:W-:Y:S01]  /*9410*/  IADD3 R152, P1, R20, UR24, RZ ;  /* 0x0000001814987c10 */ /* 0x010fe2000ff3e0ff */
[----:B------:R-:W-:-:S04]  /*9420*/  IMAD.U32 R20, RZ, RZ, UR26 ;  /* 0x0000001aff147e24 */ /* 0x000fc8000f8e00ff */
[----:B------:R-:W-:-:S04]  /*9430*/  IMAD.WIDE.U32 R20, R20, 0x1c, R16 ;  /* 0x0000001c14147825 */ /* 0x000fc800078e0010 */
[----:B------:R-:W-:Y:S02]  /*9440*/  VIADD R21, R21, UR28 ;  /* 0x0000001c15157c36 */ /* 0x000fe40008000000 */
[----:B---3--:R-:W-:-:S04]  /*9450*/  FMUL R153, R11, UR19 ;  /* 0x000000130b997c20 */ /* 0x008fc80008400000 */
[----:B--2---:R-:W-:-:S05]  /*9460*/  FFMA R153, R158, UR18, R153 ;  /* 0x000000129e997c23 */ /* 0x004fca0008000099 */
        /* <DEDUP_REMOVED lines=8> */
.L_x_108:
[----:B------:R-:W-:Y:S05]  /*94f0*/  BSYNC B1 ;  /* 0x0000000000017941 */ /* 0x000fea0003800000 */
.L_x_107:
        /* <DEDUP_REMOVED lines=21> */
.L_x_110:
[----:B------:R-:W-:Y:S05]  /*9650*/  BSYNC B1 ;  /* 0x0000000000017941 */ /* 0x000fea0003800000 */
.L_x_109:
        /* <DEDUP_REMOVED lines=21> */
.L_x_112:
[----:B------:R-:W-:Y:S05]  /*97b0*/  BSYNC B1 ;  /* 0x0000000000017941 */ /* 0x000fea0003800000 */
.L_x_111:
        /* <DEDUP_REMOVED lines=28> */
.L_x_114:
[----:B------:R-:W-:Y:S05]  /*9980*/  BSYNC B1 ;  /* 0x0000000000017941 */ /* 0x000fea0003800000 */
.L_x_113:
        /* <DEDUP_REMOVED lines=21> */
.L_x_116:
[----:B------:R-:W-:Y:S05]  /*9ae0*/  BSYNC B1 ;  /* 0x0000000000017941 */ /* 0x000fea0003800000 */
.L_x_115:
        /* <DEDUP_REMOVED lines=21> */
.L_x_118:
[----:B------:R-:W-:Y:S05]  /*9c40*/  BSYNC B1 ;  /* 0x0000000000017941 */ /* 0x000fea0003800000 */
.L_x_117:
        /* <DEDUP_REMOVED lines=28> */
.L_x_120:
[----:B------:R-:W-:Y:S05]  /*9e10*/  BSYNC B1 ;  /* 0x0000000000017941 */ /* 0x000fea0003800000 */
.L_x_119:
        /* <DEDUP_REMOVED lines=21> */
.L_x_122:
[----:B------:R-:W-:Y:S05]  /*9f70*/  BSYNC B1 ;  /* 0x0000000000017941 */ /* 0x000fea0003800000 */
.L_x_121:
        /* <DEDUP_REMOVED lines=21> */
.L_x_124:
[----:B------:R-:W-:Y:S05]  /*a0d0*/  BSYNC B1 ;  /* 0x0000000000017941 */ /* 0x000fea0003800000 */
.L_x_123:
        /* <DEDUP_REMOVED lines=28> */
.L_x_126:
[----:B------:R-:W-:Y:S05]  /*a2a0*/  BSYNC B1 ;  /* 0x0000000000017941 */ /* 0x000fea0003800000 */
.L_x_125:
        /* <DEDUP_REMOVED lines=21> */
.L_x_128:
[----:B------:R-:W-:Y:S05]  /*a400*/  BSYNC B1 ;  /* 0x0000000000017941 */ /* 0x000fea0003800000 */
.L_x_127:
        /* <DEDUP_REMOVED lines=21> */
.L_x_130:
[----:B------:R-:W-:Y:S05]  /*a560*/  BSYNC B1 ;  /* 0x0000000000017941 */ /* 0x000fea0003800000 */
.L_x_129:
        /* <DEDUP_REMOVED lines=28> */
.L_x_132:
[----:B------:R-:W-:Y:S05]  /*a730*/  BSYNC B1 ;  /* 0x0000000000017941 */ /* 0x000fea0003800000 */
.L_x_131:
        /* <DEDUP_REMOVED lines=21> */
.L_x_134:
[----:B------:R-:W-:Y:S05]  /*a890*/  BSYNC B1 ;  /* 0x0000000000017941 */ /* 0x000fea0003800000 */
.L_x_133:
        /* <DEDUP_REMOVED lines=21> */
.L_x_136:
[----:B------:R-:W-:Y:S05]  /*a9f0*/  BSYNC B1 ;  /* 0x0000000000017941 */ /* 0x000fea0003800000 */
.L_x_135:
        /* <DEDUP_REMOVED lines=28> */
.L_x_138:
[----:B------:R-:W-:Y:S05]  /*abc0*/  BSYNC B1 ;  /* 0x0000000000017941 */ /* 0x000fea0003800000 */
.L_x_137:
        /* <DEDUP_REMOVED lines=21> */
.L_x_140:
[----:B------:R-:W-:Y:S05]  /*ad20*/  BSYNC B1 ;  /* 0x0000000000017941 */ /* 0x000fea0003800000 */
.L_x_139:
        /* <DEDUP_REMOVED lines=21> */
.L_x_142:
[----:B------:R-:W-:Y:S05]  /*ae80*/  BSYNC B1 ;  /* 0x0000000000017941 */ /* 0x000fea0003800000 */
.L_x_141:
        /* <DEDUP_REMOVED lines=28> */
.L_x_144:
[----:B------:R-:W-:Y:S05]  /*b050*/  BSYNC B1 ;  /* 0x0000000000017941 */ /* 0x000fea0003800000 */
.L_x_143:
        /* <DEDUP_REMOVED lines=21> */
.L_x_146:
[----:B------:R-:W-:Y:S05]  /*b1b0*/  BSYNC B1 ;  /* 0x0000000000017941 */ /* 0x000fea0003800000 */
.L_x_145:
        /* <DEDUP_REMOVED lines=21> */
.L_x_148:
[----:B------:R-:W-:Y:S05]  /*b310*/  BSYNC B1 ;  /* 0x0000000000017941 */ /* 0x000fea0003800000 */
.L_x_147:
        /* <DEDUP_REMOVED lines=28> */
.L_x_150:
[----:B------:R-:W-:Y:S05]  /*b4e0*/  BSYNC B1 ;  /* 0x0000000000017941 */ /* 0x000fea0003800000 */
.L_x_149:
        /* <DEDUP_REMOVED lines=10> */
[----:B--2---:R-:W-:-:S05]  /*b590*/  MOV R184, UR24 ;  /* 0x0000001800b87c02 */ /* 0x004fca0008000f00 */
[----:B------:R-:W-:-:S03]  /*b5a0*/  IMAD.WIDE.U32 R184, R8, R184, UR14 ;  /* 0x0000000e08b87e25 */ /* 0x000fc6000f8e00b8 */
[----:B------:R-:W-:-:S04]  /*b5b0*/  IADD3 R186, P1, R2, R184, RZ ;  /* 0x000000b802ba7210 */ /* 0x000fc80007f3e0ff */
[----:B------:R-:W-:-:S03]  /*b5c0*/  IADD3.X R187, R3, R9, R185, P1, !PT ;  /* 0x0000000903bb7210 */ /* 0x000fc60000ffe4b9 */
[----:B------:R-:W-:-:S04]  /*b5d0*/  IMAD.WIDE.U32 R186, R10, UR8, R186 ;  /* 0x000000080aba7c25 */ /* 0x000fc8000f8e00ba */
[----:B------:R-:W-:Y:S01]  /*b5e0*/  VIADD R185, R187, UR10 ;  /* 0x0000000abbb97c36 */ /* 0x000fe20008000000 */
[----:B------:R-:W-:-:S04]  /*b5f0*/  LEA R184, P1, R186, UR22, 0x2 ;  /* 0x00000016bab87c11 */ /* 0x000fc8000f8210ff */
[----:B------:R-:W-:Y:S02]  /*b600*/  LEA.HI.X R185, R186, UR23, R185, 0x2, P1 ;  /* 0x00000017bab97c11 */ /* 0x000fe400088f14b9 */
[----:B------:R-:W-:-:S13]  /*b610*/  ISETP.GT.AND P1, PT, R0, 0xa8, P0 ;  /* 0x000000a80000780c */ /* 0x000fda0000724270 */
[----:B------:R-:W-:Y:S05]  /*b620*/  @!P1 BRA `(.L_x_152) ;  /* 0x0000000000049947 */ /* 0x000fea0003800000 */
[----:B------:R2:W5:Y:S02]  /*b630*/  LDG.E.LTC128B R11, desc[UR16][R184.64+0x20] ;  /* 0x00002010b80b7981 */ /* 0x000564000c1e1920 */
.L_x_152:
[----:B------:R-:W-:Y:S05]  /*b640*/  BSYNC B1 ;  /* 0x0000000000017941 */ /* 0x000fea0003800000 */
.L_x_151:
        /* <DEDUP_REMOVED lines=16> */
[----:B------:R-:W-:Y:S02]  /*b750*/  LEA.HI.X R179, R186, UR23, R179, 0x2, P1 ;  /* 0x00000017bab37c11 */ /* 0x000fe400088f14b3 */
[----:B------:R-:W-:-:S05]  /*b760*/  MOV R186, UR24 ;  /* 0x0000001800ba7c02 */ /* 0x000fca0008000f00 */
[----:B------:R-:W-:Y:S01]  /*b770*/  IMAD.WIDE.U32 R182, R186, 0x7, R182 ;  /* 0x00000007bab67825 */ /* 0x000fe200078e00b6 */
[----:B------:R-:W-:Y:S06]  /*b780*/  @!P3 BRA `(.L_x_154) ;  /* 0x000000000004b947 */ /* 0x000fec0003800000 */
[----:B------:R3:W5:Y:S02]  /*b790*/  LDG.E.LTC128B R11, desc[UR16][R178.64+0x20] ;  /* 0x00002010b20b7981 */ /* 0x000764000c1e1920 */
.L_x_154:
[----:B------:R-:W-:Y:S05]  /*b7a0*/  BSYNC B1 ;  /* 0x0000000000017941 */ /* 0x000fea0003800000 */
.L_x_153:
[----:B------:R-:W4:Y:S01]  /*b7b0*/  LDL.LU R186, [R1+0x15c] ;  /* 0x00015c0001ba7983 */ /* 0x000f220000300800 */
[----:B------:R-:W-:Y:S01]  /*b7c0*/  VIADD R188, R183, UR9 ;  /* 0x00000009b7bc7c36 */ /* 0x000fe20008000000 */
[----:B------:R-:W-:Y:S01]  /*b7d0*/  IADD3 R183, P1, R6, R182, RZ ;  /* 0x000000b606b77210 */ /* 0x000fe20007f3e0ff */
[----:B-----5:R-:W-:Y:S01]  /*b7e0*/  FMUL R189, R11, UR19 ;  /* 0x000000130bbd7c20 */ /* 0x020fe20008400000 */
[----:B------:R-:W-:Y:S01]  /*b7f0*/  ISETP.GT.AND P4, PT, R0, 0xb0, P2 ;  /* 0x000000b00000780c */ /* 0x000fe20001784270 */
[----:B------:R-:W2:Y:S02]  /*b800*/  LDL.LU R190, [R1+0x160] ;  /* 0x0001600001be7983 */ /* 0x000ea40000300800 */
[----:B------:R-:W-:Y:S02]  /*b810*/  IMAD.X R187, R188, 0x1, R5, P1 ;  /* 0x00000001bcbb7824 */ /* 0x000fe400008e0605 */
        /* <DEDUP_REMOVED lines=9> */
[----:B------:R-:W-:-:S05]  /*b8b0*/  IMAD.WIDE.U32 R182, R182, 0x1c, R16 ;  /* 0x0000001cb6b67825 */ /* 0x000fca00078e0010 */
[----:B------:R-:W-:Y:S01]  /*b8c0*/  IADD3 R183, R183, UR28, RZ ;  /* 0x0000001cb7b77c10 */ /* 0x000fe2000fffe0ff */
        /* <DEDUP_REMOVED lines=10> */
.L_x_156:
[----:B------:R-:W-:Y:S05]  /*b970*/  BSYNC B1 ;  /* 0x0000000000017941 */ /* 0x000fea0003800000 */
.L_x_155:
        /* <DEDUP_REMOVED lines=21> */
.L_x_158:
[----:B------:R-:W-:Y:S05]  /*bad0*/  BSYNC B1 ;  /* 0x0000000000017941 */ /* 0x000fea0003800000 */
.L_x_157:
        /* <DEDUP_REMOVED lines=9> */
[----:B---3--:R-:W-:-:S05]  /*bb70*/  MOV R182, UR24 ;  /* 0x0000001800b67c02 */ /* 0x008fca0008000f00 */
        /* <DEDUP_REMOVED lines=11> */
.L_x_160:
[----:B------:R-:W-:Y:S05]  /*bc30*/  BSYNC B1 ;  /* 0x0000000000017941 */ /* 0x000fea0003800000 */
.L_x_159:
        /* <DEDUP_REMOVED lines=28> */
.L_x_162:
[----:B------:R-:W-:Y:S05]  /*be00*/  BSYNC B1 ;  /* 0x0000000000017941 */ /* 0x000fea0003800000 */
.L_x_161:
        /* <DEDUP_REMOVED lines=21> */
.L_x_164:
[----:B------:R-:W-:Y:S05]  /*bf60*/  BSYNC B1 ;  /* 0x0000000000017941 */ /* 0x000fea0003800000 */
.L_x_163:
        /* <DEDUP_REMOVED lines=21> */
.L_x_166:
[----:B------:R-:W-:Y:S05]  /*c0c0*/  BSYNC B1 ;  /* 0x0000000000017941 */ /* 0x000fea0003800000 */
.L_x_165:
        /* <DEDUP_REMOVED lines=28> */
.L_x_168:
[----:B------:R-:W-:Y:S05]  /*c290*/  BSYNC B1 ;  /* 0x0000000000017941 */ /* 0x000fea0003800000 */
.L_x_167:
        /* <DEDUP_REMOVED lines=21> */
.L_x_170:
[----:B------:R-:W-:Y:S05]  /*c3f0*/  BSYNC B1 ;  /* 0x0000000000017941 */ /* 0x000fea0003800000 */
.L_x_169:
        /* <DEDUP_REMOVED lines=21> */
.L_x_172:
[----:B------:R-:W-:Y:S05]  /*c550*/  BSYNC B1 ;  /* 0x0000000000017941 */ /* 0x000fea0003800000 */
.L_x_171:
        /* <DEDUP_REMOVED lines=28> */
.L_x_174:
[----:B------:R-:W-:Y:S05]  /*c720*/  BSYNC B1 ;  /* 0x0000000000017941 */ /* 0x000fea0003800000 */
.L_x_173:
        /* <DEDUP_REMOVED lines=21> */
.L_x_176:
[----:B------:R-:W-:Y:S05]  /*c880*/  BSYNC B1 ;  /* 0x0000000000017941 */ /* 0x000fea0003800000 */
.L_x_175:
        /* <DEDUP_REMOVED lines=21> */
.L_x_178:
[----:B------:R-:W-:Y:S05]  /*c9e0*/  BSYNC B1 ;  /* 0x0000000000017941 */ /* 0x000fea0003800000 */
.L_x_177:
        /* <DEDUP_REMOVED lines=28> */
.L_x_180:
[----:B------:R-:W-:Y:S05]  /*cbb0*/  BSYNC B1 ;  /* 0x0000000000017941 */ /* 0x000fea0003800000 */
.L_x_179:
        /* <DEDUP_REMOVED lines=21> */
.L_x_182:
[----:B------:R-:W-:Y:S05]  /*cd10*/  BSYNC B1 ;  /* 0x0000000000017941 */ /* 0x000fea0003800000 */
.L_x_181:
        /* <DEDUP_REMOVED lines=21> */
.L_x_184:
[----:B------:R-:W-:Y:S05]  /*ce70*/  BSYNC B1 ;  /* 0x0000000000017941 */ /* 0x000fea0003800000 */
.L_x_183:
        /* <DEDUP_REMOVED lines=28> */
.L_x_186:
[----:B------:R-:W-:Y:S05]  /*d040*/  BSYNC B1 ;  /* 0x0000000000017941 */ /* 0x000fea0003800000 */
.L_x_185:
        /* <DEDUP_REMOVED lines=21> */
.L_x_188:
[----:B------:R-:W-:Y:S05]  /*d1a0*/  BSYNC B1 ;  /* 0x0000000000017941 */ /* 0x000fea0003800000 */
.L_x_187:
        /* <DEDUP_REMOVED lines=21> */
.L_x_190:
[----:B------:R-:W-:Y:S05]  /*d300*/  BSYNC B1 ;  /* 0x0000000000017941 */ /* 0x000fea0003800000 */
.L_x_189:
        /* <DEDUP_REMOVED lines=28> */
.L_x_192:
[----:B------:R-:W-:Y:S05]  /*d4d0*/  BSYNC B1 ;  /* 0x0000000000017941 */ /* 0x000fea0003800000 */
.L_x_191:
        /* <DEDUP_REMOVED lines=21> */
.L_x_194:
[----:B------:R-:W-:Y:S05]  /*d630*/  BSYNC B1 ;  /* 0x0000000000017941 */ /* 0x000fea0003800000 */
.L_x_193:
        /* <DEDUP_REMOVED lines=21> */
.L_x_196:
[----:B------:R-:W-:Y:S05]  /*d790*/  BSYNC B1 ;  /* 0x0000000000017941 */ /* 0x000fea0003800000 */
.L_x_195:
        /* <DEDUP_REMOVED lines=28> */
.L_x_198:
[----:B------:R-:W-:Y:S05]  /*d960*/  BSYNC B1 ;  /* 0x0000000000017941 */ /* 0x000fea0003800000 */
.L_x_197:
        /* <DEDUP_REMOVED lines=21> */
.L_x_200:
[----:B------:R-:W-:Y:S05]  /*dac0*/  BSYNC B1 ;  /* 0x0000000000017941 */ /* 0x000fea0003800000 */
.L_x_199:
        /* <DEDUP_REMOVED lines=21> */
.L_x_202:
[----:B------:R-:W-:Y:S05]  /*dc20*/  BSYNC B1 ;  /* 0x0000000000017941 */ /* 0x000fea0003800000 */
.L_x_201:
[----:B------:R-:W4:Y:S01]  /*dc30*/  LDL.LU R218, [R1+0x1dc] ;  /* 0x0001dc0001da7983 */ /* 0x000f220000300800 */
[----:B------:R-:W-:Y:S01]  /*dc40*/  IADD3 R219, P1, R6, R214, RZ ;  /* 0x000000d606db7210 */ /* 0x000fe20007f3e0ff */
[----:B-----5:R-:W-:Y:S01]  /*dc50*/  FMUL R221, R11, UR19 ;  /* 0x000000130bdd7c20 */ /* 0x020fe20008400000 */
[----:B------:R-:W-:Y:S01]  /*dc60*/  VIADD R215, R215, UR9 ;  /* 0x00000009d7d77c36 */ /* 0x000fe20008000000 */
[----:B------:R-:W-:Y:S01]  /*dc70*/  ISETP.GT.AND P4, PT, R0, 0xf0, P2 ;  /* 0x000000f00000780c */ /* 0x000fe20001784270 */
[----:B------:R-:W2:Y:S02]  /*dc80*/  LDL.LU R222, [R1+0x1e0] ;  /* 0x0001e00001de7983 */ /* 0x000ea40000300800 */
[----:B------:R-:W-:Y:S02]  /*dc90*/  IMAD.X R220, R215, 0x1, R5, P1 ;  /* 0x00000001d7dc7824 */ /* 0x000fe400008e0605 */
        /* <DEDUP_REMOVED lines=11> */
[----:B------:R-:W-:-:S05]  /*dd50*/  IMAD.WIDE.U32 R218, R218, 0x1c, R16 ;  /* 0x0000001cdada7825 */ /* 0x000fca00078e0010 */
[----:B------:R-:W-:Y:S01]  /*dd60*/  IADD3 R219, R219, UR28, RZ ;  /* 0x0000001cdbdb7c10 */ /* 0x000fe2000fffe0ff */
        /* <DEDUP_REMOVED lines=8> */
.L_x_204:
[----:B------:R-:W-:Y:S05]  /*ddf0*/  BSYNC B1 ;  /* 0x0000000000017941 */ /* 0x000fea0003800000 */
.L_x_203:
        /* <DEDUP_REMOVED lines=21> */
.L_x_206:
[----:B------:R-:W-:Y:S05]  /*df50*/  BSYNC B1 ;  /* 0x0000000000017941 */ /* 0x000fea0003800000 */
.L_x_205:
        /* <DEDUP_REMOVED lines=21> */
.L_x_208:
[----:B------:R-:W-:Y:S05]  /*e0b0*/  BSYNC B1 ;  /* 0x0000000000017941 */ /* 0x000fea0003800000 */
.L_x_207:
[----:B------:R-:W3:Y:S01]  /*e0c0*/  LDL.LU R222, [R1+0x1ec] ;  /* 0x0001ec0001de7983 */ /* 0x000ee20000300800 */
[----:B-----5:R-:W-:Y:S01]  /*e0d0*/  FMUL R230, R11, UR19 ;  /* 0x000000130be67c20 */ /* 0x020fe20008400000 */
[----:B------:R-:W-:Y:S01]  /*e0e0*/  VIADD R7, R215, UR9 ;  /* 0x00000009d7077c36 */ /* 0x000fe20008000000 */
[----:B------:R-:W-:Y:S02]  /*e0f0*/  IADD3 R4, P3, R6, R214, RZ ;  /* 0x000000d606047210 */ /* 0x000fe40007f7e0ff */
[----:B------:R-:W-:Y:S02]  /*e100*/  ISETP.GT.AND P1, PT, R0, 0xf8, P2 ;  /* 0x000000f80000780c */ /* 0x000fe40001724270 */
[----:B------:R-:W-:Y:S01]  /*e110*/  IADD3.X R215, R7, R5, RZ, P3, !PT ;  /* 0x0000000507d77210 */ /* 0x000fe20001ffe4ff */
[----:B---3--:R-:W-:Y:S01]  /*e120*/  FFMA R230, R222, UR18, R230 ;  /* 0x00000012dee67c23 */ /* 0x008fe200080000e6 */
[----:B------:R-:W-:-:S04]  /*e130*/  LEA R222, P4, R4, UR22, 0x2 ;  /* 0x0000001604de7c11 */ /* 0x000fc8000f8810ff */
[----:B------:R-:W-:Y:S01]  /*e140*/  LEA.HI.X R223, R4, UR23, R215, 0x2, P4 ;  /* 0x0000001704df7c11 */ /* 0x000fe2000a0f14d7 */
[----:B------:R-:W-:Y:S01]  /*e150*/  IMAD.MOV.U32 R4, RZ, RZ, R11 ;  /* 0x000000ffff047224 */ /* 0x000fe200078e000b */
[----:B------:R3:W-:Y:S05]  /*e160*/  @P5 STG.E desc[UR16][R16.64+0x20], R230 ;  /* 0x000020e610005986 */ /* 0x0007ea000c101910 */
[----:B------:R-:W4:Y:S04]  /*e170*/  @P1 LDG.E.LTC128B R4, desc[UR16][R222.64] ;  /* 0x00000010de041981 */ /* 0x000f28000c1e1920 */
[----:B---3--:R-:W3:Y:S01]  /*e180*/  LDL.LU R230, [R1+0x1f0] ;  /* 0x0001f00001e67983 */ /* 0x008ee20000300800 */
[----:B------:R-:W-:Y:S01]  /*e190*/  IADD3 R215, P3, P4, R6, UR24, R214 ;  /* 0x0000001806d77c10 */ /* 0x000fe2000fc7e0d6 */
[----:B------:R-:W-:Y:S01]  /*e1a0*/  IMAD.U32 R6, RZ, RZ, UR26 ;  /* 0x0000001aff067e24 */ /* 0x000fe2000f8e00ff */
[----:B------:R-:W-:-:S02]  /*e1b0*/  ISETP.GT.AND P2, PT, R0, 0xf9, P2 ;  /* 0x000000f90000780c */ /* 0x000fc40001744270 */
[----:B------:R-:W-:Y:S01]  /*e1c0*/  IADD3.X R5, R5, UR25, R7, P3, P4 ;  /* 0x0000001905057c10 */ /* 0x000fe20009fe8407 */
[----:B------:R-:W-:-:S04]  /*e1d0*/  IMAD.WIDE.U32 R6, R6, 0x1c, R16 ;  /* 0x0000001c06067825 */ /* 0x000fc800078e0010 */
[----:B------:R-:W-:Y:S01]  /*e1e0*/  VIADD R7, R7, UR28 ;  /* 0x0000001c07077c36 */ /* 0x000fe20008000000 */
[----:B------:R-:W-:Y:S01]  /*e1f0*/  BSSY B1, `(.L_x_209) ;  /* 0x0000008000017945 */ /* 0x000fe20003800000 */
[----:B----4-:R-:W-:-:S04]  /*e200*/  FMUL R11, R4, UR19 ;  /* 0x00000013040b7c20 */ /* 0x010fc80008400000 */
[----:B---3--:R-:W-:-:S05]  /*e210*/  FFMA R11, R230, UR18, R11 ;  /* 0x00000012e60b7c23 */ /* 0x008fca000800000b */
[----:B------:R3:W-:Y:S01]  /*e220*/  @P1 STG.E desc[UR16][R6.64], R11 ;  /* 0x0000000b06001986 */ /* 0x0007e2000c101910 */
[----:B------:R-:W-:-:S04]  /*e230*/  LEA R214, P1, R215, UR22, 0x2 ;  /* 0x00000016d7d67c11 */ /* 0x000fc8000f8210ff */
[----:B------:R-:W-:Y:S01]  /*e240*/  LEA.HI.X R215, R215, UR23, R5, 0x2, P1 ;  /* 0x00000017d7d77c11 */ /* 0x000fe200088f1405 */
[----:B------:R-:W-:Y:S08]  /*e250*/  @!P2 BRA `(.L_x_210) ;  /* 0x000000000004a947 */ /* 0x000ff00003800000 */
[----:B------:R4:W5:Y:S02]  /*e260*/  LDG.E.LTC128B R4, desc[UR16][R214.64] ;  /* 0x00000010d6047981 */ /* 0x000964000c1e1920 */
.L_x_210:
[----:B------:R-:W-:Y:S05]  /*e270*/  BSYNC B1 ;  /* 0x0000000000017941 */ /* 0x000fea0003800000 */
.L_x_209:
[----:B---3--:R-:W3:Y:S01]  /*e280*/  LDL.LU R11, [R1+0x1f4] ;  /* 0x0001f400010b7983 */ /* 0x008ee20000300800 */
[----:B------:R-:W-:Y:S01]  /*e290*/  UIMAD.WIDE.U32 UR14, UR24, 0x7, UR14 ;  /* 0x00000007180e78a5 */ /* 0x000fe2000f8e000e */
[----:B------:R-:W-:Y:S01]  /*e2a0*/  ISETP.GT.AND P3, PT, R0, 0xf8, P0 ;  /* 0x000000f80000780c */ /* 0x000fe20000764270 */
[----:B------:R-:W-:Y:S02]  /*e2b0*/  BSSY B1, `(.L_x_211) ;  /* 0x0000014000017945 */ /* 0x000fe40003800000 */
[----:B------:R-:W-:-:S04]  /*e2c0*/  UIADD3 UR27, UP0, UR14, UR24, URZ ;  /* 0x000000180e1b7290 */ /* 0x000fc8000ff1e03f */
[----:B------:R-:W-:Y:S02]  /*e2d0*/  UIADD3.X UR14, UR25, UR9, UR15, UP0, !UPT ;  /* 0x00000009190e7290 */ /* 0x000fe400087fe40f */
[----:B----4-:R-:W-:-:S04]  /*e2e0*/  MOV R214, UR27 ;  /* 0x0000001b00d67c02 */ /* 0x010fc80008000f00 */
[----:B------:R-:W-:Y:S02]  /*e2f0*/  IMAD.U32 R215, RZ, RZ, UR14 ;  /* 0x0000000effd77e24 */ /* 0x000fe4000f8e00ff */
[----:B------:R-:W-:-:S03]  /*e300*/  IMAD.WIDE.U32 R214, R8, UR24, R214 ;  /* 0x0000001808d67c25 */ /* 0x000fc6000f8e00d6 */
[----:B------:R-:W-:-:S04]  /*e310*/  IADD3 R222, P1, R2, R214, RZ ;  /* 0x000000d602de7210 */ /* 0x000fc80007f3e0ff */
[----:B------:R-:W-:-:S03]  /*e320*/  IADD3.X R223, R3, R9, R215, P1, !PT ;  /* 0x0000000903df7210 */ /* 0x000fc60000ffe4d7 */
[----:B------:R-:W-:-:S04]  /*e330*/  IMAD.WIDE.U32 R222, R10, UR8, R222 ;  /* 0x000000080ade7c25 */ /* 0x000fc8000f8e00de */
[----:B------:R-:W-:Y:S01]  /*e340*/  VIADD R5, R223, UR10 ;  /* 0x0000000adf057c36 */ /* 0x000fe20008000000 */
[----:B------:R-:W-:-:S04]  /*e350*/  LEA R214, P1, R222, UR22, 0x2 ;  /* 0x00000016ded67c11 */ /* 0x000fc8000f8210ff */
[----:B------:R-:W-:Y:S01]  /*e360*/  LEA.HI.X R215, R222, UR23, R5, 0x2, P1 ;  /* 0x00000017ded77c11 */ /* 0x000fe200088f1405 */
[----:B-----5:R-:W-:Y:S01]  /*e370*/  FMUL R5, R4, UR19 ;  /* 0x0000001304057c20 */ /* 0x020fe20008400000 */
[----:B------:R-:W-:-:S04]  /*e380*/  IADD3 R16, P1, R16, UR21, RZ ;  /* 0x0000001510107c10 */ /* 0x000fc8000ff3e0ff */
[----:B------:R-:W-:Y:S01]  /*e390*/  IADD3.X R17, R17, UR11, RZ, P1, !PT ;  /* 0x0000000b11117c10 */ /* 0x000fe20008ffe4ff */
[----:B---3--:R-:W-:Y:S01]  /*e3a0*/  FFMA R5, R11, UR18, R5 ;  /* 0x000000120b057c23 */ /* 0x008fe20008000005 */
[----:B------:R-:W-:-:S04]  /*e3b0*/  IMAD.MOV.U32 R11, RZ, RZ, R4 ;  /* 0x000000ffff0b7224 */ /* 0x000fc800078e0004 */
[----:B------:R3:W-:Y:S01]  /*e3c0*/  @P2 STG.E desc[UR16][R16.64], R5 ;  /* 0x0000000510002986 */ /* 0x0007e2000c101910 */
[----:B------:R-:W-:Y:S05]  /*e3d0*/  @!P3 BRA `(.L_x_212) ;  /* 0x000000000004b947 */ /* 0x000fea0003800000 */
[----:B------:R4:W5:Y:S02]  /*e3e0*/  LDG.E.LTC128B R11, desc[UR16][R214.64+0x20] ;  /* 0x00002010d60b7981 */ /* 0x000964000c1e1920 */
.L_x_212:
[----:B------:R-:W-:Y:S05]  /*e3f0*/  BSYNC B1 ;  /* 0x0000000000017941 */ /* 0x000fea0003800000 */
.L_x_211:
[----:B------:R-:W2:Y:S01]  /*e400*/  LDL.LU R222, [R1+0x1f8] ;  /* 0x0001f80001de7983 */ /* 0x000ea20000300800 */
[----:B------:R-:W-:Y:S01]  /*e410*/  UIMAD.WIDE.U32 UR12, UR24, 0x7, UR12 ;  /* 0x00000007180c78a5 */ /* 0x000fe2000f8e000c */
[----:B------:R-:W-:Y:S03]  /*e420*/  BSSY B1, `(.L_x_213) ;  /* 0x0000013000017945 */ /* 0x000fe60003800000 */
[----:B------:R-:W-:-:S04]  /*e430*/  UIADD3 UR12, UP0, UR12, UR24, URZ ;  /* 0x000000180c0c7290 */ /* 0x000fc8000ff1e03f */
[----:B------:R-:W-:Y:S02]  /*e440*/  UIADD3.X UR9, UR25, UR9, UR13, UP0, !UPT ;  /* 0x0000000919097290 */ /* 0x000fe400087fe40d */
[----:B------:R-:W-:-:S04]  /*e450*/  MOV R4, UR12 ;  /* 0x0000000c00047c02 */ /* 0x000fc80008000f00 */
[----:B---3--:R-:W-:Y:S02]  /*e460*/  IMAD.U32 R5, RZ, RZ, UR9 ;  /* 0x00000009ff057e24 */ /* 0x008fe4000f8e00ff */
        /* <DEDUP_REMOVED lines=8> */
[----:B------:R-:W-:Y:S02]  /*e4f0*/  ISETP.GT.AND P1, PT, R0, 0xf9, P0 ;  /* 0x000000f90000780c */ /* 0x000fe40000724270 */
[----:B------:R-:W-:Y:S01]  /*e500*/  ISETP.GT.AND P0, PT, R231, 0x80, PT ;  /* 0x00000080e700780c */ /* 0x000fe20003f04270 */
[----:B--2---:R-:W-:-:S05]  /*e510*/  FFMA R4, R222, UR18, R4 ;  /* 0x00000012de047c23 */ /* 0x004fca0008000004 */
[----:B------:R2:W-:Y:S05]  /*e520*/  @P3 STG.E desc[UR16][R6.64+0x20], R4 ;  /* 0x0000200406003986 */ /* 0x0005ea000c101910 */
[----:B------:R-:W-:Y:S05]  /*e530*/  @!P1 BRA `(.L_x_214) ;  /* 0x0000000000049947 */ /* 0x000fea0003800000 */
[----:B------:R3:W5:Y:S02]  /*e540*/  LDG.E.LTC128B R11, desc[UR16][R2.64+0x20] ;  /* 0x00002010020b7981 */ /* 0x000764000c1e1920 */
.L_x_214:
[----:B------:R-:W-:Y:S05]  /*e550*/  BSYNC B1 ;  /* 0x0000000000017941 */ /* 0x000fea0003800000 */
.L_x_213:
[----:B------:R-:W4:Y:S01]  /*e560*/  LDL.LU R5, [R1+0x1fc] ;  /* 0x0001fc0001057983 */ /* 0x000f220000300800 */
[----:B--2--5:R-:W-:Y:S01]  /*e570*/  FMUL R4, R11, UR19 ;  /* 0x000000130b047c20 */ /* 0x024fe20008400000 */
[----:B------:R-:W-:Y:S01]  /*e580*/  ISETP.GT.AND P2, PT, R0, RZ, P0 ;  /* 0x000000ff0000720c */ /* 0x000fe20000744270 */
[----:B------:R-:W-:Y:S02]  /*e590*/  BSSY B1, `(.L_x_215) ;  /* 0x0000006000017945 */ /* 0x000fe40003800000 */
[----:B----4-:R-:W-:-:S05]  /*e5a0*/  FFMA R4, R5, UR18, R4 ;  /* 0x0000001205047c23 */ /* 0x010fca0008000004 */
[----:B------:R2:W-:Y:S05]  /*e5b0*/  @P1 STG.E desc[UR16][R16.64+0x20], R4 ;  /* 0x0000200410001986 */ /* 0x0005ea000c101910 */
[----:B------:R-:W-:Y:S05]  /*e5c0*/  @!P2 BRA `(.L_x_216) ;  /* 0x000000000008a947 */ /* 0x000fea0003800000 */
[----:B------:R-:W4:Y:S04]  /*e5d0*/  LDL.64 R6, [R1+0x258] ;  /* 0x0002580001067983 */ /* 0x000f280000100a00 */
[----:B----4-:R4:W5:Y:S02]  /*e5e0*/  LDG.E.LTC128B R11, desc[UR16][R6.64+0x200] ;  /* 0x00020010060b7981 */ /* 0x010964000c1e1920 */
.L_x_216:
[----:B------:R-:W-:Y:S05]  /*e5f0*/  BSYNC B1 ;  /* 0x0000000000017941 */ /* 0x000fea0003800000 */
.L_x_215:
[----:B--2--5:R-:W-:Y:S01]  /*e600*/  FMUL R4, R11, UR19 ;  /* 0x000000130b047c20 */ /* 0x024fe20008400000 */
[----:B------:R-:W-:Y:S01]  /*e610*/  ISETP.GT.AND P3, PT, R0, 0x1, P0 ;  /* 0x000000010000780c */ /* 0x000fe20000764270 */
[----:B------:R-:W-:Y:S01]  /*e620*/  BSSY B1, `(.L_x_217) ;  /* 0x0000007000017945 */ /* 0x000fe20003800000 */
[----:B------:R-:W-:Y:S01]  /*e630*/  ISETP.GT.AND P1, PT, R231, 0x88, PT ;  /* 0x00000088e700780c */ /* 0x000fe20003f24270 */
[----:B------:R-:W-:-:S05]  /*e640*/  FFMA R4, R24, UR18, R4 ;  /* 0x0000001218047c23 */ /* 0x000fca0008000004 */
[----:B------:R2:W-:Y:S05]  /*e650*/  @P2 STG.E desc[UR16][R14.64+0x200], R4 ;  /* 0x000200040e002986 */ /* 0x0005ea000c101910 */
[----:B------:R-:W-:Y:S05]  /*e660*/  @!P3 BRA `(.L_x_218) ;  /* 0x000000000008b947 */ /* 0x000fea0003800000 */
[----:B----4-:R-:W4:Y:S04]  /*e670*/  LDL.64 R6, [R1+0x250] ;  /* 0x0002500001067983 */ /* 0x010f280000100a00 */
[----:B----4-:R4:W5:Y:S02]  /*e680*/  LDG.E.LTC128B R11, desc[UR16][R6.64+0x200] ;  /* 0x00020010060b7981 */ /* 0x010964000c1e1920 */
.L_x_218:
[----:B------:R-:W-:Y:S05]  /*e690*/  BSYNC B1 ;  /* 0x0000000000017941 */ /* 0x000fea0003800000 */
.L_x_217:
[----:B--2--5:R-:W-:Y:S01]  /*e6a0*/  FMUL R4, R11, UR19 ;  /* 0x000000130b047c20 */ /* 0x024fe20008400000 */
[----:B------:R-:W-:Y:S01]  /*e6b0*/  @P3 MOV R5, R13 ;  /* 0x0000000d00053202 */ /* 0x000fe20000000f00 */
[----:B------:R-:W-:Y:S01]  /*e6c0*/  BSSY B1, `(.L_x_219) ;  /* 0x0000008000017945 */ /* 0x000fe20003800000 */
[----:B------:R-:W-:Y:S01]  /*e6d0*/  ISETP.GT.AND P2, PT, R0, RZ, P1 ;  /* 0x000000ff0000720c */ /* 0x000fe20000f44270 */
[----:B------:R-:W-:Y:S01]  /*e6e0*/  FFMA R25, R25, UR18, R4 ;  /* 0x0000001219197c23 */ /* 0x000fe20008000004 */
[----:B------:R-:W-:-:S05]  /*e6f0*/  @P3 IMAD.MOV.U32 R4, RZ, RZ, R12 ;  /* 0x000000ffff043224 */ /* 0x000fca00078e000c */
[----:B------:R2:W-:Y:S06]  /*e700*/  @P3 STG.E desc[UR16][R4.64+0x200], R25 ;  /* 0x0002001904003986 */ /* 0x0005ec000c101910 */
[----:B------:R-:W-:Y:S05]  /*e710*/  @!P2 BRA `(.L_x_220) ;  /* 0x000000000008a947 */ /* 0x000fea0003800000 */
[----:B----4-:R-:W4:Y:S04]  /*e720*/  LDL.LU.64 R6, [R1+0x258] ;  /* 0x0002580001067983 */ /* 0x010f280000300a00 */
[----:B----4-:R4:W5:Y:S02]  /*e730*/  LDG.E.LTC128B R11, desc[UR16][R6.64+0x220] ;  /* 0x00022010060b7981 */ /* 0x010964000c1e1920 */
.L_x_220:
[----:B------:R-:W-:Y:S05]  /*e740*/  BSYNC B1 ;  /* 0x0000000000017941 */ /* 0x000fea0003800000 */
.L_x_219:
[----:B--2--5:R-:W-:Y:S01]  /*e750*/  FMUL R4, R11, UR19 ;  /* 0x000000130b047c20 */ /* 0x024fe20008400000 */
[C---:B------:R-:W-:Y:S01]  /*e760*/  ISETP.GT.AND P3, PT, R0.reuse, 0x1, P1 ;  /* 0x000000010000780c */ /* 0x040fe20000f64270 */
[----:B------:R-:W-:Y:S01]  /*e770*/  BSSY B1, `(.L_x_221) ;  /* 0x0000008000017945 */ /* 0x000fe20003800000 */
[----:B------:R-:W-:Y:S01]  /*e780*/  ISETP.GT.AND P4, PT, R0, 0x8, P0 ;  /* 0x000000080000780c */ /* 0x000fe20000784270 */
[----:B------:R-:W-:Y:S01]  /*e790*/  FFMA R4, R26, UR18, R4 ;  /* 0x000000121a047c23 */ /* 0x000fe20008000004 */
[----:B------:R-:W-:-:S04]  /*e7a0*/  IMAD.MOV.U32 R8, RZ, RZ, R11 ;  /* 0x000000ffff087224 */ /* 0x000fc800078e000b */
[----:B------:R2:W-:Y:S05]  /*e7b0*/  @P2 STG.E desc[UR16][R14.64+0x220], R4 ;  /* 0x000220040e002986 */ /* 0x0005ea000c101910 */
[----:B------:R-:W-:Y:S05]  /*e7c0*/  @!P3 BRA `(.L_x_222) ;  /* 0x000000000008b947 */ /* 0x000fea0003800000 */
[----:B----4-:R-:W4:Y:S04]  /*e7d0*/  LDL.LU.64 R6, [R1+0x250] ;  /* 0x0002500001067983 */ /* 0x010f280000300a00 */
[----:B----4-:R4:W5:Y:S02]  /*e7e0*/  LDG.E.LTC128B R8, desc[UR16][R6.64+0x220] ;  /* 0x0002201006087981 */ /* 0x010964000c1e1920 */
.L_x_222:
[----:B------:R-:W-:Y:S05]  /*e7f0*/  BSYNC B1 ;  /* 0x0000000000017941 */ /* 0x000fea0003800000 */
.L_x_221:
[----:B------:R-:W3:Y:S01]  /*e800*/  LDL.64 R10, [R1+0x248] ;  /* 0x00024800010a7983 */ /* 0x000ee20000100a00 */
[----:B--2--5:R-:W-:Y:S01]  /*e810*/  FMUL R4, R8, UR19 ;  /* 0x0000001308047c20 */ /* 0x024fe20008400000 */
[----:B----4-:R-:W-:Y:S02]  /*e820*/  IMAD.MOV.U32 R6, RZ, RZ, R12 ;  /* 0x000000ffff067224 */ /* 0x010fe400078e000c */
[----:B------:R-:W-:Y:S02]  /*e830*/  IMAD.MOV.U32 R7, RZ, RZ, R13 ;  /* 0x000000ffff077224 */ /* 0x000fe400078e000d */
[----:B------:R-:W-:-:S05]  /*e840*/  FFMA R27, R27, UR18, R4 ;  /* 0x000000121b1b7c23 */ /* 0x000fca0008000004 */
[----:B------:R2:W-:Y:S04]  /*e850*/  @P3 STG.E desc[UR16][R6.64+0x220], R27 ;  /* 0x0002201b06003986 */ /* 0x0005e8000c101910 */
[----:B---3--:R-:W3:Y:S01]  /*e860*/  @P4 LDG.E.LTC128B R8, desc[UR16][R10.64+0x200] ;  /* 0x000200100a084981 */ /* 0x008ee2000c1e1920 */
[----:B------:R-:W-:Y:S01]  /*e870*/  MOV R4, UR26 ;  /* 0x0000001a00047c02 */ /* 0x000fe20008000f00 */
[----:B------:R-:W-:Y:S01]  /*e880*/  BSSY B1, `(.L_x_223) ;  /* 0x000000b000017945 */ /* 0x000fe20003800000 */
[----:B------:R-:W-:-:S03]  /*e890*/  ISETP.GT.AND P3, PT, R0, 0x9, P0 ;  /* 0x000000090000780c */ /* 0x000fc60000764270 */
[----:B--2---:R-:W-:Y:S01]  /*e8a0*/  IMAD.WIDE.U32 R6, R4, 0x1c, R6 ;  /* 0x0000001c04067825 */ /* 0x004fe200078e0006 */
[----:B------:R-:W-:-:S03]  /*e8b0*/  IADD3 R4, P2, R12, UR21, RZ ;  /* 0x000000150c047c10 */ /* 0x000fc6000ff5e0ff */
[----:B------:R-:W-:Y:S02]  /*e8c0*/  VIADD R7, R7, UR28 ;  /* 0x0000001c07077c36 */ /* 0x000fe40008000000 */
[----:B---3--:R-:W-:-:S04]  /*e8d0*/  FMUL R5, R8, UR19 ;  /* 0x0000001308057c20 */ /* 0x008fc80008400000 */
[----:B------:R-:W-:-:S05]  /*e8e0*/  FFMA R28, R28, UR18, R5 ;  /* 0x000000121c1c7c23 */ /* 0x000fca0008000005 */
[----:B------:R2:W-:Y:S01]  /*e8f0*/  @P4 STG.E desc[UR16][R6.64+0x200], R28 ;  /* 0x0002001c06004986 */ /* 0x0005e2000c101910 */
[----:B------:R-:W-:Y:S05]  /*e900*/  @!P3 BRA `(.L_x_224) ;  /* 0x000000000008b947 */ /* 0x000fea0003800000 */
[----:B------:R-:W3:Y:S04]  /*e910*/  LDL.64 R14, [R1+0x240] ;  /* 0x00024000010e7983 */ /* 0x000ee80000100a00 */
[----:B---3--:R3:W5:Y:S02]  /*e920*/  LDG.E.LTC128B R8, desc[UR16][R14.64+0x200] ;  /* 0x000200100e087981 */ /* 0x008764000c1e1920 */
.L_x_224:
[----:B------:R-:W-:Y:S05]  /*e930*/  BSYNC B1 ;  /* 0x0000000000017941 */ /* 0x000fea0003800000 */
.L_x_223:
[----:B-----5:R-:W-:Y:S01]  /*e940*/  FMUL R9, R8, UR19 ;  /* 0x0000001308097c20 */ /* 0x020fe20008400000 */
[----:B------:R-:W-:Y:S01]  /*e950*/  IADD3.X R5, R13, UR11, RZ, P2, !PT ;  /* 0x0000000b0d057c10 */ /* 0x000fe200097fe4ff */
[----:B------:R-:W-:Y:S01]  /*e960*/  BSSY B1, `(.L_x_225) ;  /* 0x0000006000017945 */ /* 0x000fe20003800000 */
[----:B------:R-:W-:Y:S01]  /*e970*/  ISETP.GT.AND P4, PT, R0, 0x8, P1 ;  /* 0x000000080000780c */ /* 0x000fe20000f84270 */
[----:B------:R-:W-:-:S05]  /*e980*/  FFMA R9, R29, UR18, R9 ;  /* 0x000000121d097c23 */ /* 0x000fca0008000009 */
[----:B------:R4:W-:Y:S07]  /*e990*/  @P3 STG.E desc[UR16][R4.64+0x200], R9 ;  /* 0x0002000904003986 */ /* 0x0009ee000c101910 */
[----:B------:R-:W-:Y:S05]  /*e9a0*/  @!P4 BRA `(.L_x_226) ;  /* 0x000000000004c947 */ /* 0x000fea0003800000 */
[----:B------:R0:W5:Y:S02]  /*e9b0*/  LDG.E.LTC128B R8, desc[UR16][R10.64+0x220] ;  /* 0x000220100a087981 */ /* 0x000164000c1e1920 */
.L_x_226:
[----:B------:R-:W-:Y:S05]  /*e9c0*/  BSYNC B1 ;  /* 0x0000000000017941 */ /* 0x000fea0003800000 */
.L_x_225:
[----:B----45:R-:W-:Y:S01]  /*e9d0*/  FMUL R9, R8, UR19 ;  /* 0x0000001308097c20 */ /* 0x030fe20008400000 */
[C---:B------:R-:W-:Y:S01]  /*e9e0*/  ISETP.GT.AND P2, PT, R0.reuse, 0x9, P1 ;  /* 0x000000090000780c */ /* 0x040fe20000f44270 */
[----:B------:R-:W-:Y:S01]  /*e9f0*/  BSSY B1, `(.L_x_227) ;  /* 0x0000007000017945 */ /* 0x000fe20003800000 */
[----:B------:R-:W-:Y:S01]  /*ea00*/  ISETP.GT.AND P3, PT, R0, 0x10, P0 ;  /* 0x000000100000780c */ /* 0x000fe20000764270 */
[----:B------:R-:W-:-:S05]  /*ea10*/  FFMA R9, R30, UR18, R9 ;  /* 0x000000121e097c23 */ /* 0x000fca0008000009 */
[----:B------:R4:W-:Y:S05]  /*ea20*/  @P4 STG.E desc[UR16][R6.64+0x220], R9 ;  /* 0x0002200906004986 */ /* 0x0009ea000c101910 */
[----:B------:R-:W-:Y:S05]  /*ea30*/  @!P2 BRA `(.L_x_228) ;  /* 0x000000000008a947 */ /* 0x000fea0003800000 */
[----:B0-----:R-:W2:Y:S04]  /*ea40*/  LDL.LU.64 R10, [R1+0x240] ;  /* 0x00024000010a7983 */ /* 0x001ea80000300a00 */
[----:B--2---:R0:W5:Y:S02]  /*ea50*/  LDG.E.LTC128B R8, desc[UR16][R10.64+0x220] ;  /* 0x000220100a087981 */ /* 0x004164000c1e1920 */
.L_x_228:
[----:B------:R-:W-:Y:S05]  /*ea60*/  BSYNC B1 ;  /* 0x0000000000017941 */ /* 0x000fea0003800000 */
.L_x_227:
[----:B------:R-:W3:Y:S01]  /*ea70*/  LDL.64 R12, [R1+0x238] ;  /* 0x00023800010c7983 */ /* 0x000ee20000100a00 */
[----:B--2-45:R-:W-:Y:S01]  /*ea80*/  FMUL R6, R8, UR19 ;  /* 0x0000001308067c20 */ /* 0x034fe20008400000 */
[----:B0-----:R-:W-:Y:S01]  /*ea90*/  IMAD.MOV.U32 R10, RZ, RZ, R8 ;  /* 0x000000ffff0a7224 */ /* 0x001fe200078e0008 */
[----:B------:R-:W-:Y:S01]  /*eaa0*/  MOV R9, R5 ;  /* 0x0000000500097202 */ /* 0x000fe20000000f00 */
[----:B------:R-:W-:Y:S02]  /*eab0*/  IMAD.MOV.U32 R8, RZ, RZ, R4 ;  /* 0x000000ffff087224 */ /* 0x000fe400078e0004 */
[----:B------:R-:W-:-:S05]  /*eac0*/  FFMA R31, R31, UR18, R6 ;  /* 0x000000121f1f7c23 */ /* 0x000fca0008000006 */
[----:B------:R0:W-:Y:S04]  /*ead0*/  @P2 STG.E desc[UR16][R8.64+0x220], R31 ;  /* 0x0002201f08002986 */ /* 0x0001e8000c101910 */
[----:B---3--:R-:W2:Y:S01]  /*eae0*/  @P3 LDG.E.LTC128B R10, desc[UR16][R12.64+0x200] ;  /* 0x000200100c0a3981 */ /* 0x008ea2000c1e1920 */
[----:B------:R-:W-:Y:S01]  /*eaf0*/  IMAD.U32 R6, RZ, RZ, UR26 ;  /* 0x0000001aff067e24 */ /* 0x000fe2000f8e00ff */
[----:B------:R-:W-:Y:S01]  /*eb00*/  ISETP.GT.AND P4, PT, R0, 0x11, P0 ;  /* 0x000000110000780c */ /* 0x000fe20000784270 */
[----:B------:R-:W-:Y:S02]  /*eb10*/  BSSY B1, `(.L_x_229) ;  /* 0x000000a000017945 */ /* 0x000fe40003800000 */
[----:B0-----:R-:W-:Y:S01]  /*eb20*/  IMAD.WIDE.U32 R8, R6, 0x1c, R8 ;  /* 0x0000001c06087825 */ /* 0x001fe200078e0008 */
[----:B------:R-:W-:-:S03]  /*eb30*/  IADD3 R6, P2, R4, UR21, RZ ;  /* 0x0000001504067c10 */ /* 0x000fc6000ff5e0ff */
[----:B------:R-:W-:Y:S02]  /*eb40*/  VIADD R9, R9, UR28 ;  /* 0x0000001c09097c36 */ /* 0x000fe40008000000 */
[----:B--2---:R-:W-:-:S04]  /*eb50*/  FMUL R7, R10, UR19 ;  /* 0x000000130a077c20 */ /* 0x004fc80008400000 */
[----:B------:R-:W-:-:S05]  /*eb60*/  FFMA R32, R32, UR18, R7 ;  /* 0x0000001220207c23 */ /* 0x000fca0008000007 */
[----:B------:R0:W-:Y:S01]  /*eb70*/  @P3 STG.E desc[UR16][R8.64+0x200], R32 ;  /* 0x0002002008003986 */ /* 0x0001e2000c101910 */
[----:B------:R-:W-:Y:S05]  /*eb80*/  @!P4 BRA `(.L_x_230) ;  /* 0x000000000008c947 */ /* 0x000fea0003800000 */
[----:B------:R-:W2:Y:S04]  /*eb90*/  LDL.64 R14, [R1+0x230] ;  /* 0x00023000010e7983 */ /* 0x000ea80000100a00 */
[----:B--2---:R2:W5:Y:S02]  /*eba0*/  LDG.E.LTC128B R10, desc[UR16][R14.64+0x200] ;  /* 0x000200100e0a7981 */ /* 0x004564000c1e1920 */
.L_x_230:
[----:B------:R-:W-:Y:S05]  /*ebb0*/  BSYNC B1 ;  /* 0x0000000000017941 */ /* 0x000fea0003800000 */
.L_x_229:
        /* <DEDUP_REMOVED lines=8> */
.L_x_232:
[----:B------:R-:W-:Y:S05]  /*ec40*/  BSYNC B1 ;  /* 0x0000000000017941 */ /* 0x000fea0003800000 */
.L_x_231:
[----:B---3-5:R-:W-:Y:S01]  /*ec50*/  FMUL R4, R10, UR19 ;  /* 0x000000130a047c20 */ /* 0x028fe20008400000 */
[C---:B------:R-:W-:Y:S01]  /*ec60*/  ISETP.GT.AND P2, PT, R0.reuse, 0x11, P1 ;  /* 0x000000110000780c */ /* 0x040fe20000f44270 */
[----:B------:R-:W-:Y:S01]  /*ec70*/  BSSY B1, `(.L_x_233) ;  /* 0x0000007000017945 */ /* 0x000fe20003800000 */
[----:B------:R-:W-:Y:S01]  /*ec80*/  ISETP.GT.AND P4, PT, R0, 0x18, P0 ;  /* 0x000000180000780c */ /* 0x000fe20000784270 */
[----:B------:R-:W-:-:S05]  /*ec90*/  FFMA R4, R34, UR18, R4 ;  /* 0x0000001222047c23 */ /* 0x000fca0008000004 */
[----:B------:R3:W-:Y:S05]  /*eca0*/  @P3 STG.E desc[UR16][R8.64+0x220], R4 ;  /* 0x0002200408003986 */ /* 0x0007ea000c101910 */
[----:B------:R-:W-:Y:S05]  /*ecb0*/  @!P2 BRA `(.L_x_234) ;  /* 0x000000000008a947 */ /* 0x000fea0003800000 */
[----:B----4-:R-:W4:Y:S04]  /*ecc0*/  LDL.LU.64 R12, [R1+0x230] ;  /* 0x00023000010c7983 */ /* 0x010f280000300a00 */
[----:B----4-:R4:W5:Y:S02]  /*ecd0*/  LDG.E.LTC128B R10, desc[UR16][R12.64+0x220] ;  /* 0x000220100c0a7981 */ /* 0x010964000c1e1920 */
.L_x_234:
[----:B------:R-:W-:Y:S05]  /*ece0*/  BSYNC B1 ;  /* 0x0000000000017941 */ /* 0x000fea0003800000 */
.L_x_233:
[----:B----4-:R-:W4:Y:S01]  /*ecf0*/  LDL.64 R12, [R1+0x228] ;  /* 0x00022800010c7983 */ /* 0x010f220000100a00 */
[----:B---3-5:R-:W-:Y:S01]  /*ed00*/  FMUL R4, R10, UR19 ;  /* 0x000000130a047c20 */ /* 0x028fe20008400000 */
[----:B0-----:R-:W-:Y:S01]  /*ed10*/  IMAD.MOV.U32 R8, RZ, RZ, R6 ;  /* 0x000000ffff087224 */ /* 0x001fe200078e0006 */
[----:B------:R-:W-:Y:S02]  /*ed20*/  MOV R9, R7 ;  /* 0x0000000700097202 */ /* 0x000fe40000000f00 */
[----:B------:R-:W-:-:S05]  /*ed30*/  FFMA R35, R35, UR18, R4 ;  /* 0x0000001223237c23 */ /* 0x000fca0008000004 */
[----:B------:R0:W-:Y:S04]  /*ed40*/  @P2 STG.E desc[UR16][R8.64+0x220], R35 ;  /* 0x0002202308002986 */ /* 0x0001e8000c101910 */
[----:B----4-:R-:W3:Y:S01]  /*ed50*/  @P4 LDG.E.LTC128B R10, desc[UR16][R12.64+0x200] ;  /* 0x000200100c0a4981 */ /* 0x010ee2000c1e1920 */
[----:B------:R-:W-:Y:S01]  /*ed60*/  IMAD.U32 R4, RZ, RZ, UR26 ;  /* 0x0000001aff047e24 */ /* 0x000fe2000f8e00ff */
[----:B------:R-:W-:Y:S01]  /*ed70*/  ISETP.GT.AND P3, PT, R0, 0x19, P0 ;  /* 0x000000190000780c */ /* 0x000fe20000764270 */
[----:B------:R-:W-:Y:S02]  /*ed80*/  BSSY B1, `(.L_x_235) ;  /* 0x000000a000017945 */ /* 0x000fe40003800000 */
[----:B0-----:R-:W-:Y:S01]  /*ed90*/  IMAD.WIDE.U32 R8, R4, 0x1c, R8 ;  /* 0x0000001c04087825 */ /* 0x001fe200078e0008 */
[----:B------:R-:W-:-:S03]  /*eda0*/  IADD3 R4, P2, R6, UR21, RZ ;  /* 0x0000001506047c10 */ /* 0x000fc6000ff5e0ff */
[----:B------:R-:W-:Y:S02]  /*edb0*/  VIADD R9, R9, UR28 ;  /* 0x0000001c09097c36 */ /* 0x000fe40008000000 */
[----:B---3--:R-:W-:-:S04]  /*edc0*/  FMUL R5, R10, UR19 ;  /* 0x000000130a057c20 */ /* 0x008fc80008400000 */
[----:B------:R-:W-:-:S05]  /*edd0*/  FFMA R36, R36, UR18, R5 ;  /* 0x0000001224247c23 */ /* 0x000fca0008000005 */
[----:B------:R0:W-:Y:S01]  /*ede0*/  @P4 STG.E desc[UR16][R8.64+0x200], R36 ;  /* 0x0002002408004986 */ /* 0x0001e2000c101910 */
[----:B------:R-:W-:Y:S05]  /*edf0*/  @!P3 BRA `(.L_x_236) ;  /* 0x000000000008b947 */ /* 0x000fea0003800000 */
[----:B--2---:R-:W2:Y:S04]  /*ee00*/  LDL.64 R14, [R1+0x220] ;  /* 0x00022000010e7983 */ /* 0x004ea80000100a00 */
[----:B--2---:R3:W5:Y:S02]  /*ee10*/  LDG.E.LTC128B R10, desc[UR16][R14.64+0x200] ;  /* 0x000200100e0a7981 */ /* 0x004764000c1e1920 */
.L_x_236:
[----:B------:R-:W-:Y:S05]  /*ee20*/  BSYNC B1 ;  /* 0x0000000000017941 */ /* 0x000fea0003800000 */
.L_x_235:
        /* <DEDUP_REMOVED lines=8> */
.L_x_238:
[----:B------:R-:W-:Y:S05]  /*eeb0*/  BSYNC B1 ;  /* 0x0000000000017941 */ /* 0x000fea0003800000 */
.L_x_237:
        /* <DEDUP_REMOVED lines=9> */
.L_x_240:
[----:B------:R-:W-:Y:S05]  /*ef50*/  BSYNC B1 ;  /* 0x0000000000017941 */ /* 0x000fea0003800000 */
.L_x_239:
[----:B0-----:R-:W2:Y:S01]  /*ef60*/  LDL.64 R12, [R1+0x218] ;  /* 0x00021800010c7983 */ /* 0x001ea20000100a00 */
[----:B----45:R-:W-:Y:S01]  /*ef70*/  FMUL R6, R10, UR19 ;  /* 0x000000130a067c20 */ /* 0x030fe20008400000 */
[----:B------:R-:W-:Y:S01]  /*ef80*/  IMAD.MOV.U32 R8, RZ, RZ, R4 ;  /* 0x000000ffff087224 */ /* 0x000fe200078e0004 */
[----:B------:R-:W-:Y:S02]  /*ef90*/  MOV R9, R5 ;  /* 0x0000000500097202 */ /* 0x000fe40000000f00 */
[----:B------:R-:W-:-:S05]  /*efa0*/  FFMA R39, R39, UR18, R6 ;  /* 0x0000001227277c23 */ /* 0x000fca0008000006 */
[----:B------:R0:W-:Y:S04]  /*efb0*/  @P2 STG.E desc[UR16][R8.64+0x220], R39 ;  /* 0x0002202708002986 */ /* 0x0001e8000c101910 */
[----:B--2---:R-:W2:Y:S01]  /*efc0*/  @P3 LDG.E.LTC128B R10, desc[UR16][R12.64+0x200] ;  /* 0x000200100c0a3981 */ /* 0x004ea2000c1e1920 */
        /* <DEDUP_REMOVED lines=10> */
[----:B---3--:R-:W2:Y:S04]  /*f070*/  LDL.64 R14, [R1+0x210] ;  /* 0x00021000010e7983 */ /* 0x008ea80000100a00 */
[----:B--2---:R2:W5:Y:S02]  /*f080*/  LDG.E.LTC128B R10, desc[UR16][R14.64+0x200] ;  /* 0x000200100e0a7981 */ /* 0x004564000c1e1920 */
.L_x_242:
[----:B------:R-:W-:Y:S05]  /*f090*/  BSYNC B1 ;  /* 0x0000000000017941 */ /* 0x000fea0003800000 */
.L_x_241:
        /* <DEDUP_REMOVED lines=8> */
.L_x_244:
[----:B------:R-:W-:Y:S05]  /*f120*/  BSYNC B1 ;  /* 0x0000000000017941 */ /* 0x000fea0003800000 */
.L_x_243:
[----:B-----5:R-:W-:Y:S01]  /*f130*/  FMUL R5, R10, UR19 ;  /* 0x000000130a057c20 */ /* 0x020fe20008400000 */
        /* <DEDUP_REMOVED lines=8> */
.L_x_246:
[----:B------:R-:W-:Y:S05]  /*f1c0*/  BSYNC B1 ;  /* 0x0000000000017941 */ /* 0x000fea0003800000 */
.L_x_245:
[----:B0-----:R-:W2:Y:S01]  /*f1d0*/  LDL.64 R12, [R1+0x48] ;  /* 0x00004800010c7983 */ /* 0x001ea20000100a00 */
[----:B-----5:R-:W-:-:S04]  /*f1e0*/  FMUL R4, R10, UR19 ;  /* 0x000000130a047c20 */ /* 0x020fc80008400000 */
[----:B------:R-:W-:-:S05]  /*f1f0*/  FFMA R43, R43, UR18, R4 ;  /* 0x000000122b2b7c23 */ /* 0x000fca0008000004 */
[----:B------:R0:W-:Y:S04]  /*f200*/  @P2 STG.E desc[UR16][R6.64+0x220], R43 ;  /* 0x0002202b06002986 */ /* 0x0001e8000c101910 */
[----:B--2---:R-:W2:Y:S01]  /*f210*/  @P4 LDG.E.LTC128B R10, desc[UR16][R12.64+0x200] ;  /* 0x000200100c0a4981 */ /* 0x004ea2000c1e1920 */
[----:B------:R-:W-:Y:S01]  /*f220*/  IMAD.U32 R5, RZ, RZ, UR26 ;  /* 0x0000001aff057e24 */ /* 0x000fe2000f8e00ff */
[----:B------:R-:W-:Y:S01]  /*f230*/  ISETP.GT.AND P3, PT, R0, 0x29, P0 ;  /* 0x000000290000780c */ /* 0x000fe20000764270 */
[----:B------:R-:W-:Y:S01]  /*f240*/  BSSY B1, `(.L_x_247) ;  /* 0x000000a000017945 */ /* 0x000fe20003800000 */
[----:B------:R-:W-:Y:S01]  /*f250*/  IADD3 R8, P2, R6, UR21, RZ ;  /* 0x0000001506087c10 */ /* 0x000fe2000ff5e0ff */
[----:B------:R-:W-:-:S05]  /*f260*/  IMAD.WIDE.U32 R4, R5, 0x1c, R6 ;  /* 0x0000001c05047825 */ /* 0x000fca00078e0006 */
[----:B------:R-:W-:Y:S01]  /*f270*/  IADD3 R5, R5, UR28, RZ ;  /* 0x0000001c05057c10 */ /* 0x000fe2000fffe0ff */
[----:B--2---:R-:W-:-:S04]  /*f280*/  FMUL R9, R10, UR19 ;  /* 0x000000130a097c20 */ /* 0x004fc80008400000 */
[----:B------:R-:W-:-:S05]  /*f290*/  FFMA R11, R44, UR18, R9 ;  /* 0x000000122c0b7c23 */ /* 0x000fca0008000009 */
[----:B------:R0:W-:Y:S01]  /*f2a0*/  @P4 STG.E desc[UR16][R4.64+0x200], R11 ;  /* 0x0002000b04004986 */ /* 0x0001e2000c101910 */
[----:B------:R-:W-:Y:S05]  /*f2b0*/  @!P3 BRA `(.L_x_248) ;  /* 0x000000000008b947 */ /* 0x000fea0003800000 */
[----:B---3--:R-:W2:Y:S04]  /*f2c0*/  LDL.64 R14, [R1+0x40] ;  /* 0x00004000010e7983 */ /* 0x008ea80000100a00 */
[----:B--2---:R2:W5:Y:S02]  /*f2d0*/  LDG.E.LTC128B R10, desc[UR16][R14.64+0x200] ;  /* 0x000200100e0a7981 */ /* 0x004564000c1e1920 */
.L_x_248:
[----:B------:R-:W-:Y:S05]  /*f2e0*/  BSYNC B1 ;  /* 0x0000000000017941 */ /* 0x000fea0003800000 */
.L_x_247:
[----:B0---45:R-:W-:Y:S01]  /*f2f0*/  FMUL R6, R10, UR19 ;  /* 0x000000130a067c20 */ /* 0x031fe20008400000 */
[----:B------:R-:W-:Y:S01]  /*f300*/  IADD3.X R9, R7, UR11, RZ, P2, !PT ;  /* 0x0000000b07097c10 */ /* 0x000fe200097fe4ff */
[----:B------:R-:W-:Y:S01]  /*f310*/  BSSY B1, `(.L_x_249) ;  /* 0x0000006000017945 */ /* 0x000fe20003800000 */
[----:B------:R-:W-:Y:S01]  /*f320*/  ISETP.GT.AND P4, PT, R0, 0x28, P1 ;  /* 0x000000280000780c */ /* 0x000fe20000f84270 */
[----:B------:R-:W-:-:S05]  /*f330*/  FFMA R45, R45, UR18, R6 ;  /* 0x000000122d2d7c23 */ /* 0x000fca0008000006 */
[----:B------:R0:W-:Y:S07]  /*f340*/  @P3 STG.E desc[UR16][R8.64+0x200], R45 ;  /* 0x0002002d08003986 */ /* 0x0001ee000c101910 */
[----:B------:R-:W-:Y:S05]  /*f350*/  @!P4 BRA `(.L_x_250) ;  /* 0x000000000004c947 */ /* 0x000fea0003800000 */
[----:B------:R4:W5:Y:S02]  /*f360*/  LDG.E.LTC128B R10, desc[UR16][R12.64+0x220] ;  /* 0x000220100c0a7981 */ /* 0x000964000c1e1920 */
.L_x_250:
[----:B------:R-:W-:Y:S05]  /*f370*/  BSYNC B1 ;  /* 0x0000000000017941 */ /* 0x000fea0003800000 */
.L_x_249:
[----:B-----5:R-:W-:Y:S01]  /*f380*/  FMUL R7, R10, UR19 ;  /* 0x000000130a077c20 */ /* 0x020fe20008400000 */
        /* <DEDUP_REMOVED lines=8> */
.L_x_252:
[----:B------:R-:W-:Y:S05]  /*f410*/  BSYNC B1 ;  /* 0x0000000000017941 */ /* 0x000fea0003800000 */
.L_x_251:
[----:B----4-:R-:W4:Y:S01]  /*f420*/  LDL.64 R12, [R1+0x38] ;  /* 0x00003800010c7983 */ /* 0x010f220000100a00 */
[----:B0----5:R-:W-:-:S04]  /*f430*/  FMUL R4, R10, UR19 ;  /* 0x000000130a047c20 */ /* 0x021fc80008400000 */
[----:B------:R-:W-:-:S05]  /*f440*/  FFMA R47, R47, UR18, R4 ;  /* 0x000000122f2f7c23 */ /* 0x000fca0008000004 */
[----:B------:R0:W-:Y:S04]  /*f450*/  @P2 STG.E desc[UR16][R8.64+0x220], R47 ;  /* 0x0002202f08002986 */ /* 0x0001e8000c101910 */
[----:B----4-:R-:W4:Y:S01]  /*f460*/  @P3 LDG.E.LTC128B R10, desc[UR16][R12.64+0x200] ;  /* 0x000200100c0a3981 */ /* 0x010f22000c1e1920 */
[----:B------:R-:W-:Y:S01]  /*f470*/  IMAD.U32 R7, RZ, RZ, UR26 ;  /* 0x0000001aff077e24 */ /* 0x000fe2000f8e00ff */
[----:B------:R-:W-:Y:S01]  /*f480*/  ISETP.GT.AND P4, PT, R0, 0x31, P0 ;  /* 0x000000310000780c */ /* 0x000fe20000784270 */
[----:B------:R-:W-:Y:S01]  /*f490*/  BSSY B1, `(.L_x_253) ;  /* 0x000000a000017945 */ /* 0x000fe20003800000 */
[----:B------:R-:W-:Y:S01]  /*f4a0*/  IADD3 R4, P2, R8, UR21, RZ ;  /* 0x0000001508047c10 */ /* 0x000fe2000ff5e0ff */
[----:B------:R-:W-:-:S04]  /*f4b0*/  IMAD.WIDE.U32 R6, R7, 0x1c, R8 ;  /* 0x0000001c07067825 */ /* 0x000fc800078e0008 */
[----:B------:R-:W-:Y:S02]  /*f4c0*/  VIADD R7, R7, UR28 ;  /* 0x0000001c07077c36 */ /* 0x000fe40008000000 */
[----:B----4-:R-:W-:-:S04]  /*f4d0*/  FMUL R5, R10, UR19 ;  /* 0x000000130a057c20 */ /* 0x010fc80008400000 */
[----:B------:R-:W-:-:S05]  /*f4e0*/  FFMA R11, R48, UR18, R5 ;  /* 0x00000012300b7c23 */ /* 0x000fca0008000005 */
[----:B------:R0:W-:Y:S01]  /*f4f0*/  @P3 STG.E desc[UR16][R6.64+0x200], R11 ;  /* 0x0002000b06003986 */ /* 0x0001e2000c101910 */
[----:B------:R-:W-:Y:S05]  /*f500*/  @!P4 BRA `(.L_x_254) ;  /* 0x000000000008c947 */ /* 0x000fea0003800000 */
[----:B--23--:R-:W2:Y:S04]  /*f510*/  LDL.64 R14, [R1+0x30] ;  /* 0x00003000010e7983 */ /* 0x00cea80000100a00 */
[----:B--2---:R4:W5:Y:S02]  /*f520*/  LDG.E.LTC128B R10, desc[UR16][R14.64+0x200] ;  /* 0x000200100e0a7981 */ /* 0x004964000c1e1920 */
.L_x_254:
[----:B------:R-:W-:Y:S05]  /*f530*/  BSYNC B1 ;  /* 0x0000000000017941 */ /* 0x000fea0003800000 */
.L_x_253:
[----:B0----5:R-:W-:Y:S01]  /*f540*/  FMUL R8, R10, UR19 ;  /* 0x000000130a087c20 */ /* 0x021fe20008400000 */
[----:B------:R-:W-:Y:S01]  /*f550*/  IADD3.X R5, R9, UR11, RZ, P2, !PT ;  /* 0x0000000b09057c10 */ /* 0x000fe200097fe4ff */
[----:B------:R-:W-:Y:S01]  /*f560*/  BSSY B1, `(.L_x_255) ;  /* 0x0000006000017945 */ /* 0x000fe20003800000 */
[----:B------:R-:W-:Y:S01]  /*f570*/  ISETP.GT.AND P3, PT, R0, 0x30, P1 ;  /* 0x000000300000780c */ /* 0x000fe20000f64270 */
[----:B------:R-:W-:-:S05]  /*f580*/  FFMA R49, R49, UR18, R8 ;  /* 0x0000001231317c23 */ /* 0x000fca0008000008 */
[----:B------:R0:W-:Y:S07]  /*f590*/  @P4 STG.E desc[UR16][R4.64+0x200], R49 ;  /* 0x0002003104004986 */ /* 0x0001ee000c101910 */
[----:B------:R-:W-:Y:S05]  /*f5a0*/  @!P3 BRA `(.L_x_256) ;  /* 0x000000000004b947 */ /* 0x000fea0003800000 */
[----:B------:R0:W5:Y:S02]  /*f5b0*/  LDG.E.LTC128B R10, desc[UR16][R12.64+0x220] ;  /* 0x000220100c0a7981 */ /* 0x000164000c1e1920 */
.L_x_256:
[----:B------:R-:W-:Y:S05]  /*f5c0*/  BSYNC B1 ;  /* 0x0000000000017941 */ /* 0x000fea0003800000 */
.L_x_255:
        /* <DEDUP_REMOVED lines=9> */
.L_x_258:
[----:B------:R-:W-:Y:S05]  /*f660*/  BSYNC B1 ;  /* 0x0000000000017941 */ /* 0x000fea0003800000 */
.L_x_257:
        /* <DEDUP_REMOVED lines=15> */
[----:B---34-:R-:W2:Y:S04]  /*f760*/  LDL.64 R14, [R1+0x20] ;  /* 0x00002000010e7983 */ /* 0x018ea80000100a00 */
[----:B--2---:R2:W5:Y:S02]  /*f770*/  LDG.E.LTC128B R10, desc[UR16][R14.64+0x200] ;  /* 0x000200100e0a7981 */ /* 0x004564000c1e1920 */
.L_x_260:
[----:B------:R-:W-:Y:S05]  /*f780*/  BSYNC B1 ;  /* 0x0000000000017941 */ /* 0x000fea0003800000 */
.L_x_259:
        /* <DEDUP_REMOVED lines=8> */
.L_x_262:
[----:B------:R-:W-:Y:S05]  /*f810*/  BSYNC B1 ;  /* 0x0000000000017941 */ /* 0x000fea0003800000 */
.L_x_261:
        /* <DEDUP_REMOVED lines=9> */
.L_x_264:
[----:B------:R-:W-:Y:S05]  /*f8b0*/  BSYNC B1 ;  /* 0x0000000000017941 */ /* 0x000fea0003800000 */
.L_x_263:
        /* <DEDUP_REMOVED lines=9> */
[----:B------:R-:W-:-:S04]  /*f950*/  IMAD.WIDE.U32 R8, R9, 0x1c, R6 ;  /* 0x0000001c09087825 */ /* 0x000fc800078e0006 */
[----:B------:R-:W-:Y:S02]  /*f960*/  VIADD R9, R9, UR28 ;  /* 0x0000001c09097c36 */ /* 0x000fe40008000000 */
[----:B--2---:R-:W-:-:S04]  /*f970*/  FMUL R5, R10, UR19 ;  /* 0x000000130a057c20 */ /* 0x004fc80008400000 */
[----:B------:R-:W-:-:S05]  /*f980*/  FFMA R11, R56, UR18, R5 ;  /* 0x00000012380b7c23 */ /* 0x000fca0008000005 */
[----:B------:R0:W-:Y:S01]  /*f990*/  @P3 STG.E desc[UR16][R8.64+0x200], R11 ;  /* 0x0002000b08003986 */ /* 0x0001e2000c101910 */
[----:B------:R-:W-:Y:S05]  /*f9a0*/  @!P4 BRA `(.L_x_266) ;  /* 0x000000000008c947 */ /* 0x000fea0003800000 */
[----:B---34-:R-:W2:Y:S04]  /*f9b0*/  LDL.64 R14, [R1+0x10] ;  /* 0x00001000010e7983 */ /* 0x018ea80000100a00 */
[----:B--2---:R2:W5:Y:S02]  /*f9c0*/  LDG.E.LTC128B R10, desc[UR16][R14.64+0x200] ;  /* 0x000200100e0a7981 */ /* 0x004564000c1e1920 */
.L_x_266:
[----:B------:R-:W-:Y:S05]  /*f9d0*/  BSYNC B1 ;  /* 0x0000000000017941 */ /* 0x000fea0003800000 */
.L_x_265:
        /* <DEDUP_REMOVED lines=8> */
.L_x_268:
[----:B------:R-:W-:Y:S05]  /*fa60*/  BSYNC B1 ;  /* 0x0000000000017941 */ /* 0x000fea0003800000 */
.L_x_267:
        /* <DEDUP_REMOVED lines=9> */
.L_x_270:
[----:B------:R-:W-:Y:S05]  /*fb00*/  BSYNC B1 ;  /* 0x0000000000017941 */ /* 0x000fea0003800000 */
.L_x_269:
        /* <DEDUP_REMOVED lines=15> */
[----:B---34-:R-:W2:Y:S04]  /*fc00*/  LDL.64 R14, [R1] ;  /* 0x00000000010e7983 */ /* 0x018ea80000100a00 */
[----:B--2---:R2:W5:Y:S02]  /*fc10*/  LDG.E.LTC128B R10, desc[UR16][R14.64+0x200] ;  /* 0x000200100e0a7981 */ /* 0x004564000c1e1920 */
.L_x_272:
[----:B------:R-:W-:Y:S05]  /*fc20*/  BSYNC B1 ;  /* 0x0000000000017941 */ /* 0x000fea0003800000 */
.L_x_271:
        /* <DEDUP_REMOVED lines=8> */
.L_x_274:
[----:B------:R-:W-:Y:S05]  /*fcb0*/  BSYNC B1 ;  /* 0x0000000000017941 */ /* 0x000fea0003800000 */
.L_x_273:
[----:B-----5:R-:W-:Y:S01]  /*fcc0*/  FMUL R5, R10, UR19 ;  /* 0x000000130a057c20 */ /* 0x020fe20008400000 */
[C---:B------:R-:W-:Y:S01]  /*fcd0*/  ISETP.GT.AND P2, PT, R0.reuse, 0x49, P1 ;  /* 0x000000490000780c */ /* 0x040fe20000f44270 */
[----:B------:R-:W-:Y:S01]  /*fce0*/  BSSY B1, `(.L_x_275) ;  /* 0x0000007000017945 */ /* 0x000fe20003800000 */
[----:B------:R-:W-:Y:S01]  /*fcf0*/  ISETP.GT.AND P3, PT, R0, 0x50, P0 ;  /* 0x000000500000780c */ /* 0x000fe20000764270 */
[----:B------:R-:W-:-:S05]  /*fd00*/  FFMA R5, R62, UR18, R5 ;  /* 0x000000123e057c23 */ /* 0x000fca0008000005 */
[----:B------:R0:W-:Y:S05]  /*fd10*/  @P4 STG.E desc[UR16][R8.64+0x220], R5 ;  /* 0x0002200508004986 */ /* 0x0001ea000c101910 */
[----:B------:R-:W-:Y:S05]  /*fd20*/  @!P2 BRA `(.L_x_276) ;  /* 0x000000000008a947 */ /* 0x000fea0003800000 */
[----:B0-----:R-:W2:Y:S04]  /*fd30*/  LDL.LU.64 R12, [R1] ;  /* 0x00000000010c7983 */ /* 0x001ea80000300a00 */
[----:B--2---:R0:W5:Y:S02]  /*fd40*/  LDG.E.LTC128B R10, desc[UR16][R12.64+0x220] ;  /* 0x000220100c0a7981 */ /* 0x004164000c1e1920 */
.L_x_276:
[----:B------:R-:W-:Y:S05]  /*fd50*/  BSYNC B1 ;  /* 0x0000000000017941 */ /* 0x000fea0003800000 */
.L_x_275:
[----:B-----5:R-:W-:-:S04]  /*fd60*/  FMUL R4, R10, UR19 ;  /* 0x000000130a047c20 */ /* 0x020fc80008400000 */
[----:B------:R-:W-:-:S05]  /*fd70*/  FFMA R63, R63, UR18, R4 ;  /* 0x000000123f3f7c23 */ /* 0x000fca0008000004 */
[----:B------:R1:W-:Y:S04]  /*fd80*/  @P2 STG.E desc[UR16][R6.64+0x220], R63 ;  /* 0x0002203f06002986 */ /* 0x0003e8000c101910 */
[----:B------:R-:W2:Y:S01]  /*fd90*/  @P3 LDG.E.LTC128B R10, desc[UR16][R236.64+0x200] ;  /* 0x00020010ec0a3981 */ /* 0x000ea2000c1e1920 */
[----:B0-----:R-:W-:Y:S01]  /*fda0*/  IMAD.U32 R9, RZ, RZ, UR26 ;  /* 0x0000001aff097e24 */ /* 0x001fe2000f8e00ff */
        /* <DEDUP_REMOVED lines=9> */
[----:B------:R0:W5:Y:S02]  /*fe40*/  LDG.E.LTC128B R10, desc[UR16][R234.64+0x200] ;  /* 0x00020010ea0a7981 */ /* 0x000164000c1e1920 */
.L_x_278:
[----:B------:R-:W-:Y:S05]  /*fe50*/  BSYNC B1 ;  /* 0x0000000000017941 */ /* 0x000fea0003800000 */
.L_x_277:
[----:B-1---5:R-:W-:Y:S01]  /*fe60*/  FMUL R6, R10, UR19 ;  /* 0x000000130a067c20 */ /* 0x022fe20008400000 */
[----:B------:R-:W-:Y:S01]  /*fe70*/  IADD3.X R5, R7, UR11, RZ, P2, !PT ;  /* 0x0000000b07057c10 */ /* 0x000fe200097fe4ff */
[----:B------:R-:W-:Y:S01]  /*fe80*/  BSSY B1, `(.L_x_279) ;  /* 0x0000006000017945 */ /* 0x000fe20003800000 */
[----:B------:R-:W-:Y:S01]  /*fe90*/  ISETP.GT.AND P3, PT, R0, 0x50, P1 ;  /* 0x000000500000780c */ /* 0x000fe20000f64270 */
[----:B------:R-:W-:-:S05]  /*fea0*/  FFMA R65, R65, UR18, R6 ;  /* 0x0000001241417c23 */ /* 0x000fca0008000006 */
[----:B------:R1:W-:Y:S07]  /*feb0*/  @P4 STG.E desc[UR16][R4.64+0x200], R65 ;  /* 0x0002004104004986 */ /* 0x0003ee000c101910 */
[----:B------:R-:W-:Y:S05]  /*fec0*/  @!P3 BRA `(.L_x_280) ;  /* 0x000000000004b947 */ /* 0x000fea0003800000 */
[----:B------:R2:W5:Y:S02]  /*fed0*/  LDG.E.LTC128B R10, desc[UR16][R236.64+0x220] ;  /* 0x00022010ec0a7981 */ /* 0x000564000c1e1920 */
.L_x_280:
[----:B------:R-:W-:Y:S05]  /*fee0*/  BSYNC B1 ;  /* 0x0000000000017941 */ /* 0x000fea0003800000 */
.L_x_279:
[----:B-----5:R-:W-:Y:S01]  /*fef0*/  FMUL R7, R10, UR19 ;  /* 0x000000130a077c20 */ /* 0x020fe20008400000 */
[C---:B------:R-:W-:Y:S01]  /*ff00*/  ISETP.GT.AND P2, PT, R0.reuse, 0x51, P1 ;  /* 0x000000510000780c */ /* 0x040fe20000f44270 */
[----:B------:R-:W-:Y:S01]  /*ff10*/  BSSY B1, `(.L_x_281) ;  /* 0x0000006000017945 */ /* 0x000fe20003800000 */
[----:B------:R-:W-:Y:S01]  /*ff20*/  ISETP.GT.AND P4, PT, R0, 0x58, P0 ;  /* 0x000000580000780c */ /* 0x000fe20000784270 */
[----:B------:R-:W-:-:S05]  /*ff30*/  FFMA R7, R66, UR18, R7 ;  /* 0x0000001242077c23 */ /* 0x000fca0008000007 */
[----:B------:R0:W-:Y:S05]  /*ff40*/  @P3 STG.E desc[UR16][R8.64+0x220], R7 ;  /* 0x0002200708003986 */ /* 0x0001ea000c101910 */
[----:B------:R-:W-:Y:S05]  /*ff50*/  @!P2 BRA `(.L_x_282) ;  /* 0x000000000004a947 */ /* 0x000fea0003800000 */
[----:B------:R0:W5:Y:S02]  /*ff60*/  LDG.E.LTC128B R10, desc[UR16][R234.64+0x220] ;  /* 0x00022010ea0a7981 */ /* 0x000164000c1e1920 */
.L_x_282:
[----:B------:R-:W-:Y:S05]  /*ff70*/  BSYNC B1 ;  /* 0x0000000000017941 */ /* 0x000fea0003800000 */
.L_x_281:
        /* <DEDUP_REMOVED lines=14> */
[----:B------:R0:W5:Y:S02]  /*10060*/  LDG.E.LTC128B R10, desc[UR16][R228.64+0x200] ;  /* 0x00020010e40a7981 */ /* 0x000164000c1e1920 */
.L_x_284:
[----:B------:R-:W-:Y:S05]  /*10070*/  BSYNC B1 ;  /* 0x0000000000017941 */ /* 0x000fea0003800000 */
.L_x_283:
        /* <DEDUP_REMOVED lines=8> */
.L_x_286:
[----:B------:R-:W-:Y:S05]  /*10100*/  BSYNC B1 ;  /* 0x0000000000017941 */ /* 0x000fea0003800000 */
.L_x_285:
        /* <DEDUP_REMOVED lines=8> */
.L_x_288:
[----:B------:R-:W-:Y:S05]  /*10190*/  BSYNC B1 ;  /* 0x0000000000017941 */ /* 0x000fea0003800000 */
.L_x_287:
        /* <DEDUP_REMOVED lines=15> */
.L_x_290:
[----:B------:R-:W-:Y:S05]  /*10290*/  BSYNC B1 ;  /* 0x0000000000017941 */ /* 0x000fea0003800000 */
.L_x_289:
        /* <DEDUP_REMOVED lines=8> */
.L_x_292:
[----:B------:R-:W-:Y:S05]  /*10320*/  BSYNC B1 ;  /* 0x0000000000017941 */ /* 0x000fea0003800000 */
.L_x_291:
        /* <DEDUP_REMOVED lines=8> */
.L_x_294:
[----:B------:R-:W-:Y:S05]  /*103b0*/  BSYNC B1 ;  /* 0x0000000000017941 */ /* 0x000fea0003800000 */
.L_x_293:
[----:B0----5:R-:W-:-:S04]  /*103c0*/  FMUL R4, R10, UR19 ;  /* 0x000000130a047c20 */ /* 0x021fc80008400000 */
[----:B------:R-:W-:-:S05]  /*103d0*/  FFMA R75, R75, UR18, R4 ;  /* 0x000000124b4b7c23 */ /* 0x000fca0008000004 */
[----:B------:R0:W-:Y:S04]  /*103e0*/  @P2 STG.E desc[UR16][R6.64+0x220], R75 ;  /* 0x0002204b06002986 */ /* 0x0001e8000c101910 */
[----:B------:R-:W2:Y:S01]  /*103f0*/  @P4 LDG.E.LTC128B R10, desc[UR16][R22.64+0x200] ;  /* 0x00020010160a4981 */ /* 0x000ea2000c1e1920 */
        /* <DEDUP_REMOVED lines=11> */
.L_x_296:
[----:B------:R-:W-:Y:S05]  /*104b0*/  BSYNC B1 ;  /* 0x0000000000017941 */ /* 0x000fea0003800000 */
.L_x_295:
        /* <DEDUP_REMOVED lines=8> */
.L_x_298:
[----:B------:R-:W-:Y:S05]  /*10540*/  BSYNC B1 ;  /* 0x0000000000017941 */ /* 0x000fea0003800000 */
.L_x_297:
        /* <DEDUP_REMOVED lines=8> */
.L_x_300:
[----:B------:R-:W-:Y:S05]  /*105d0*/  BSYNC B1 ;  /* 0x0000000000017941 */ /* 0x000fea0003800000 */
.L_x_299:
        /* <DEDUP_REMOVED lines=15> */
.L_x_302:
[----:B------:R-:W-:Y:S05]  /*106d0*/  BSYNC B1 ;  /* 0x0000000000017941 */ /* 0x000fea0003800000 */
.L_x_301:
        /* <DEDUP_REMOVED lines=8> */
.L_x_304:
[----:B------:R-:W-:Y:S05]  /*10760*/  BSYNC B1 ;  /* 0x0000000000017941 */ /* 0x000fea0003800000 */
.L_x_303:
        /* <DEDUP_REMOVED lines=8> */
.L_x_306:
[----:B------:R-:W-:Y:S05]  /*107f0*/  BSYNC B1 ;  /* 0x0000000000017941 */ /* 0x000fea0003800000 */
.L_x_305:
        /* <DEDUP_REMOVED lines=15> */
.L_x_308:
[----:B------:R-:W-:Y:S05]  /*108f0*/  BSYNC B1 ;  /* 0x0000000000017941 */ /* 0x000fea0003800000 */
.L_x_307:
        /* <DEDUP_REMOVED lines=8> */
.L_x_310:
[----:B------:R-:W-:Y:S05]  /*10980*/  BSYNC B1 ;  /* 0x0000000000017941 */ /* 0x000fea0003800000 */
.L_x_309:
        /* <DEDUP_REMOVED lines=8> */
.L_x_312:
[----:B------:R-:W-:Y:S05]  /*10a10*/  BSYNC B1 ;  /* 0x0000000000017941 */ /* 0x000fea0003800000 */
.L_x_311:
        /* <DEDUP_REMOVED lines=15> */
.L_x_314:
[----:B------:R-:W-:Y:S05]  /*10b10*/  BSYNC B1 ;  /* 0x0000000000017941 */ /* 0x000fea0003800000 */
.L_x_313:
        /* <DEDUP_REMOVED lines=8> */
.L_x_316:
[----:B------:R-:W-:Y:S05]  /*10ba0*/  BSYNC B1 ;  /* 0x0000000000017941 */ /* 0x000fea0003800000 */
.L_x_315:
        /* <DEDUP_REMOVED lines=8> */
.L_x_318:
[----:B------:R-:W-:Y:S05]  /*10c30*/  BSYNC B1 ;  /* 0x0000000000017941 */ /* 0x000fea0003800000 */
.L_x_317:
        /* <DEDUP_REMOVED lines=15> */
.L_x_320:
[----:B------:R-:W-:Y:S05]  /*10d30*/  BSYNC B1 ;  /* 0x0000000000017941 */ /* 0x000fea0003800000 */
.L_x_319:
        /* <DEDUP_REMOVED lines=8> */
.L_x_322:
[----:B------:R-:W-:Y:S05]  /*10dc0*/  BSYNC B1 ;  /* 0x0000000000017941 */ /* 0x000fea0003800000 */
.L_x_321:
        /* <DEDUP_REMOVED lines=8> */
.L_x_324:
[----:B------:R-:W-:Y:S05]  /*10e50*/  BSYNC B1 ;  /* 0x0000000000017941 */ /* 0x000fea0003800000 */
.L_x_323:
        /* <DEDUP_REMOVED lines=15> */
.L_x_326:
[----:B------:R-:W-:Y:S05]  /*10f50*/  BSYNC B1 ;  /* 0x0000000000017941 */ /* 0x000fea0003800000 */
.L_x_325:
        /* <DEDUP_REMOVED lines=8> */
.L_x_328:
[----:B------:R-:W-:Y:S05]  /*10fe0*/  BSYNC B1 ;  /* 0x0000000000017941 */ /* 0x000fea0003800000 */
.L_x_327:
        /* <DEDUP_REMOVED lines=8> */
.L_x_330:
[----:B------:R-:W-:Y:S05]  /*11070*/  BSYNC B1 ;  /* 0x0000000000017941 */ /* 0x000fea0003800000 */
.L_x_329:
        /* <DEDUP_REMOVED lines=15> */
.L_x_332:
[----:B------:R-:W-:Y:S05]  /*11170*/  BSYNC B1 ;  /* 0x0000000000017941 */ /* 0x000fea0003800000 */
.L_x_331:
        /* <DEDUP_REMOVED lines=8> */
.L_x_334:
[----:B------:R-:W-:Y:S05]  /*11200*/  BSYNC B1 ;  /* 0x0000000000017941 */ /* 0x000fea0003800000 */
.L_x_333:
        /* <DEDUP_REMOVED lines=8> */
.L_x_336:
[----:B------:R-:W-:Y:S05]  /*11290*/  BSYNC B1 ;  /* 0x0000000000017941 */ /* 0x000fea0003800000 */
.L_x_335:
        /* <DEDUP_REMOVED lines=15> */
.L_x_338:
[----:B------:R-:W-:Y:S05]  /*11390*/  BSYNC B1 ;  /* 0x0000000000017941 */ /* 0x000fea0003800000 */
.L_x_337:
        /* <DEDUP_REMOVED lines=8> */
.L_x_340:
[----:B------:R-:W-:Y:S05]  /*11420*/  BSYNC B1 ;  /* 0x0000000000017941 */ /* 0x000fea0003800000 */
.L_x_339:
        /* <DEDUP_REMOVED lines=8> */
.L_x_342:
[----:B------:R-:W-:Y:S05]  /*114b0*/  BSYNC B1 ;  /* 0x0000000000017941 */ /* 0x000fea0003800000 */
.L_x_341:
        /* <DEDUP_REMOVED lines=15> */
.L_x_344:
[----:B------:R-:W-:Y:S05]  /*115b0*/  BSYNC B1 ;  /* 0x0000000000017941 */ /* 0x000fea0003800000 */
.L_x_343:
        /* <DEDUP_REMOVED lines=8> */
.L_x_346:
[----:B------:R-:W-:Y:S05]  /*11640*/  BSYNC B1 ;  /* 0x0000000000017941 */ /* 0x000fea0003800000 */
.L_x_345:
        /* <DEDUP_REMOVED lines=8> */
.L_x_348:
[----:B------:R-:W-:Y:S05]  /*116d0*/  BSYNC B1 ;  /* 0x0000000000017941 */ /* 0x000fea0003800000 */
.L_x_347:
        /* <DEDUP_REMOVED lines=15> */
.L_x_350:
[----:B------:R-:W-:Y:S05]  /*117d0*/  BSYNC B1 ;  /* 0x0000000000017941 */ /* 0x000fea0003800000 */
.L_x_349:
        /* <DEDUP_REMOVED lines=8> */
.L_x_352:
[----:B------:R-:W-:Y:S05]  /*11860*/  BSYNC B1 ;  /* 0x0000000000017941 */ /* 0x000fea0003800000 */
.L_x_351:
        /* <DEDUP_REMOVED lines=8> */
.L_x_354:
[----:B------:R-:W-:Y:S05]  /*118f0*/  BSYNC B1 ;  /* 0x0000000000017941 */ /* 0x000fea0003800000 */
.L_x_353:
        /* <DEDUP_REMOVED lines=15> */
.L_x_356:
[----:B------:R-:W-:Y:S05]  /*119f0*/  BSYNC B1 ;  /* 0x0000000000017941 */ /* 0x000fea0003800000 */
.L_x_355:
        /* <DEDUP_REMOVED lines=8> */
.L_x_358:
[----:B------:R-:W-:Y:S05]  /*11a80*/  BSYNC B1 ;  /* 0x0000000000017941 */ /* 0x000fea0003800000 */
.L_x_357:
        /* <DEDUP_REMOVED lines=8> */
.L_x_360:
[----:B------:R-:W-:Y:S05]  /*11b10*/  BSYNC B1 ;  /* 0x0000000000017941 */ /* 0x000fea0003800000 */
.L_x_359:
        /* <DEDUP_REMOVED lines=15> */
.L_x_362:
[----:B------:R-:W-:Y:S05]  /*11c10*/  BSYNC B1 ;  /* 0x0000000000017941 */ /* 0x000fea0003800000 */
.L_x_361:
        /* <DEDUP_REMOVED lines=8> */
.L_x_364:
[----:B------:R-:W-:Y:S05]  /*11ca0*/  BSYNC B1 ;  /* 0x0000000000017941 */ /* 0x000fea0003800000 */
.L_x_363:
        /* <DEDUP_REMOVED lines=8> */
.L_x_366:
[----:B------:R-:W-:Y:S05]  /*11d30*/  BSYNC B1 ;  /* 0x0000000000017941 */ /* 0x000fea0003800000 */
.L_x_365:
        /* <DEDUP_REMOVED lines=15> */
.L_x_368:
[----:B------:R-:W-:Y:S05]  /*11e30*/  BSYNC B1 ;  /* 0x0000000000017941 */ /* 0x000fea0003800000 */
.L_x_367:
        /* <DEDUP_REMOVED lines=8> */
.L_x_370:
[----:B------:R-:W-:Y:S05]  /*11ec0*/  BSYNC B1 ;  /* 0x0000000000017941 */ /* 0x000fea0003800000 */
.L_x_369:
        /* <DEDUP_REMOVED lines=8> */
.L_x_372:
[----:B------:R-:W-:Y:S05]  /*11f50*/  BSYNC B1 ;  /* 0x0000000000017941 */ /* 0x000fea0003800000 */
.L_x_371:
        /* <DEDUP_REMOVED lines=15> */
.L_x_374:
[----:B------:R-:W-:Y:S05]  /*12050*/  BSYNC B1 ;  /* 0x0000000000017941 */ /* 0x000fea0003800000 */
.L_x_373:
        /* <DEDUP_REMOVED lines=8> */
.L_x_376:
[----:B------:R-:W-:Y:S05]  /*120e0*/  BSYNC B1 ;  /* 0x0000000000017941 */ /* 0x000fea0003800000 */
.L_x_375:
        /* <DEDUP_REMOVED lines=8> */
.L_x_378:
[----:B------:R-:W-:Y:S05]  /*12170*/  BSYNC B1 ;  /* 0x0000000000017941 */ /* 0x000fea0003800000 */
.L_x_377:
        /* <DEDUP_REMOVED lines=15> */
.L_x_380:
[----:B------:R-:W-:Y:S05]  /*12270*/  BSYNC B1 ;  /* 0x0000000000017941 */ /* 0x000fea0003800000 */
.L_x_379:
        /* <DEDUP_REMOVED lines=8> */
.L_x_382:
[----:B------:R-:W-:Y:S05]  /*12300*/  BSYNC B1 ;  /* 0x0000000000017941 */ /* 0x000fea0003800000 */
.L_x_381:
        /* <DEDUP_REMOVED lines=8> */
.L_x_384:
[----:B------:R-:W-:Y:S05]  /*12390*/  BSYNC B1 ;  /* 0x0000000000017941 */ /* 0x000fea0003800000 */
.L_x_383:
        /* <DEDUP_REMOVED lines=15> */
.L_x_386:
[----:B------:R-:W-:Y:S05]  /*12490*/  BSYNC B1 ;  /* 0x0000000000017941 */ /* 0x000fea0003800000 */
.L_x_385:
        /* <DEDUP_REMOVED lines=8> */
.L_x_388:
[----:B------:R-:W-:Y:S05]  /*12520*/  BSYNC B1 ;  /* 0x0000000000017941 */ /* 0x000fea0003800000 */
.L_x_387:
        /* <DEDUP_REMOVED lines=8> */
.L_x_390:
[----:B------:R-:W-:Y:S05]  /*125b0*/  BSYNC B1 ;  /* 0x0000000000017941 */ /* 0x000fea0003800000 */
.L_x_389:
        /* <DEDUP_REMOVED lines=15> */
.L_x_392:
[----:B------:R-:W-:Y:S05]  /*126b0*/  BSYNC B1 ;  /* 0x0000000000017941 */ /* 0x000fea0003800000 */
.L_x_391:
        /* <DEDUP_REMOVED lines=8> */
.L_x_394:
[----:B------:R-:W-:Y:S05]  /*12740*/  BSYNC B1 ;  /* 0x0000000000017941 */ /* 0x000fea0003800000 */
.L_x_393:
        /* <DEDUP_REMOVED lines=8> */
.L_x_396:
[----:B------:R-:W-:Y:S05]  /*127d0*/  BSYNC B1 ;  /* 0x0000000000017941 */ /* 0x000fea0003800000 */
.L_x_395:
        /* <DEDUP_REMOVED lines=15> */
.L_x_398:
[----:B------:R-:W-:Y:S05]  /*128d0*/  BSYNC B1 ;  /* 0x0000000000017941 */ /* 0x000fea0003800000 */
.L_x_397:
        /* <DEDUP_REMOVED lines=8> */
.L_x_400:
[----:B------:R-:W-:Y:S05]  /*12960*/  BSYNC B1 ;  /* 0x0000000000017941 */ /* 0x000fea0003800000 */
.L_x_399:
        /* <DEDUP_REMOVED lines=8> */
.L_x_402:
[----:B------:R-:W-:Y:S05]  /*129f0*/  BSYNC B1 ;  /* 0x0000000000017941 */ /* 0x000fea0003800000 */
.L_x_401:
        /* <DEDUP_REMOVED lines=15> */
.L_x_404:
[----:B------:R-:W-:Y:S05]  /*12af0*/  BSYNC B1 ;  /* 0x0000000000017941 */ /* 0x000fea0003800000 */
.L_x_403:
        /* <DEDUP_REMOVED lines=8> */
.L_x_406:
[----:B------:R-:W-:Y:S05]  /*12b80*/  BSYNC B1 ;  /* 0x0000000000017941 */ /* 0x000fea0003800000 */
.L_x_405:
[----:B-----5:R-:W-:Y:S01]  /*12b90*/  FMUL R7, R10, UR19 ;  /* 0x000000130a077c20 */ /* 0x020fe20008400000 */
[----:B------:R-:W-:Y:S01]  /*12ba0*/  ISETP.GT.AND P1, PT, R0, 0xf9, P1 ;  /* 0x000000f90000780c */ /* 0x000fe20000f24270 */
[----:B------:R-:W-:Y:S02]  /*12bb0*/  BSSY B1, `(.L_x_407) ;  /* 0x0000005000017945 */ /* 0x000fe40003800000 */
[----:B------:R-:W-:-:S05]  /*12bc0*/  FFMA R7, R150, UR18, R7 ;  /* 0x0000001296077c23 */ /* 0x000fca0008000007 */
[----:B------:R0:W-:Y:S05]  /*12bd0*/  @P3 STG.E desc[UR16][R4.64+0x220], R7 ;  /* 0x0002200704003986 */ /* 0x0001ea000c101910 */
[----:B------:R-:W-:Y:S05]  /*12be0*/  @!P1 BRA `(.L_x_408) ;  /* 0x0000000000049947 */ /* 0x000fea0003800000 */
[----:B------:R0:W5:Y:S02]  /*12bf0*/  LDG.E.LTC128B R10, desc[UR16][R2.64+0x220] ;  /* 0x00022010020a7981 */ /* 0x000164000c1e1920 */
.L_x_408:
[----:B------:R-:W-:Y:S05]  /*12c00*/  BSYNC B1 ;  /* 0x0000000000017941 */ /* 0x000fea0003800000 */
.L_x_407:
[----:B-----5:R-:W-:-:S04]  /*12c10*/  FMUL R10, R10, UR19 ;  /* 0x000000130a0a7c20 */ /* 0x020fc80008400000 */
[----:B------:R-:W-:Y:S01]  /*12c20*/  FFMA R151, R151, UR18, R10 ;  /* 0x0000001297977c23 */ /* 0x000fe2000800000a */
[----:B------:R-:W-:Y:S06]  /*12c30*/  @!P1 BRA `(.L_x_409) ;  /* 0x0000004c00949947 */ /* 0x000fec0003800000 */
[----:B------:R0:W-:Y:S01]  /*12c40*/  STG.E desc[UR16][R8.64+0x220], R151 ;  /* 0x0002209708007986 */ /* 0x0001e2000c101910 */
[----:B------:R-:W-:Y:S05]  /*12c50*/  BRA `(.L_x_409) ;  /* 0x0000004c008c7947 */ /* 0x000fea0003800000 */
.L_x_26:
[----:B------:R-:W3:Y:S01]  /*12c60*/  LDL.LU R2, [R1] ;  /* 0x0000000001027983 */ /* 0x000ee20000300800 */
[----:B------:R-:W-:-:S03]  /*12c70*/  ULDC.64 UR8, c[0x0][0x6c0] ;  /* 0x0001b00000087ab9 */ /* 0x000fc60000000a00 */
[----:B0-----:R-:W4:Y:S04]  /*12c80*/  LDL.LU R6, [R1+0x4] ;  /* 0x0000040001067983 */ /* 0x001f280000300800 */
[----:B------:R-:W5:Y:S04]  /*12c90*/  LDL.LU R7, [R1+0x8] ;  /* 0x0000080001077983 */ /* 0x000f680000300800 */
[----:B------:R-:W2:Y:S04]  /*12ca0*/  LDL.LU R8, [R1+0xc] ;  /* 0x00000c0001087983 */ /* 0x000ea80000300800 */
        /* <DEDUP_REMOVED lines=55> */
[----:B------:R-:W2:Y:S01]  /*13020*/  LDL.LU R192, [R1+0x174] ;  /* 0x0001740001c07983 */ /* 0x000ea20000300800 */
[----:B------:R-:W-:-:S03]  /*13030*/  LEA R4, P1, R12, UR8, 0x2 ;  /* 0x000000080c047c11 */ /* 0x000fc6000f8210ff */
[----:B------:R-:W2:Y:S04]  /*13040*/  LDL.LU R191, [R1+0x178] ;  /* 0x0001780001bf7983 */ /* 0x000ea80000300800 */
[----:B------:R-:W2:Y:S04]  /*13050*/  LDL.LU R190, [R1+0x17c] ;  /* 0x00017c0001be7983 */ /* 0x000ea80000300800 */
[----:B------:R-:W2:Y:S04]  /*13060*/  LDL.LU R189, [R1+0x180] ;  /* 0x0001800001bd7983 */ /* 0x000ea80000300800 */
[----:B------:R-:W2:Y:S01]  /*13070*/  LDL.LU R188, [R1+0x184] ;  /* 0x0001840001bc7983 */ /* 0x000ea20000300800 */
[----:B------:R-:W-:-:S03]  /*13080*/  LEA.HI.X R5, R12, UR9, R18, 0x2, P1 ;  /* 0x000000090c057c11 */ /* 0x000fc600088f1412 */
        /* <DEDUP_REMOVED lines=9> */
[----:B------:R-:W-:-:S03]  /*13120*/  USHF.L.U64.HI UR8, UR26, 0x2, UR27 ;  /* 0x000000021a087899 */ /* 0x000fc6000801021b */
[----:B------:R-:W2:Y:S04]  /*13130*/  LDL.LU R180, [R1+0x1ac] ;  /* 0x0001ac0001b47983 */ /* 0x000ea80000300800 */
[----:B------:R-:W2:Y:S01]  /*13140*/  LDL.LU R179, [R1+0x1b0] ;  /* 0x0001b00001b37983 */ /* 0x000ea20000300800 */
[----:B---3--:R-:W-:-:S03]  /*13150*/  FMUL R2, R2, UR18 ;  /* 0x0000001202027c20 */ /* 0x008fc60008400000 */
[----:B------:R-:W3:Y:S04]  /*13160*/  LDL.LU R178, [R1+0x1b4] ;  /* 0x0001b40001b27983 */ /* 0x000ee80000300800 */
[----:B------:R0:W-:Y:S01]  /*13170*/  @P0 STG.E desc[UR16][R4.64], R2 ;  /* 0x0000000204000986 */ /* 0x0001e2000c101910 */
[----:B------:R-:W-:-:S03]  /*13180*/  ISETP.GT.AND P3, PT, R231, 0x8, PT ;  /* 0x00000008e700780c */ /* 0x000fc60003f64270 */
[----:B------:R-:W3:Y:S04]  /*13190*/  LDL.LU R177, [R1+0x1b8] ;  /* 0x0001b80001b17983 */ /* 0x000ee80000300800 */
[----:B------:R-:W3:Y:S01]  /*131a0*/  LDL.LU R176, [R1+0x1bc] ;  /* 0x0001bc0001b07983 */ /* 0x000ee20000300800 */
[----:B0-----:R-:W-:-:S03]  /*131b0*/  IMAD.U32 R2, RZ, RZ, UR26 ;  /* 0x0000001aff027e24 */ /* 0x001fc6000f8e00ff */
[----:B------:R-:W3:Y:S02]  /*131c0*/  LDL.LU R175, [R1+0x1c0] ;  /* 0x0001c00001af7983 */ /* 0x000ee40000300800 */
[----:B------:R-:W-:Y:S02]  /*131d0*/  LEA R2, P0, R2, R4, 0x2 ;  /* 0x0000000402027211 */ /* 0x000fe400078010ff */
[----:B------:R-:W3:Y:S01]  /*131e0*/  LDL.LU R174, [R1+0x1c4] ;  /* 0x0001c40001ae7983 */ /* 0x000ee20000300800 */
[----:B------:R-:W-:-:S03]  /*131f0*/  ISETP.GT.AND P1, PT, R0, 0x1, P2 ;  /* 0x000000010000780c */ /* 0x000fc60001724270 */
[----:B------:R-:W3:Y:S01]  /*13200*/  LDL.LU R173, [R1+0x1c8] ;  /* 0x0001c80001ad7983 */ /* 0x000ee20000300800 */
[----:B------:R-:W-:-:S03]  /*13210*/  IADD3.X R3, R5, UR8, RZ, P0, !PT ;  /* 0x0000000805037c10 */ /* 0x000fc600087fe4ff */
[----:B------:R-:W3:Y:S01]  /*13220*/  LDL.LU R172, [R1+0x1cc] ;  /* 0x0001cc0001ac7983 */ /* 0x000ee20000300800 */
[----:B------:R-:W-:-:S03]  /*13230*/  ISETP.GT.AND P0, PT, R0, RZ, P3 ;  /* 0x000000ff0000720c */ /* 0x000fc60001f04270 */
[----:B------:R-:W3:Y:S04]  /*13240*/  LDL.LU R171, [R1+0x1d0] ;  /* 0x0001d00001ab7983 */ /* 0x000ee80000300800 */
[----:B------:R-:W3:Y:S04]  /*13250*/  LDL.LU R170, [R1+0x1d4] ;  /* 0x0001d40001aa7983 */ /* 0x000ee80000300800 */
[----:B------:R-:W3:Y:S04]  /*13260*/  LDL.LU R169, [R1+0x1d8] ;  /* 0x0001d80001a97983 */ /* 0x000ee80000300800 */
[----:B------:R-:W3:Y:S04]  /*13270*/  LDL.LU R168, [R1+0x1dc] ;  /* 0x0001dc0001a87983 */ /* 0x000ee80000300800 */
[----:B------:R-:W3:Y:S01]  /*13280*/  LDL.LU R167, [R1+0x1e0] ;  /* 0x0001e00001a77983 */ /* 0x000ee20000300800 */
[----:B----4-:R-:W-:-:S03]  /*13290*/  FMUL R6, R6, UR18 ;  /* 0x0000001206067c20 */ /* 0x010fc60008400000 */
[----:B------:R-:W4:Y:S01]  /*132a0*/  LDL.LU R166, [R1+0x1e4] ;  /* 0x0001e40001a67983 */ /* 0x000f220000300800 */
[----:B-----5:R-:W-:-:S03]  /*132b0*/  FMUL R7, R7, UR18 ;  /* 0x0000001207077c20 */ /* 0x020fc60008400000 */
[----:B------:R-:W5:Y:S04]  /*132c0*/  LDL.LU R164, [R1+0x1e8] ;  /* 0x0001e80001a47983 */ /* 0x000f680000300800 */
[----:B------:R-:W5:Y:S04]  /*132d0*/  LDL.LU R162, [R1+0x1ec] ;  /* 0x0001ec0001a27983 */ /* 0x000f680000300800 */
[----:B------:R-:W5:Y:S04]  /*132e0*/  LDL.LU R160, [R1+0x1f0] ;  /* 0x0001f00001a07983 */ /* 0x000f680000300800 */
[----:B------:R-:W5:Y:S04]  /*132f0*/  LDL.LU R158, [R1+0x1f4] ;  /* 0x0001f400019e7983 */ /* 0x000f680000300800 */
[----:B------:R-:W5:Y:S04]  /*13300*/  LDL.LU R154, [R1+0x1f8] ;  /* 0x0001f800019a7983 */ /* 0x000f680000300800 */
[----:B------:R-:W5:Y:S04]  /*13310*/  LDL.LU R152, [R1+0x1fc] ;  /* 0x0001fc0001987983 */ /* 0x000f680000300800 */
[----:B------:R-:W3:Y:S04]  /*13320*/  LDL.LU R12, [R1+0x6c] ;  /* 0x00006c00010c7983 */ /* 0x000ee80000300800 */
[----:B------:R-:W4:Y:S04]  /*13330*/  LDL.LU R13, [R1+0x70] ;  /* 0x00007000010d7983 */ /* 0x000f280000300800 */
[----:B------:R2:W-:Y:S04]  /*13340*/  @P1 STG.E desc[UR16][R2.64], R6 ;  /* 0x0000000602001986 */ /* 0x0005e8000c101910 */
[----:B------:R-:W5:Y:S01]  /*13350*/  LDL.LU R18, [R1+0xc4] ;  /* 0x0000c40001127983 */ /* 0x000f620000300800 */
[----:B------:R-:W-:-:S03]  /*13360*/  ISETP.GT.AND P1, PT, R0, 0x1, P3 ;  /* 0x000000010000780c */ /* 0x000fc60001f24270 */
[----:B------:R0:W-:Y:S01]  /*13370*/  @P0 STG.E desc[UR16][R4.64+0x20], R7 ;  /* 0x0000200704000986 */ /* 0x0001e2000c101910 */
[----:B------:R-:W-:Y:S01]  /*13380*/  UIMAD UR8, UR27, 0x1c, URZ ;  /* 0x0000001c1b0878a4 */ /* 0x000fe2000f8e023f */
[----:B--2---:R-:W-:Y:S02]  /*13390*/  FMUL R6, R8, UR18 ;  /* 0x0000001208067c20 */ /* 0x004fe40008400000 */
[----:B0-----:R-:W2:Y:S01]  /*133a0*/  LDL.LU R7, [R1+0x10] ;  /* 0x0000100001077983 */ /* 0x001ea20000300800 */
[----:B------:R-:W-:Y:S01]  /*133b0*/  IMAD.U32 R8, RZ, RZ, UR26 ;  /* 0x0000001aff087e24 */ /* 0x000fe2000f8e00ff */
[----:B------:R-:W-:Y:S01]  /*133c0*/  ISETP.GT.AND P0, PT, R0, 0x8, P2 ;  /* 0x000000080000780c */ /* 0x000fe20001704270 */
[----:B------:R-:W-:-:S03]  /*133d0*/  USHF.L.U32 UR9, UR26, 0x5, URZ ;  /* 0x000000051a097899 */ /* 0x000fc6000800063f */
[----:B------:R2:W-:Y:S01]  /*133e0*/  @P1 STG.E desc[UR16][R2.64+0x20], R6 ;  /* 0x0000200602001986 */ /* 0x0005e2000c101910 */
[----:B------:R-:W-:Y:S01]  /*133f0*/  IMAD.WIDE.U32 R8, R8, 0x1c, R2 ;  /* 0x0000001c08087825 */ /* 0x000fe200078e0002 */
[----:B------:R-:W-:Y:S01]  /*13400*/  ISETP.GT.AND P1, PT, R0, 0x9, P2 ;  /* 0x000000090000780c */ /* 0x000fe20001724270 */
[----:B------:R-:W-:Y:S02]  /*13410*/  USHF.L.U64.HI UR27, UR26, 0x5, UR27 ;  /* 0x000000051a1b7899 */ /* 0x000fe4000801021b */
[----:B------:R-:W-:Y:S01]  /*13420*/  FMUL R10, R10, UR18 ;  /* 0x000000120a0a7c20 */ /* 0x000fe20008400000 */
[----:B------:R-:W-:Y:S02]  /*13430*/  VIADD R9, R9, UR8 ;  /* 0x0000000809097c36 */ /* 0x000fe40008000000 */
[----:B--2---:R-:W-:-:S05]  /*13440*/  FMUL R6, R7, UR18 ;  /* 0x0000001207067c20 */ /* 0x004fca0008400000 */
[----:B------:R0:W-:Y:S02]  /*13450*/  @P0 STG.E desc[UR16][R8.64], R6 ;  /* 0x0000000608000986 */ /* 0x0001e4000c101910 */
[----:B0-----:R-:W-:-:S04]  /*13460*/  IADD3 R6, P0, R2, UR9, RZ ;  /* 0x0000000902067c10 */ /* 0x001fc8000ff1e0ff */
[----:B------:R-:W-:-:S05]  /*13470*/  IADD3.X R7, R3, UR27, RZ, P0, !PT ;  /* 0x0000001b03077c10 */ /* 0x000fca00087fe4ff */
[----:B------:R0:W-:Y:S04]  /*13480*/  @P1 STG.E desc[UR16][R6.64], R10 ;  /* 0x0000000a06001986 */ /* 0x0001e8000c101910 */
[----:B0-----:R-:W2:Y:S01]  /*13490*/  LDL.LU R10, [R1+0x18] ;  /* 0x00001800010a7983 */ /* 0x001ea20000300800 */
[----:B------:R-:W-:Y:S01]  /*134a0*/  ISETP.GT.AND P0, PT, R0, 0x8, P3 ;  /* 0x000000080000780c */ /* 0x000fe20001f04270 */
[----:B--2---:R-:W-:-:S12]  /*134b0*/  FMUL R10, R10, UR18 ;  /* 0x000000120a0a7c20 */ /* 0x004fd80008400000 */
[----:B------:R0:W-:Y:S04]  /*134c0*/  @P0 STG.E desc[UR16][R8.64+0x20], R10 ;  /* 0x0000200a08000986 */ /* 0x0001e8000c101910 */
[----:B0-----:R-:W2:Y:S04]  /*134d0*/  LDL.LU R9, [R1+0x1c] ;  /* 0x00001c0001097983 */ /* 0x001ea80000300800 */
[----:B------:R-:W3:Y:S01]  /*134e0*/  LDL.LU R10, [R1+0x20] ;  /* 0x00002000010a7983 */ /* 0x000ee20000300800 */
[----:B------:R-:W-:Y:S01]  /*134f0*/  ISETP.GT.AND P0, PT, R0, 0x9, P3 ;  /* 0x000000090000780c */ /* 0x000fe20001f04270 */
[----:B--2---:R-:W-:Y:S01]  /*13500*/  FMUL R8, R9, UR18 ;  /* 0x0000001209087c20 */ /* 0x004fe20008400000 */
[----:B---3--:R-:W-:-:S11]  /*13510*/  FMUL R10, R10, UR18 ;  /* 0x000000120a0a7c20 */ /* 0x008fd60008400000 */
[----:B------:R0:W-:Y:S01]  /*13520*/  @P0 STG.E desc[UR16][R6.64+0x20], R8 ;  /* 0x0000200806000986 */ /* 0x0001e2000c101910 */
[----:B------:R-:W-:Y:S02]  /*13530*/  ISETP.GT.AND P0, PT, R0, 0x10, P2 ;  /* 0x000000100000780c */ /* 0x000fe40001704270 */
[----:B0-----:R-:W-:-:S05]  /*13540*/  MOV R8, UR26 ;  /* 0x0000001a00087c02 */ /* 0x001fca0008000f00 */
[----:B------:R-:W-:-:S04]  /*13550*/  IMAD.WIDE.U32 R8, R8, 0x1c, R6 ;  /* 0x0000001c08087825 */ /* 0x000fc800078e0006 */
[----:B------:R-:W-:-:S05]  /*13560*/  VIADD R9, R9, UR8 ;  /* 0x0000000809097c36 */ /* 0x000fca0008000000 */
[----:B------:R0:W-:Y:S04]  /*13570*/  @P0 STG.E desc[UR16][R8.64], R10 ;  /* 0x0000000a08000986 */ /* 0x0001e8000c101910 */
[----:B0-----:R-:W2:Y:S01]  /*13580*/  LDL.LU R10, [R1+0x28] ;  /* 0x00002800010a7983 */ /* 0x001ea20000300800 */
[C---:B------:R-:W-:Y:S01]  /*13590*/  ISETP.GT.AND P5, PT, R0.reuse, 0x11, P2 ;  /* 0x000000110000780c */ /* 0x040fe200017a4270 */
[----:B------:R-:W-:Y:S01]  /*135a0*/  FMUL R11, R11, UR18 ;  /* 0x000000120b0b7c20 */ /* 0x000fe20008400000 */
[----:B------:R-:W-:Y:S02]  /*135b0*/  ISETP.GT.AND P0, PT, R0, 0x10, P3 ;  /* 0x000000100000780c */ /* 0x000fe40001f04270 */
[----:B------:R-:W-:Y:S02]  /*135c0*/  IADD3 R6, P4, R6, UR9, RZ ;  /* 0x0000000906067c10 */ /* 0x000fe4000ff9e0ff */
[----:B------:R-:W-:-:S02]  /*135d0*/  ISETP.GT.AND P1, PT, R0, 0x11, P3 ;  /* 0x000000110000780c */ /* 0x000fc40001f24270 */
[----:B------:R-:W-:-:S05]  /*135e0*/  IADD3.X R7, R7, UR27, RZ, P4, !PT ;  /* 0x0000001b07077c10 */ /* 0x000fca000a7fe4ff */
[----:B------:R0:W-:Y:S04]  /*135f0*/  @P5 STG.E desc[UR16][R6.64], R11 ;  /* 0x0000000b06005986 */ /* 0x0001e8000c101910 */
[----:B0-----:R-:W3:Y:S01]  /*13600*/  LDL.LU R11, [R1+0x34] ;  /* 0x00003400010b7983 */ /* 0x001ee20000300800 */
[----:B--2---:R-:W-:-:S05]  /*13610*/  FMUL R10, R10, UR18 ;  /* 0x000000120a0a7c20 */ /* 0x004fca0008400000 */
[----:B------:R0:W-:Y:S04]  /*13620*/  @P0 STG.E desc[UR16][R8.64+0x20], R10 ;  /* 0x0000200a08000986 */ /* 0x0001e8000c101910 */
[----:B0-----:R-:W2:Y:S04]  /*13630*/  LDL.LU R9, [R1+0x2c] ;  /* 0x00002c0001097983 */ /* 0x001ea80000300800 */
[----:B------:R-:W4:Y:S01]  /*13640*/  LDL.LU R10, [R1+0x30] ;  /* 0x00003000010a7983 */ /* 0x000f220000300800 */
[----:B------:R-:W-:Y:S01]  /*13650*/  ISETP.GT.AND P0, PT, R0, 0x18, P2 ;  /* 0x000000180000780c */ /* 0x000fe20001704270 */
[----:B--2---:R-:W-:-:S05]  /*13660*/  FMUL R8, R9, UR18 ;  /* 0x0000001209087c20 */ /* 0x004fca0008400000 */
[----:B------:R0:W-:Y:S01]  /*13670*/  @P1 STG.E desc[UR16][R6.64+0x20], R8 ;  /* 0x0000200806001986 */ /* 0x0001e2000c101910 */
[----:B----4-:R-:W-:Y:S01]  /*13680*/  FMUL R10, R10, UR18 ;  /* 0x000000120a0a7c20 */ /* 0x010fe20008400000 */
[----:B0-----:R-:W-:-:S04]  /*13690*/  IMAD.U32 R8, RZ, RZ, UR26 ;  /* 0x0000001aff087e24 */ /* 0x001fc8000f8e00ff */
[----:B------:R-:W-:-:S04]  /*136a0*/  IMAD.WIDE.U32 R8, R8, 0x1c, R6 ;  /* 0x0000001c08087825 */ /* 0x000fc800078e0006 */
[----:B------:R-:W-:-:S05]  /*136b0*/  VIADD R9, R9, UR8 ;  /* 0x0000000809097c36 */ /* 0x000fca0008000000 */
[----:B------:R0:W-:Y:S04]  /*136c0*/  @P0 STG.E desc[UR16][R8.64], R10 ;  /* 0x0000000a08000986 */ /* 0x0001e8000c101910 */
[----:B0-----:R-:W2:Y:S01]  /*136d0*/  LDL.LU R10, [R1+0x38] ;  /* 0x00003800010a7983 */ /* 0x001ea20000300800 */
[C---:B------:R-:W-:Y:S02]  /*136e0*/  ISETP.GT.AND P5, PT, R0.reuse, 0x19, P2 ;  /* 0x000000190000780c */ /* 0x040fe400017a4270 */
[----:B------:R-:W-:Y:S02]  /*136f0*/  ISETP.GT.AND P0, PT, R0, 0x18, P3 ;  /* 0x000000180000780c */ /* 0x000fe40001f04270 */
[----:B------:R-:W-:Y:S01]  /*13700*/  IADD3 R6, P4, R6, UR9, RZ ;  /* 0x0000000906067c10 */ /* 0x000fe2000ff9e0ff */
[----:B---3--:R-:W-:-:S03]  /*13710*/  FMUL R11, R11, UR18 ;  /* 0x000000120b0b7c20 */ /* 0x008fc60008400000 */
[----:B------:R-:W-:-:S05]  /*13720*/  IADD3.X R7, R7, UR27, RZ, P4, !PT ;  /* 0x0000001b07077c10 */ /* 0x000fca000a7fe4ff */
[----:B------:R0:W-:Y:S04]  /*13730*/  @P5 STG.E desc[UR16][R6.64], R11 ;  /* 0x0000000b06005986 */ /* 0x0001e8000c101910 */
[----:B0-----:R-:W3:Y:S01]  /*13740*/  LDL.LU R11, [R1+0x44] ;  /* 0x00004400010b7983 */ /* 0x001ee20000300800 */
[----:B--2---:R-:W-:-:S05]  /*13750*/  FMUL R10, R10, UR18 ;  /* 0x000000120a0a7c20 */ /* 0x004fca0008400000 */
[----:B------:R0:W-:Y:S04]  /*13760*/  @P0 STG.E desc[UR16][R8.64+0x20], R10 ;  /* 0x0000200a08000986 */ /* 0x0001e8000c101910 */
[----:B0-----:R-:W2:Y:S04]  /*13770*/  LDL.LU R9, [R1+0x3c] ;  /* 0x00003c0001097983 */ /* 0x001ea80000300800 */
[----:B------:R-:W4:Y:S01]  /*13780*/  LDL.LU R10, [R1+0x40] ;  /* 0x00004000010a7983 */ /* 0x000f220000300800 */
[C---:B------:R-:W-:Y:S02]  /*13790*/  ISETP.GT.AND P1, PT, R0.reuse, 0x19, P3 ;  /* 0x000000190000780c */ /* 0x040fe40001f24270 */
[----:B------:R-:W-:Y:S01]  /*137a0*/  ISETP.GT.AND P0, PT, R0, 0x20, P2 ;  /* 0x000000200000780c */ /* 0x000fe20001704270 */
[----:B--2---:R-:W-:-:S10]  /*137b0*/  FMUL R8, R9, UR18 ;  /* 0x0000001209087c20 */ /* 0x004fd40008400000 */
[----:B------:R0:W-:Y:S01]  /*137c0*/  @P1 STG.E desc[UR16][R6.64+0x20], R8 ;  /* 0x0000200806001986 */ /* 0x0001e2000c101910 */
[----:B----4-:R-:W-:Y:S01]  /*137d0*/  FMUL R10, R10, UR18 ;  /* 0x000000120a0a7c20 */ /* 0x010fe20008400000 */
[----:B0-----:R-:W-:-:S05]  /*137e0*/  MOV R8, UR26 ;  /* 0x0000001a00087c02 */ /* 0x001fca0008000f00 */
        /* <DEDUP_REMOVED lines=16> */
[----:B------:R-:W-:-:S02]  /*138f0*/  ISETP.GT.AND P0, PT, R0, 0x28, P2 ;  /* 0x000000280000780c */ /* 0x000fc40001704270 */
[----:B------:R-:W-:Y:S01]  /*13900*/  ISETP.GT.AND P5, PT, R0, 0x29, P2 ;  /* 0x000000290000780c */ /* 0x000fe200017a4270 */
[----:B---3--:R-:W-:Y:S01]  /*13910*/  FMUL R11, R11, UR18 ;  /* 0x000000120b0b7c20 */ /* 0x008fe20008400000 */
[----:B--2---:R-:W-:-:S07]  /*13920*/  FMUL R8, R9, UR18 ;  /* 0x0000001209087c20 */ /* 0x004fce0008400000 */
[----:B------:R0:W-:Y:S01]  /*13930*/  @P1 STG.E desc[UR16][R6.64+0x20], R8 ;  /* 0x0000200806001986 */ /* 0x0001e2000c101910 */
[----:B----4-:R-:W-:Y:S01]  /*13940*/  FMUL R10, R10, UR18 ;  /* 0x000000120a0a7c20 */ /* 0x010fe20008400000 */
[----:B0-----:R-:W-:-:S04]  /*13950*/  IMAD.U32 R8, RZ, RZ, UR26 ;  /* 0x0000001aff087e24 */ /* 0x001fc8000f8e00ff */
[----:B------:R-:W-:Y:S01]  /*13960*/  IMAD.WIDE.U32 R8, R8, 0x1c, R6 ;  /* 0x0000001c08087825 */ /* 0x000fe200078e0006 */
[----:B------:R-:W-:-:S03]  /*13970*/  IADD3 R6, P4, R6, UR9, RZ ;  /* 0x0000000906067c10 */ /* 0x000fc6000ff9e0ff */
[----:B------:R-:W-:Y:S01]  /*13980*/  VIADD R9, R9, UR8 ;  /* 0x0000000809097c36 */ /* 0x000fe20008000000 */
[----:B------:R-:W-:-:S04]  /*13990*/  IADD3.X R7, R7, UR27, RZ, P4, !PT ;  /* 0x0000001b07077c10 */ /* 0x000fc8000a7fe4ff */
[----:B------:R0:W-:Y:S04]  /*139a0*/  @P0 STG.E desc[UR16][R8.64], R10 ;  /* 0x0000000a08000986 */ /* 0x0001e8000c101910 */
[----:B------:R1:W-:Y:S04]  /*139b0*/  @P5 STG.E desc[UR16][R6.64], R11 ;  /* 0x0000000b06005986 */ /* 0x0003e8000c101910 */
[----:B0-----:R-:W2:Y:S04]  /*139c0*/  LDL.LU R10, [R1+0x58] ;  /* 0x00005800010a7983 */ /* 0x001ea80000300800 */
[----:B-1----:R-:W3:Y:S01]  /*139d0*/  LDL.LU R11, [R1+0x5c] ;  /* 0x00005c00010b7983 */ /* 0x002ee20000300800 */
[----:B------:R-:W-:-:S02]  /*139e0*/  ISETP.GT.AND P0, PT, R0, 0x28, P3 ;  /* 0x000000280000780c */ /* 0x000fc40001f04270 */
[----:B------:R-:W-:Y:S01]  /*139f0*/  ISETP.GT.AND P1, PT, R0, 0x29, P3 ;  /* 0x000000290000780c */ /* 0x000fe20001f24270 */
[----:B--2---:R-:W-:-:S10]  /*13a00*/  FMUL R10, R10, UR18 ;  /* 0x000000120a0a7c20 */ /* 0x004fd40008400000 */
[----:B------:R3:W-:Y:S02]  /*13a10*/  @P0 STG.E desc[UR16][R8.64+0x20], R10 ;  /* 0x0000200a08000986 */ /* 0x0007e4000c101910 */
[----:B---3--:R-:W-:Y:S01]  /*13a20*/  FMUL R8, R11, UR18 ;  /* 0x000000120b087c20 */ /* 0x008fe20008400000 */
[----:B------:R-:W-:-:S04]  /*13a30*/  MOV R10, UR26 ;  /* 0x0000001a000a7c02 */ /* 0x000fc80008000f00 */
[----:B------:R0:W-:Y:S01]  /*13a40*/  @P1 STG.E desc[UR16][R6.64+0x20], R8 ;  /* 0x0000200806001986 */ /* 0x0001e2000c101910 */
[----:B------:R-:W-:Y:S01]  /*13a50*/  IMAD.WIDE.U32 R10, R10, 0x1c, R6 ;  /* 0x0000001c0a0a7825 */ /* 0x000fe200078e0006 */
[----:B0-----:R-:W-:Y:S02]  /*13a60*/  IADD3 R8, P1, R6, UR9, RZ ;  /* 0x0000000906087c10 */ /* 0x001fe4000ff3e0ff */
[----:B------:R-:W2:Y:S01]  /*13a70*/  LDL.LU R6, [R1+0x60] ;  /* 0x0000600001067983 */ /* 0x000ea20000300800 */
[C---:B------:R-:W-:Y:S01]  /*13a80*/  ISETP.GT.AND P4, PT, R0.reuse, 0x30, P2 ;  /* 0x000000300000780c */ /* 0x040fe20001784270 */
[----:B------:R-:W-:Y:S01]  /*13a90*/  VIADD R11, R11, UR8 ;  /* 0x000000080b0b7c36 */ /* 0x000fe20008000000 */
[----:B------:R-:W-:Y:S02]  /*13aa0*/  IADD3.X R9, R7, UR27, RZ, P1, !PT ;  /* 0x0000001b07097c10 */ /* 0x000fe40008ffe4ff */
[----:B------:R-:W3:Y:S01]  /*13ab0*/  LDL.LU R7, [R1+0x64] ;  /* 0x0000640001077983 */ /* 0x000ee20000300800 */
[----:B------:R-:W-:Y:S01]  /*13ac0*/  ISETP.GT.AND P5, PT, R0, 0x31, P2 ;  /* 0x000000310000780c */ /* 0x000fe200017a4270 */
[----:B--2---:R-:W-:-:S07]  /*13ad0*/  FMUL R6, R6, UR18 ;  /* 0x0000001206067c20 */ /* 0x004fce0008400000 */
[----:B------:R0:W-:Y:S04]  /*13ae0*/  @P4 STG.E desc[UR16][R10.64], R6 ;  /* 0x000000060a004986 */ /* 0x0001e8000c101910 */
[----:B0-----:R-:W2:Y:S01]  /*13af0*/  LDL.LU R6, [R1+0x68] ;  /* 0x0000680001067983 */ /* 0x001ea20000300800 */
[C---:B------:R-:W-:Y:S01]  /*13b00*/  ISETP.GT.AND P0, PT, R0.reuse, 0x30, P3 ;  /* 0x000000300000780c */ /* 0x040fe20001f04270 */
[----:B---3--:R-:W-:Y:S01]  /*13b10*/  FMUL R7, R7, UR18 ;  /* 0x0000001207077c20 */ /* 0x008fe20008400000 */
[C---:B------:R-:W-:Y:S02]  /*13b20*/  ISETP.GT.AND P4, PT, R0.reuse, 0x31, P3 ;  /* 0x000000310000780c */ /* 0x040fe40001f84270 */
[----:B------:R-:W-:Y:S02]  /*13b30*/  ISETP.GT.AND P6, PT, R0, 0x38, P2 ;  /* 0x000000380000780c */ /* 0x000fe400017c4270 */
[----:B------:R0:W-:Y:S01]  /*13b40*/  @P5 STG.E desc[UR16][R8.64], R7 ;  /* 0x0000000708005986 */ /* 0x0001e2000c101910 */
[----:B------:R-:W-:Y:S01]  /*13b50*/  FMUL R12, R12, UR18 ;  /* 0x000000120c0c7c20 */ /* 0x000fe20008400000 */
[----:B0-----:R-:W-:Y:S01]  /*13b60*/  IMAD.U32 R7, RZ, RZ, UR26 ;  /* 0x0000001aff077e24 */ /* 0x001fe2000f8e00ff */
[----:B------:R-:W-:Y:S01]  /*13b70*/  ISETP.GT.AND P1, PT, R0, 0x38, P3 ;  /* 0x000000380000780c */ /* 0x000fe20001f24270 */
[----:B------:R-:W-:Y:S01]  /*13b80*/  FMUL R16, R16, UR18 ;  /* 0x0000001210107c20 */ /* 0x000fe20008400000 */
[----:B--2---:R-:W-:-:S05]  /*13b90*/  FMUL R6, R6, UR18 ;  /* 0x0000001206067c20 */ /* 0x004fca0008400000 */
[----:B------:R0:W-:Y:S01]  /*13ba0*/  @P0 STG.E desc[UR16][R10.64+0x20], R6 ;  /* 0x000020060a000986 */ /* 0x0001e2000c101910 */
[----:B------:R-:W-:-:S03]  /*13bb0*/  ISETP.GT.AND P0, PT, R0, 0x39, P2 ;  /* 0x000000390000780c */ /* 0x000fc60001704270 */
[----:B------:R1:W-:Y:S01]  /*13bc0*/  @P4 STG.E desc[UR16][R8.64+0x20], R12 ;  /* 0x0000200c08004986 */ /* 0x0003e2000c101910 */
[----:B0-----:R-:W-:-:S04]  /*13bd0*/  IMAD.WIDE.U32 R10, R7, 0x1c, R8 ;  /* 0x0000001c070a7825 */ /* 0x001fc800078e0008 */
[----:B------:R-:W-:Y:S01]  /*13be0*/  FMUL R7, R13, UR18 ;  /* 0x000000120d077c20 */ /* 0x000fe20008400000 */
[----:B------:R-:W-:Y:S01]  /*13bf0*/  IADD3 R6, P5, R8, UR9, RZ ;  /* 0x0000000908067c10 */ /* 0x000fe2000ffbe0ff */
[----:B------:R-:W-:-:S05]  /*13c00*/  VIADD R11, R11, UR8 ;  /* 0x000000080b0b7c36 */ /* 0x000fca0008000000 */
[----:B------:R0:W-:Y:S01]  /*13c10*/  @P6 STG.E desc[UR16][R10.64], R7 ;  /* 0x000000070a006986 */ /* 0x0001e2000c101910 */
[----:B-1----:R-:W-:Y:S02]  /*13c20*/  IADD3 R8, P4, R6, UR9, RZ ;  /* 0x0000000906087c10 */ /* 0x002fe4000ff9e0ff */
[----:B0-----:R-:W-:Y:S01]  /*13c30*/  IADD3.X R7, R9, UR27, RZ, P5, !PT ;  /* 0x0000001b09077c10 */ /* 0x001fe2000affe4ff */
[----:B------:R-:W-:-:S05]  /*13c40*/  FMUL R9, R14, UR18 ;  /* 0x000000120e097c20 */ /* 0x000fca0008400000 */
[----:B------:R0:W-:Y:S01]  /*13c50*/  @P0 STG.E desc[UR16][R6.64], R9 ;  /* 0x0000000906000986 */ /* 0x0001e2000c101910 */
[----:B------:R-:W-:Y:S01]  /*13c60*/  FMUL R12, R15, UR18 ;  /* 0x000000120f0c7c20 */ /* 0x000fe20008400000 */
[----:B------:R-:W-:Y:S02]  /*13c70*/  MOV R14, UR26 ;  /* 0x0000001a000e7c02 */ /* 0x000fe40008000f00 */
[----:B0-----:R-:W-:Y:S02]  /*13c80*/  IADD3.X R9, R7, UR27, RZ, P4, !PT ;  /* 0x0000001b07097c10 */ /* 0x001fe4000a7fe4ff */
[----:B------:R-:W-:Y:S01]  /*13c90*/  ISETP.GT.AND P4, PT, R0, 0x39, P3 ;  /* 0x000000390000780c */ /* 0x000fe20001f84270 */
[----:B------:R0:W-:Y:S01]  /*13ca0*/  @P1 STG.E desc[UR16][R10.64+0x20], R12 ;  /* 0x0000200c0a001986 */ /* 0x0001e2000c101910 */
[----:B------:R-:W-:-:S03]  /*13cb0*/  IMAD.WIDE.U32 R14, R14, 0x1c, R6 ;  /* 0x0000001c0e0e7825 */ /* 0x000fc600078e0006 */
[----:B0-----:R-:W2:Y:S08]  /*13cc0*/  LDL.LU R11, [R1+0x80] ;  /* 0x00008000010b7983 */ /* 0x001eb00000300800 */
[----:B------:R0:W-:Y:S04]  /*13cd0*/  @P4 STG.E desc[UR16][R6.64+0x20], R16 ;  /* 0x0000201006004986 */ /* 0x0001e8000c101910 */
[----:B0-----:R-:W3:Y:S01]  /*13ce0*/  LDL.LU R7, [R1+0x88] ;  /* 0x0000880001077983 */ /* 0x001ee20000300800 */
[----:B------:R-:W-:-:S02]  /*13cf0*/  ISETP.GT.AND P6, PT, R0, 0x40, P2 ;  /* 0x000000400000780c */ /* 0x000fc400017c4270 */
[C---:B------:R-:W-:Y:S02]  /*13d00*/  ISETP.GT.AND P1, PT, R0.reuse, 0x41, P2 ;  /* 0x000000410000780c */ /* 0x040fe40001724270 */
[----:B------:R-:W-:Y:S01]  /*13d10*/  ISETP.GT.AND P0, PT, R0, 0x40, P3 ;  /* 0x000000400000780c */ /* 0x000fe20001f04270 */
[----:B------:R-:W-:Y:S02]  /*13d20*/  VIADD R15, R15, UR8 ;  /* 0x000000080f0f7c36 */ /* 0x000fe40008000000 */
[----:B------:R-:W-:Y:S01]  /*13d30*/  FMUL R17, R17, UR18 ;  /* 0x0000001211117c20 */ /* 0x000fe20008400000 */
[----:B--2---:R-:W-:-:S05]  /*13d40*/  FMUL R11, R11, UR18 ;  /* 0x000000120b0b7c20 */ /* 0x004fca0008400000 */
[----:B------:R-:W-:Y:S04]  /*13d50*/  @P6 STG.E desc[UR16][R14.64], R11 ;  /* 0x0000000b0e006986 */ /* 0x000fe8000c101910 */
[----:B------:R0:W-:Y:S01]  /*13d60*/  @P1 STG.E desc[UR16][R8.64], R17 ;  /* 0x0000001108001986 */ /* 0x0001e2000c101910 */
[----:B---3--:R-:W-:-:S03]  /*13d70*/  FMUL R16, R7, UR18 ;  /* 0x0000001207107c20 */ /* 0x008fc60008400000 */
[----:B0-----:R-:W2:Y:S04]  /*13d80*/  LDL.LU R17, [R1+0x9c] ;  /* 0x00009c0001117983 */ /* 0x001ea80000300800 */
[----:B------:R0:W-:Y:S04]  /*13d90*/  @P0 STG.E desc[UR16][R14.64+0x20], R16 ;  /* 0x000020100e000986 */ /* 0x0001e8000c101910 */
[----:B0-----:R-:W3:Y:S01]  /*13da0*/  LDL.LU R15, [R1+0x8c] ;  /* 0x00008c00010f7983 */ /* 0x001ee20000300800 */
[----:B------:R-:W-:Y:S01]  /*13db0*/  ISETP.GT.AND P6, PT, R0, 0x41, P3 ;  /* 0x000000410000780c */ /* 0x000fe20001fc4270 */
[----:B------:R-:W-:-:S02]  /*13dc0*/  IMAD.U32 R12, RZ, RZ, UR26 ;  /* 0x0000001aff0c7e24 */ /* 0x000fc4000f8e00ff */
[----:B------:R-:W4:Y:S01]  /*13dd0*/  LDL.LU R14, [R1+0x90] ;  /* 0x00009000010e7983 */ /* 0x000f220000300800 */
[----:B------:R-:W-:Y:S01]  /*13de0*/  IADD3 R10, P5, R8, UR9, RZ ;  /* 0x00000009080a7c10 */ /* 0x000fe2000ffbe0ff */
[----:B------:R-:W-:Y:S02]  /*13df0*/  IMAD.WIDE.U32 R12, R12, 0x1c, R8 ;  /* 0x0000001c0c0c7825 */ /* 0x000fe400078e0008 */
[----:B------:R-:W5:Y:S01]  /*13e00*/  LDL.LU R16, [R1+0xa8] ;  /* 0x0000a80001107983 */ /* 0x000f620000300800 */
[----:B------:R-:W-:Y:S01]  /*13e10*/  IADD3.X R11, R9, UR27, RZ, P5, !PT ;  /* 0x0000001b090b7c10 */ /* 0x000fe2000affe4ff */
[----:B---3--:R-:W-:-:S05]  /*13e20*/  FMUL R15, R15, UR18 ;  /* 0x000000120f0f7c20 */ /* 0x008fca0008400000 */
[----:B------:R0:W-:Y:S04]  /*13e30*/  @P6 STG.E desc[UR16][R8.64+0x20], R15 ;  /* 0x0000200f08006986 */ /* 0x0001e8000c101910 */
[----:B0-----:R-:W3:Y:S04]  /*13e40*/  LDL.LU R8, [R1+0x94] ;  /* 0x0000940001087983 */ /* 0x001ee80000300800 */
[----:B------:R-:W5:Y:S01]  /*13e50*/  LDL.LU R9, [R1+0x98] ;  /* 0x0000980001097983 */ /* 0x000f620000300800 */
[C---:B------:R-:W-:Y:S02]  /*13e60*/  ISETP.GT.AND P5, PT, R0.reuse, 0x48, P2 ;  /* 0x000000480000780c */ /* 0x040fe400017a4270 */
[----:B------:R-:W-:Y:S01]  /*13e70*/  ISETP.GT.AND P0, PT, R0, 0x49, P2 ;  /* 0x000000490000780c */ /* 0x000fe20001704270 */
[----:B------:R-:W-:-:S02]  /*13e80*/  VIADD R13, R13, UR8 ;  /* 0x000000080d0d7c36 */ /* 0x000fc40008000000 */
[----:B----4-:R-:W-:Y:S01]  /*13e90*/  FMUL R14, R14, UR18 ;  /* 0x000000120e0e7c20 */ /* 0x010fe20008400000 */
[C---:B------:R-:W-:Y:S02]  /*13ea0*/  ISETP.GT.AND P1, PT, R0.reuse, 0x48, P3 ;  /* 0x000000480000780c */ /* 0x040fe40001f24270 */
[----:B------:R-:W-:Y:S02]  /*13eb0*/  MOV R6, UR26 ;  /* 0x0000001a00067c02 */ /* 0x000fe40008000f00 */
[C---:B------:R-:W-:Y:S02]  /*13ec0*/  ISETP.GT.AND P4, PT, R0.reuse, 0x49, P3 ;  /* 0x000000490000780c */ /* 0x040fe40001f84270 */
[C---:B------:R-:W-:Y:S01]  /*13ed0*/  ISETP.GT.AND P6, PT, R0.reuse, 0x50, P2 ;  /* 0x000000500000780c */ /* 0x040fe200017c4270 */
[----:B------:R2:W-:Y:S01]  /*13ee0*/  @P5 STG.E desc[UR16][R12.64], R14 ;  /* 0x0000000e0c005986 */ /* 0x0005e2000c101910 */
[----:B------:R-:W-:Y:S01]  /*13ef0*/  ISETP.GT.AND P5, PT, R0, 0x51, P2 ;  /* 0x000000510000780c */ /* 0x000fe200017a4270 */
[----:B------:R-:W-:-:S04]  /*13f00*/  IMAD.WIDE.U32 R6, R6, 0x1c, R10 ;  /* 0x0000001c06067825 */ /* 0x000fc800078e000a */
[----:B------:R-:W-:Y:S01]  /*13f10*/  FMUL R15, R21, UR18 ;  /* 0x00000012150f7c20 */ /* 0x000fe20008400000 */
[----:B------:R-:W-:Y:S01]  /*13f20*/  FMUL R19, R19, UR18 ;  /* 0x0000001213137c20 */ /* 0x000fe20008400000 */
[----:B------:R-:W-:Y:S02]  /*13f30*/  VIADD R7, R7, UR8 ;  /* 0x0000000807077c36 */ /* 0x000fe40008000000 */
[----:B------:R-:W-:Y:S02]  /*13f40*/  IMAD.U32 R21, RZ, RZ, UR26 ;  /* 0x0000001aff157e24 */ /* 0x000fe4000f8e00ff */
[----:B--2---:R-:W-:Y:S01]  /*13f50*/  FMUL R14, R17, UR18 ;  /* 0x00000012110e7c20 */ /* 0x004fe20008400000 */
[----:B---3--:R-:W-:Y:S01]  /*13f60*/  FMUL R8, R8, UR18 ;  /* 0x0000001208087c20 */ /* 0x008fe20008400000 */
[----:B-----5:R-:W-:-:S04]  /*13f70*/  FMUL R9, R9, UR18 ;  /* 0x0000001209097c20 */ /* 0x020fc80008400000 */
[----:B------:R0:W-:Y:S04]  /*13f80*/  @P0 STG.E desc[UR16][R10.64], R8 ;  /* 0x000000080a000986 */ /* 0x0001e8000c101910 */
[----:B------:R1:W-:Y:S01]  /*13f90*/  @P1 STG.E desc[UR16][R12.64+0x20], R9 ;  /* 0x000020090c001986 */ /* 0x0003e2000c101910 */
[----:B0-----:R-:W-:-:S03]  /*13fa0*/  IADD3 R8, P0, R10, UR9, RZ ;  /* 0x000000090a087c10 */ /* 0x001fc6000ff1e0ff */
[----:B------:R-:W-:Y:S01]  /*13fb0*/  @P4 STG.E desc[UR16][R10.64+0x20], R14 ;  /* 0x0000200e0a004986 */ /* 0x000fe2000c101910 */
[----:B-1----:R-:W-:-:S03]  /*13fc0*/  IADD3.X R9, R11, UR27, RZ, P0, !PT ;  /* 0x0000001b0b097c10 */ /* 0x002fc600087fe4ff */
[----:B------:R-:W-:Y:S04]  /*13fd0*/  @P6 STG.E desc[UR16][R6.64], R15 ;  /* 0x0000000f06006986 */ /* 0x000fe8000c101910 */
[----:B------:R0:W-:Y:S01]  /*13fe0*/  @P5 STG.E desc[UR16][R8.64], R19 ;  /* 0x0000001308005986 */ /* 0x0001e2000c101910 */
[----:B------:R-:W-:-:S03]  /*13ff0*/  IMAD.WIDE.U32 R12, R21, 0x1c, R8 ;  /* 0x0000001c150c7825 */ /* 0x000fc600078e0008 */
[----:B0-----:R-:W2:Y:S04]  /*14000*/  LDL.LU R19, [R1+0xb0] ;  /* 0x0000b00001137983 */ /* 0x001ea80000300800 */
[----:B------:R-:W3:Y:S01]  /*14010*/  LDL.LU R21, [R1+0xac] ;  /* 0x0000ac0001157983 */ /* 0x000ee20000300800 */
[----:B------:R-:W-:Y:S02]  /*14020*/  ISETP.GT.AND P6, PT, R0, 0x50, P3 ;  /* 0x000000500000780c */ /* 0x000fe40001fc4270 */
[----:B------:R-:W-:Y:S01]  /*14030*/  IADD3 R10, P0, R8, UR9, RZ ;  /* 0x00000009080a7c10 */ /* 0x000fe2000ff1e0ff */
[----:B------:R-:W-:Y:S01]  /*14040*/  FMUL R16, R16, UR18 ;  /* 0x0000001210107c20 */ /* 0x000fe20008400000 */
[----:B------:R-:W-:Y:S02]  /*14050*/  ISETP.GT.AND P5, PT, R0, 0x51, P3 ;  /* 0x000000510000780c */ /* 0x000fe40001fa4270 */
[----:B------:R-:W-:-:S02]  /*14060*/  IADD3.X R11, R9, UR27, RZ, P0, !PT ;  /* 0x0000001b090b7c10 */ /* 0x000fc400087fe4ff */
[C---:B------:R-:W-:Y:S01]  /*14070*/  ISETP.GT.AND P0, PT, R0.reuse, 0x58, P2 ;  /* 0x000000580000780c */ /* 0x040fe20001704270 */
[----:B------:R-:W-:Y:S01]  /*14080*/  IMAD.U32 R17, RZ, RZ, UR26 ;  /* 0x0000001aff117e24 */ /* 0x000fe2000f8e00ff */
[C---:B------:R-:W-:Y:S02]  /*14090*/  ISETP.GT.AND P4, PT, R0.reuse, 0x59, P2 ;  /* 0x000000590000780c */ /* 0x040fe40001784270 */
[C---:B------:R-:W-:Y:S01]  /*140a0*/  ISETP.GT.AND P1, PT, R0.reuse, 0x58, P3 ;  /* 0x000000580000780c */ /* 0x040fe20001f24270 */
[----:B------:R0:W-:Y:S01]  /*140b0*/  @P6 STG.E desc[UR16][R6.64+0x20], R16 ;  /* 0x0000201006006986 */ /* 0x0001e2000c101910 */
[----:B------:R-:W-:Y:S01]  /*140c0*/  ISETP.GT.AND P6, PT, R0, 0x59, P3 ;  /* 0x000000590000780c */ /* 0x000fe20001fc4270 */
[----:B------:R-:W-:Y:S01]  /*140d0*/  IMAD.WIDE.U32 R14, R17, 0x1c, R10 ;  /* 0x0000001c110e7825 */ /* 0x000fe200078e000a */
[----:B------:R-:W-:-:S03]  /*140e0*/  IADD3 R13, R13, UR8, RZ ;  /* 0x000000080d0d7c10 */ /* 0x000fc6000fffe0ff */
[----:B------:R-:W-:Y:S01]  /*140f0*/  FMUL R23, R23, UR18 ;  /* 0x0000001217177c20 */ /* 0x000fe20008400000 */
[----:B------:R-:W-:Y:S01]  /*14100*/  FMUL R153, R153, UR18 ;  /* 0x0000001299997c20 */ /* 0x000fe20008400000 */
[----:B------:R-:W-:Y:S01]  /*14110*/  FMUL R155, R155, UR18 ;  /* 0x000000129b9b7c20 */ /* 0x000fe20008400000 */
[----:B------:R-:W-:Y:S02]  /*14120*/  VIADD R15, R15, UR8 ;  /* 0x000000080f0f7c36 */ /* 0x000fe40008000000 */
[----:B------:R-:W-:Y:S01]  /*14130*/  FMUL R161, R161, UR18 ;  /* 0x00000012a1a17c20 */ /* 0x000fe20008400000 */
[----:B------:R-:W-:Y:S01]  /*14140*/  FMUL R163, R163, UR18 ;  /* 0x00000012a3a37c20 */ /* 0x000fe20008400000 */
[----:B------:R-:W-:Y:S01]  /*14150*/  FMUL R165, R165, UR18 ;  /* 0x00000012a5a57c20 */ /* 0x000fe20008400000 */
[----:B---3--:R-:W-:Y:S01]  /*14160*/  FMUL R17, R21, UR18 ;  /* 0x0000001215117c20 */ /* 0x008fe20008400000 */
[----:B--2---:R-:W-:-:S04]  /*14170*/  FMUL R21, R19, UR18 ;  /* 0x0000001213157c20 */ /* 0x004fc80008400000 */
[----:B------:R1:W-:Y:S01]  /*14180*/  @P5 STG.E desc[UR16][R8.64+0x20], R17 ;  /* 0x0000201108005986 */ /* 0x0003e2000c101910 */
[----:B0-----:R-:W-:-:S03]  /*14190*/  IADD3 R6, P5, R10, UR9, RZ ;  /* 0x000000090a067c10 */ /* 0x001fc6000ffbe0ff */
[----:B------:R-:W-:Y:S04]  /*141a0*/  @P0 STG.E desc[UR16][R12.64], R21 ;  /* 0x000000150c000986 */ /* 0x000fe8000c101910 */
[----:B------:R-:W-:Y:S01]  /*141b0*/  @P4 STG.E desc[UR16][R10.64], R23 ;  /* 0x000000170a004986 */ /* 0x000fe2000c101910 */
[----:B------:R-:W-:-:S03]  /*141c0*/  IADD3.X R7, R11, UR27, RZ, P5, !PT ;  /* 0x0000001b0b077c10 */ /* 0x000fc6000affe4ff */
[----:B------:R-:W-:Y:S01]  /*141d0*/  @P1 STG.E desc[UR16][R12.64+0x20], R153 ;  /* 0x000020990c001986 */ /* 0x000fe2000c101910 */
[----:B-1----:R-:W-:-:S03]  /*141e0*/  IADD3 R8, P0, R6, UR9, RZ ;  /* 0x0000000906087c10 */ /* 0x002fc6000ff1e0ff */
[----:B------:R0:W-:Y:S01]  /*141f0*/  @P6 STG.E desc[UR16][R10.64+0x20], R155 ;  /* 0x0000209b0a006986 */ /* 0x0001e2000c101910 */
[C---:B------:R-:W-:Y:S02]  /*14200*/  ISETP.GT.AND P6, PT, R0.reuse, 0x60, P2 ;  /* 0x000000600000780c */ /* 0x040fe400017c4270 */
[C---:B------:R-:W-:Y:S02]  /*14210*/  ISETP.GT.AND P5, PT, R0.reuse, 0x61, P2 ;  /* 0x000000610000780c */ /* 0x040fe400017a4270 */
[----:B------:R-:W-:Y:S01]  /*14220*/  IADD3.X R9, R7, UR27, RZ, P0, !PT ;  /* 0x0000001b07097c10 */ /* 0x000fe200087fe4ff */
[----:B------:R-:W-:Y:S01]  /*14230*/  IMAD.U32 R17, RZ, RZ, UR26 ;  /* 0x0000001aff117e24 */ /* 0x000fe2000f8e00ff */
[C---:B------:R-:W-:Y:S01]  /*14240*/  ISETP.GT.AND P0, PT, R0.reuse, 0x60, P3 ;  /* 0x000000600000780c */ /* 0x040fe20001f04270 */
[----:B------:R-:W-:Y:S01]  /*14250*/  FMUL R19, R159, UR18 ;  /* 0x000000129f137c20 */ /* 0x000fe20008400000 */
[C---:B------:R-:W-:Y:S02]  /*14260*/  ISETP.GT.AND P4, PT, R0.reuse, 0x61, P3 ;  /* 0x000000610000780c */ /* 0x040fe40001f84270 */
[----:B------:R-:W-:Y:S01]  /*14270*/  ISETP.GT.AND P1, PT, R0, 0x68, P2 ;  /* 0x000000680000780c */ /* 0x000fe20001724270 */
[----:B0-----:R-:W-:-:S04]  /*14280*/  IMAD.WIDE.U32 R10, R17, 0x1c, R6 ;  /* 0x0000001c110a7825 */ /* 0x001fc800078e0006 */
[----:B------:R-:W-:Y:S01]  /*14290*/  FMUL R21, R18, UR18 ;  /* 0x0000001212157c20 */ /* 0x000fe20008400000 */
[----:B------:R-:W-:Y:S01]  /*142a0*/  @P6 STG.E desc[UR16][R14.64], R19 ;  /* 0x000000130e006986 */ /* 0x000fe2000c101910 */
[----:B------:R-:W-:Y:S01]  /*142b0*/  ISETP.GT.AND P6, PT, R0, 0x69, P2 ;  /* 0x000000690000780c */ /* 0x000fe200017c4270 */
[----:B------:R-:W-:Y:S01]  /*142c0*/  FMUL R23, R235, UR18 ;  /* 0x00000012eb177c20 */ /* 0x000fe20008400000 */
[----:B------:R-:W-:Y:S01]  /*142d0*/  FMUL R153, R234, UR18 ;  /* 0x00000012ea997c20 */ /* 0x000fe20008400000 */
[----:B------:R-:W-:Y:S01]  /*142e0*/  IADD3 R11, R11, UR8, RZ ;  /* 0x000000080b0b7c10 */ /* 0x000fe2000fffe0ff */
[----:B------:R-:W-:Y:S01]  /*142f0*/  @P5 STG.E desc[UR16][R6.64], R21 ;  /* 0x0000001506005986 */ /* 0x000fe2000c101910 */
[----:B------:R-:W-:Y:S01]  /*14300*/  FMUL R155, R233, UR18 ;  /* 0x00000012e99b7c20 */ /* 0x000fe20008400000 */
[----:B------:R-:W-:Y:S01]  /*14310*/  IMAD.U32 R159, RZ, RZ, UR26 ;  /* 0x0000001aff9f7e24 */ /* 0x000fe2000f8e00ff */
[----:B------:R-:W-:Y:S01]  /*14320*/  IADD3 R16, P5, R8, UR9, RZ ;  /* 0x0000000908107c10 */ /* 0x000fe2000ffbe0ff */
[----:B------:R0:W-:Y:S02]  /*14330*/  @P0 STG.E desc[UR16][R14.64+0x20], R23 ;  /* 0x000020170e000986 */ /* 0x0001e4000c101910 */
[----:B------:R-:W-:Y:S01]  /*14340*/  IMAD.WIDE.U32 R12, R159, 0x1c, R8 ;  /* 0x0000001c9f0c7825 */ /* 0x000fe200078e0008 */
[----:B------:R-:W-:Y:S01]  /*14350*/  IADD3.X R17, R9, UR27, RZ, P5, !PT ;  /* 0x0000001b09117c10 */ /* 0x000fe2000affe4ff */
[----:B------:R1:W-:Y:S01]  /*14360*/  @P4 STG.E desc[UR16][R6.64+0x20], R153 ;  /* 0x0000209906004986 */ /* 0x0003e2000c101910 */
[----:B------:R-:W-:Y:S01]  /*14370*/  ISETP.GT.AND P4, PT, R0, 0x68, P3 ;  /* 0x000000680000780c */ /* 0x000fe20001f84270 */
[----:B------:R-:W-:Y:S01]  /*14380*/  FMUL R159, R232, UR18 ;  /* 0x00000012e89f7c20 */ /* 0x000fe20008400000 */
[C---:B------:R-:W-:Y:S01]  /*14390*/  ISETP.GT.AND P5, PT, R0.reuse, 0x69, P3 ;  /* 0x000000690000780c */ /* 0x040fe20001fa4270 */
[----:B------:R2:W-:Y:S01]  /*143a0*/  @P1 STG.E desc[UR16][R10.64], R155 ;  /* 0x0000009b0a001986 */ /* 0x0005e2000c101910 */
[----:B------:R-:W-:-:S02]  /*143b0*/  ISETP.GT.AND P0, PT, R0, 0x70, P2 ;  /* 0x000000700000780c */ /* 0x000fc40001704270 */
[----:B0-----:R-:W-:Y:S01]  /*143c0*/  IADD3 R14, P1, R16, UR9, RZ ;  /* 0x00000009100e7c10 */ /* 0x001fe2000ff3e0ff */
[----:B------:R0:W-:Y:S01]  /*143d0*/  @P6 STG.E desc[UR16][R8.64], R159 ;  /* 0x0000009f08006986 */ /* 0x0001e2000c101910 */
[C---:B------:R-:W-:Y:S02]  /*143e0*/  ISETP.GT.AND P6, PT, R0.reuse, 0x70, P3 ;  /* 0x000000700000780c */ /* 0x040fe40001fc4270 */
[----:B------:R-:W-:Y:S02]  /*143f0*/  IADD3.X R15, R17, UR27, RZ, P1, !PT ;  /* 0x0000001b110f7c10 */ /* 0x000fe40008ffe4ff */
[----:B------:R-:W-:Y:S01]  /*14400*/  ISETP.GT.AND P1, PT, R0, 0x71, P2 ;  /* 0x000000710000780c */ /* 0x000fe20001724270 */
[----:B------:R-:W-:Y:S01]  /*14410*/  FMUL R21, R230, UR18 ;  /* 0x00000012e6157c20 */ /* 0x000fe20008400000 */
[----:B------:R-:W-:Y:S01]  /*14420*/  FMUL R23, R229, UR18 ;  /* 0x00000012e5177c20 */ /* 0x000fe20008400000 */
[----:B------:R-:W-:Y:S02]  /*14430*/  VIADD R13, R13, UR8 ;  /* 0x000000080d0d7c36 */ /* 0x000fe40008000000 */
[----:B-1----:R-:W-:Y:S01]  /*14440*/  FMUL R153, R228, UR18 ;  /* 0x00000012e4997c20 */ /* 0x002fe20008400000 */
[----:B--2---:R-:W-:Y:S01]  /*14450*/  FMUL R155, R227, UR18 ;  /* 0x00000012e39b7c20 */ /* 0x004fe20008400000 */
[----:B------:R1:W-:Y:S01]  /*14460*/  @P4 STG.E desc[UR16][R10.64+0x20], R21 ;  /* 0x000020150a004986 */ /* 0x0003e2000c101910 */
[----:B------:R-:W-:Y:S01]  /*14470*/  ISETP.GT.AND P4, PT, R0, 0x71, P3 ;  /* 0x000000710000780c */ /* 0x000fe20001f84270 */
[----:B0-----:R-:W-:-:S02]  /*14480*/  FMUL R159, R226, UR18 ;  /* 0x00000012e29f7c20 */ /* 0x001fc40008400000 */
[----:B------:R0:W-:Y:S01]  /*14490*/  @P5 STG.E desc[UR16][R8.64+0x20], R23 ;  /* 0x0000201708005986 */ /* 0x0001e2000c101910 */
[----:B------:R-:W-:-:S03]  /*144a0*/  IMAD.U32 R19, RZ, RZ, UR26 ;  /* 0x0000001aff137e24 */ /* 0x000fc6000f8e00ff */
[----:B------:R2:W-:Y:S01]  /*144b0*/  @P0 STG.E desc[UR16][R12.64], R153 ;  /* 0x000000990c000986 */ /* 0x0005e2000c101910 */
[C---:B------:R-:W-:Y:S01]  /*144c0*/  ISETP.GT.AND P0, PT, R0.reuse, 0x78, P2 ;  /* 0x000000780000780c */ /* 0x040fe20001704270 */
[----:B------:R-:W-:Y:S02]  /*144d0*/  IMAD.WIDE.U32 R6, R19, 0x1c, R16 ;  /* 0x0000001c13067825 */ /* 0x000fe400078e0010 */
[----:B------:R-:W-:Y:S01]  /*144e0*/  @P1 STG.E desc[UR16][R16.64], R155 ;  /* 0x0000009b10001986 */ /* 0x000fe2000c101910 */
[----:B------:R-:W-:Y:S02]  /*144f0*/  ISETP.GT.AND P1, PT, R0, 0x79, P2 ;  /* 0x000000790000780c */ /* 0x000fe40001724270 */
[----:B-1----:R-:W-:Y:S01]  /*14500*/  IADD3 R10, P5, R14, UR9, RZ ;  /* 0x000000090e0a7c10 */ /* 0x002fe2000ffbe0ff */
[----:B------:R-:W-:Y:S01]  /*14510*/  @P6 STG.E desc[UR16][R12.64+0x20], R159 ;  /* 0x0000209f0c006986 */ /* 0x000fe2000c101910 */
[----:B------:R-:W-:Y:S01]  /*14520*/  ISETP.GT.AND P6, PT, R0, 0x78, P3 ;  /* 0x000000780000780c */ /* 0x000fe20001fc4270 */
[----:B------:R-:W-:Y:S01]  /*14530*/  FMUL R21, R225, UR18 ;  /* 0x00000012e1157c20 */ /* 0x000fe20008400000 */
[----:B------:R-:W-:Y:S01]  /*14540*/  VIADD R7, R7, UR8 ;  /* 0x0000000807077c36 */ /* 0x000fe20008000000 */
[----:B------:R-:W-:-:S02]  /*14550*/  IADD3.X R11, R15, UR27, RZ, P5, !PT ;  /* 0x0000001b0f0b7c10 */ /* 0x000fc4000affe4ff */
[----:B------:R-:W-:Y:S01]  /*14560*/  ISETP.GT.AND P5, PT, R0, 0x79, P3 ;  /* 0x000000790000780c */ /* 0x000fe20001fa4270 */
[----:B------:R1:W-:Y:S01]  /*14570*/  @P4 STG.E desc[UR16][R16.64+0x20], R21 ;  /* 0x0000201510004986 */ /* 0x0003e2000c101910 */
[----:B0-----:R-:W-:Y:S01]  /*14580*/  FMUL R23, R224, UR18 ;  /* 0x00000012e0177c20 */ /* 0x001fe20008400000 */
[----:B--2---:R-:W-:Y:S01]  /*14590*/  FMUL R153, R223, UR18 ;  /* 0x00000012df997c20 */ /* 0x004fe20008400000 */
[C---:B------:R-:W-:Y:S01]  /*145a0*/  ISETP.GT.AND P4, PT, R0.reuse, 0x80, P2 ;  /* 0x000000800000780c */ /* 0x040fe20001784270 */
[----:B------:R-:W-:Y:S01]  /*145b0*/  @P0 STG.E desc[UR16][R6.64], R161 ;  /* 0x000000a106000986 */ /* 0x000fe2000c101910 */
[C---:B------:R-:W-:Y:S01]  /*145c0*/  ISETP.GT.AND P0, PT, R0.reuse, 0x81, P2 ;  /* 0x000000810000780c */ /* 0x040fe20001704270 */
[----:B------:R-:W-:Y:S02]  /*145d0*/  IMAD.WIDE.U32 R18, R19, 0x1c, R14 ;  /* 0x0000001c13127825 */ /* 0x000fe400078e000e */
[----:B------:R0:W-:Y:S01]  /*145e0*/  @P1 STG.E desc[UR16][R14.64], R23 ;  /* 0x000000170e001986 */ /* 0x0001e2000c101910 */
[----:B------:R-:W-:Y:S01]  /*145f0*/  ISETP.GT.AND P1, PT, R0, 0x80, P3 ;  /* 0x000000800000780c */ /* 0x000fe20001f24270 */
[----:B-1----:R-:W-:-:S02]  /*14600*/  FMUL R17, R222, UR18 ;  /* 0x00000012de117c20 */ /* 0x002fc40008400000 */
[----:B------:R1:W-:Y:S01]  /*14610*/  @P6 STG.E desc[UR16][R6.64+0x20], R153 ;  /* 0x0000209906006986 */ /* 0x0003e2000c101910 */
[----:B------:R-:W-:Y:S01]  /*14620*/  IADD3 R12, P6, R10, UR9, RZ ;  /* 0x000000090a0c7c10 */ /* 0x000fe2000ffde0ff */
[----:B------:R-:W-:Y:S01]  /*14630*/  FMUL R21, R221, UR18 ;  /* 0x00000012dd157c20 */ /* 0x000fe20008400000 */
[----:B------:R-:W-:Y:S01]  /*14640*/  IADD3 R19, R19, UR8, RZ ;  /* 0x0000000813137c10 */ /* 0x000fe2000fffe0ff */
[----:B------:R2:W-:Y:S01]  /*14650*/  @P5 STG.E desc[UR16][R14.64+0x20], R17 ;  /* 0x000020110e005986 */ /* 0x0005e2000c101910 */
[----:B------:R-:W-:Y:S01]  /*14660*/  IADD3.X R13, R11, UR27, RZ, P6, !PT ;  /* 0x0000001b0b0d7c10 */ /* 0x000fe2000b7fe4ff */
[----:B0-----:R-:W-:Y:S01]  /*14670*/  FMUL R23, R220, UR18 ;  /* 0x00000012dc177c20 */ /* 0x001fe20008400000 */
[C---:B------:R-:W-:Y:S01]  /*14680*/  ISETP.GT.AND P5, PT, R0.reuse, 0x81, P3 ;  /* 0x000000810000780c */ /* 0x040fe20001fa4270 */
[----:B------:R-:W-:Y:S01]  /*14690*/  IMAD.U32 R9, RZ, RZ, UR26 ;  /* 0x0000001aff097e24 */ /* 0x000fe2000f8e00ff */
[----:B------:R-:W-:Y:S01]  /*146a0*/  ISETP.GT.AND P6, PT, R0, 0x88, P2 ;  /* 0x000000880000780c */ /* 0x000fe200017c4270 */
[----:B------:R0:W-:Y:S01]  /*146b0*/  @P4 STG.E desc[UR16][R18.64], R21 ;  /* 0x0000001512004986 */ /* 0x0001e2000c101910 */
[----:B-1----:R-:W-:Y:S01]  /*146c0*/  FMUL R153, R219, UR18 ;  /* 0x00000012db997c20 */ /* 0x002fe20008400000 */
[----:B------:R-:W-:-:S02]  /*146d0*/  IMAD.WIDE.U32 R8, R9, 0x1c, R10 ;  /* 0x0000001c09087825 */ /* 0x000fc400078e000a */
[----:B------:R1:W-:Y:S01]  /*146e0*/  @P0 STG.E desc[UR16][R10.64], R23 ;  /* 0x000000170a000986 */ /* 0x0003e2000c101910 */
[----:B------:R-:W-:Y:S01]  /*146f0*/  ISETP.GT.AND P0, PT, R0, 0x89, P2 ;  /* 0x000000890000780c */ /* 0x000fe20001704270 */
[----:B--2---:R-:W-:Y:S01]  /*14700*/  FMUL R17, R218, UR18 ;  /* 0x00000012da117c20 */ /* 0x004fe20008400000 */
[----:B------:R-:W-:Y:S01]  /*14710*/  VIADD R9, R9, UR8 ;  /* 0x0000000809097c36 */ /* 0x000fe20008000000 */
[----:B------:R2:W-:Y:S01]  /*14720*/  @P1 STG.E desc[UR16][R18.64+0x20], R153 ;  /* 0x0000209912001986 */ /* 0x0005e2000c101910 */
[C---:B------:R-:W-:Y:S01]  /*14730*/  ISETP.GT.AND P1, PT, R0.reuse, 0x88, P3 ;  /* 0x000000880000780c */ /* 0x040fe20001f24270 */
[----:B0-----:R-:W-:Y:S01]  /*14740*/  FMUL R21, R217, UR18 ;  /* 0x00000012d9157c20 */ /* 0x001fe20008400000 */
[----:B------:R-:W-:Y:S01]  /*14750*/  IMAD.U32 R7, RZ, RZ, UR26 ;  /* 0x0000001aff077e24 */ /* 0x000fe2000f8e00ff */
[----:B------:R-:W-:Y:S01]  /*14760*/  ISETP.GT.AND P4, PT, R0, 0x89, P3 ;  /* 0x000000890000780c */ /* 0x000fe20001f84270 */
[----:B------:R0:W-:Y:S01]  /*14770*/  @P5 STG.E desc[UR16][R10.64+0x20], R17 ;  /* 0x000020110a005986 */ /* 0x0001e2000c101910 */
[----:B-1----:R-:W-:Y:S01]  /*14780*/  FMUL R23, R216, UR18 ;  /* 0x00000012d8177c20 */ /* 0x002fe20008400000 */
[----:B------:R-:W-:-:S02]  /*14790*/  ISETP.GT.AND P5, PT, R0, 0x90, P2 ;  /* 0x000000900000780c */ /* 0x000fc400017a4270 */
[----:B------:R-:W-:Y:S01]  /*147a0*/  @P6 STG.E desc[UR16][R8.64], R21 ;  /* 0x0000001508006986 */ /* 0x000fe2000c101910 */
[----:B------:R-:W-:Y:S01]  /*147b0*/  ISETP.GT.AND P6, PT, R0, 0x91, P2 ;  /* 0x000000910000780c */ /* 0x000fe200017c4270 */
[----:B------:R-:W-:-:S04]  /*147c0*/  IMAD.WIDE.U32 R6, R7, 0x1c, R12 ;  /* 0x0000001c07067825 */ /* 0x000fc800078e000c */
[----:B--2---:R-:W-:Y:S01]  /*147d0*/  FMUL R19, R215, UR18 ;  /* 0x00000012d7137c20 */ /* 0x004fe20008400000 */
[----:B------:R-:W-:Y:S01]  /*147e0*/  @P0 STG.E desc[UR16][R12.64], R23 ;  /* 0x000000170c000986 */ /* 0x000fe2000c101910 */
[----:B------:R-:W-:Y:S01]  /*147f0*/  IADD3 R14, P0, R12, UR9, RZ ;  /* 0x000000090c0e7c10 */ /* 0x000fe2000ff1e0ff */
[----:B------:R-:W-:Y:S01]  /*14800*/  FMUL R153, R214, UR18 ;  /* 0x00000012d6997c20 */ /* 0x000fe20008400000 */
[----:B------:R-:W-:Y:S01]  /*14810*/  IADD3 R7, R7, UR8, RZ ;  /* 0x0000000807077c10 */ /* 0x000fe2000fffe0ff */
[----:B------:R-:W-:Y:S01]  /*14820*/  FMUL R155, R213, UR18 ;  /* 0x00000012d59b7c20 */ /* 0x000fe20008400000 */
[----:B------:R1:W-:Y:S01]  /*14830*/  @P1 STG.E desc[UR16][R8.64+0x20], R19 ;  /* 0x0000201308001986 */ /* 0x0003e2000c101910 */
[----:B------:R-:W-:Y:S01]  /*14840*/  IADD3.X R15, R13, UR27, RZ, P0, !PT ;  /* 0x0000001b0d0f7c10 */ /* 0x000fe200087fe4ff */
[----:B------:R-:W-:Y:S01]  /*14850*/  FMUL R159, R212, UR18 ;  /* 0x00000012d49f7c20 */ /* 0x000fe20008400000 */
[----:B0-----:R-:W-:Y:S02]  /*14860*/  IADD3 R10, P1, R14, UR9, RZ ;  /* 0x000000090e0a7c10 */ /* 0x001fe4000ff3e0ff */
[----:B------:R-:W-:Y:S01]  /*14870*/  ISETP.GT.AND P0, PT, R0, 0x90, P3 ;  /* 0x000000900000780c */ /* 0x000fe20001f04270 */
[----:B------:R0:W-:Y:S01]  /*14880*/  @P4 STG.E desc[UR16][R12.64+0x20], R153 ;  /* 0x000020990c004986 */ /* 0x0001e2000c101910 */
[----:B------:R-:W-:-:S03]  /*14890*/  IADD3.X R11, R15, UR27, RZ, P1, !PT ;  /* 0x0000001b0f0b7c10 */ /* 0x000fc60008ffe4ff */
[----:B------:R-:W-:Y:S01]  /*148a0*/  @P5 STG.E desc[UR16][R6.64], R155 ;  /* 0x0000009b06005986 */ /* 0x000fe2000c101910 */
[----:B-1----:R-:W-:-:S03]  /*148b0*/  IMAD.U32 R9, RZ, RZ, UR26 ;  /* 0x0000001aff097e24 */ /* 0x002fc6000f8e00ff */
[----:B------:R-:W-:Y:S01]  /*148c0*/  @P6 STG.E desc[UR16][R14.64], R159 ;  /* 0x0000009f0e006986 */ /* 0x000fe2000c101910 */
[C---:B------:R-:W-:Y:S01]  /*148d0*/  ISETP.GT.AND P6, PT, R0.reuse, 0x91, P3 ;  /* 0x000000910000780c */ /* 0x040fe20001fc4270 */
[----:B------:R-:W-:Y:S01]  /*148e0*/  IMAD.U32 R17, RZ, RZ, UR26 ;  /* 0x0000001aff117e24 */ /* 0x000fe2000f8e00ff */
[C---:B------:R-:W-:Y:S01]  /*148f0*/  ISETP.GT.AND P5, PT, R0.reuse, 0x98, P2 ;  /* 0x000000980000780c */ /* 0x040fe200017a4270 */
[----:B------:R-:W-:Y:S01]  /*14900*/  FMUL R21, R211, UR18 ;  /* 0x00000012d3157c20 */ /* 0x000fe20008400000 */
[C---:B------:R-:W-:Y:S01]  /*14910*/  ISETP.GT.AND P4, PT, R0.reuse, 0x99, P2 ;  /* 0x000000990000780c */ /* 0x040fe20001784270 */
[----:B------:R-:W-:Y:S01]  /*14920*/  IMAD.WIDE.U32 R8, R9, 0x1c, R10 ;  /* 0x0000001c09087825 */ /* 0x000fe200078e000a */
[----:B------:R-:W-:-:S03]  /*14930*/  ISETP.GT.AND P1, PT, R0, 0x98, P3 ;  /* 0x000000980000780c */ /* 0x000fc60001f24270 */
[----:B------:R-:W-:Y:S01]  /*14940*/  IMAD.WIDE.U32 R16, R17, 0x1c, R14 ;  /* 0x0000001c11107825 */ /* 0x000fe200078e000e */
[----:B------:R1:W-:Y:S03]  /*14950*/  @P0 STG.E desc[UR16][R6.64+0x20], R21 ;  /* 0x0000201506000986 */ /* 0x0003e6000c101910 */
[----:B------:R-:W-:Y:S01]  /*14960*/  FMUL R19, R210, UR18 ;  /* 0x00000012d2137c20 */ /* 0x000fe20008400000 */
[----:B0-----:R-:W-:Y:S01]  /*14970*/  IADD3 R13, R9, UR8, RZ ;  /* 0x00000008090d7c10 */ /* 0x001fe2000fffe0ff */
[----:B------:R-:W-:Y:S02]  /*14980*/  VIADD R17, R17, UR8 ;  /* 0x0000000811117c36 */ /* 0x000fe40008000000 */
[----:B------:R-:W-:Y:S01]  /*14990*/  FMUL R9, R209, UR18 ;  /* 0x00000012d1097c20 */ /* 0x000fe20008400000 */
[----:B------:R-:W-:Y:S01]  /*149a0*/  ISETP.GT.AND P0, PT, R0, 0x99, P3 ;  /* 0x000000990000780c */ /* 0x000fe20001f04270 */
[----:B------:R-:W-:Y:S01]  /*149b0*/  FMUL R23, R208, UR18 ;  /* 0x00000012d0177c20 */ /* 0x000fe20008400000 */
[----:B------:R-:W-:Y:S01]  /*149c0*/  FMUL R153, R207, UR18 ;  /* 0x00000012cf997c20 */ /* 0x000fe20008400000 */
[----:B------:R0:W-:Y:S04]  /*149d0*/  @P6 STG.E desc[UR16][R14.64+0x20], R19 ;  /* 0x000020130e006986 */ /* 0x0001e8000c101910 */
[----:B------:R-:W-:Y:S01]  /*149e0*/  @P5 STG.E desc[UR16][R16.64], R9 ;  /* 0x0000000910005986 */ /* 0x000fe2000c101910 */
[----:B-1----:R-:W-:-:S03]  /*149f0*/  FMUL R21, R206, UR18 ;  /* 0x00000012ce157c20 */ /* 0x002fc60008400000 */
[----:B------:R-:W-:Y:S01]  /*14a00*/  @P4 STG.E desc[UR16][R10.64], R23 ;  /* 0x000000170a004986 */ /* 0x000fe2000c101910 */
[----:B------:R-:W-:-:S03]  /*14a10*/  ISETP.GT.AND P5, PT, R0, 0xa1, P2 ;  /* 0x000000a10000780c */ /* 0x000fc600017a4270 */
[----:B------:R1:W-:Y:S01]  /*14a20*/  @P1 STG.E desc[UR16][R16.64+0x20], R153 ;  /* 0x0000209910001986 */ /* 0x0003e2000c101910 */
[C---:B------:R-:W-:Y:S02]  /*14a30*/  ISETP.GT.AND P1, PT, R0.reuse, 0xa0, P2 ;  /* 0x000000a00000780c */ /* 0x040fe40001724270 */
[----:B------:R-:W-:Y:S01]  /*14a40*/  ISETP.GT.AND P4, PT, R0, 0xa0, P3 ;  /* 0x000000a00000780c */ /* 0x000fe20001f84270 */
[----:B------:R2:W-:Y:S01]  /*14a50*/  @P0 STG.E desc[UR16][R10.64+0x20], R21 ;  /* 0x000020150a000986 */ /* 0x0005e2000c101910 */
[----:B------:R-:W-:Y:S02]  /*14a60*/  IADD3 R6, P6, R10, UR9, RZ ;  /* 0x000000090a067c10 */ /* 0x000fe4000ffde0ff */
[----:B------:R-:W-:Y:S01]  /*14a70*/  ISETP.GT.AND P0, PT, R0, 0xa1, P3 ;  /* 0x000000a10000780c */ /* 0x000fe20001f04270 */
[----:B------:R-:W-:Y:S02]  /*14a80*/  IMAD.MOV.U32 R12, RZ, RZ, R8 ;  /* 0x000000ffff0c7224 */ /* 0x000fe400078e0008 */
[----:B------:R-:W-:Y:S01]  /*14a90*/  FMUL R155, R205, UR18 ;  /* 0x00000012cd9b7c20 */ /* 0x000fe20008400000 */
[----:B0-----:R-:W-:Y:S01]  /*14aa0*/  FMUL R19, R204, UR18 ;  /* 0x00000012cc137c20 */ /* 0x001fe20008400000 */
[----:B------:R-:W-:Y:S01]  /*14ab0*/  IADD3.X R7, R11, UR27, RZ, P6, !PT ;  /* 0x0000001b0b077c10 */ /* 0x000fe2000b7fe4ff */
[----:B-1----:R-:W-:Y:S01]  /*14ac0*/  FMUL R17, R203, UR18 ;  /* 0x00000012cb117c20 */ /* 0x002fe20008400000 */
[----:B------:R-:W-:Y:S01]  /*14ad0*/  IMAD.U32 R9, RZ, RZ, UR26 ;  /* 0x0000001aff097e24 */ /* 0x000fe2000f8e00ff */
[----:B------:R-:W-:Y:S01]  /*14ae0*/  @P1 STG.E desc[UR16][R12.64], R155 ;  /* 0x0000009b0c001986 */ /* 0x000fe2000c101910 */
[----:B------:R-:W-:Y:S01]  /*14af0*/  ISETP.GT.AND P6, PT, R0, 0xa8, P2 ;  /* 0x000000a80000780c */ /* 0x000fe200017c4270 */
[----:B--2---:R-:W-:-:S02]  /*14b00*/  FMUL R21, R202, UR18 ;  /* 0x00000012ca157c20 */ /* 0x004fc40008400000 */
[----:B------:R-:W-:Y:S01]  /*14b10*/  @P5 STG.E desc[UR16][R6.64], R19 ;  /* 0x0000001306005986 */ /* 0x000fe2000c101910 */
[----:B------:R-:W-:-:S03]  /*14b20*/  ISETP.GT.AND P1, PT, R0, 0xa8, P3 ;  /* 0x000000a80000780c */ /* 0x000fc60001f24270 */
[----:B------:R0:W-:Y:S01]  /*14b30*/  @P4 STG.E desc[UR16][R12.64+0x20], R17 ;  /* 0x000020110c004986 */ /* 0x0001e2000c101910 */
[----:B------:R-:W-:Y:S01]  /*14b40*/  ISETP.GT.AND P4, PT, R0, 0xa9, P2 ;  /* 0x000000a90000780c */ /* 0x000fe20001784270 */
[----:B------:R-:W-:Y:S01]  /*14b50*/  IMAD.WIDE.U32 R8, R9, 0x1c, R6 ;  /* 0x0000001c09087825 */ /* 0x000fe200078e0006 */
[----:B------:R-:W-:Y:S01]  /*14b60*/  IADD3 R10, P5, R6, UR9, RZ ;  /* 0x00000009060a7c10 */ /* 0x000fe2000ffbe0ff */
[----:B------:R1:W-:Y:S01]  /*14b70*/  @P0 STG.E desc[UR16][R6.64+0x20], R21 ;  /* 0x0000201506000986 */ /* 0x0003e2000c101910 */
[----:B------:R-:W-:Y:S01]  /*14b80*/  ISETP.GT.AND P0, PT, R0, 0xa9, P3 ;  /* 0x000000a90000780c */ /* 0x000fe20001f04270 */
[----:B------:R-:W-:Y:S02]  /*14b90*/  VIADD R15, R9, UR8 ;  /* 0x00000008090f7c36 */ /* 0x000fe40008000000 */
[----:B------:R-:W-:Y:S01]  /*14ba0*/  FMUL R23, R201, UR18 ;  /* 0x00000012c9177c20 */ /* 0x000fe20008400000 */
[----:B------:R-:W-:Y:S01]  /*14bb0*/  MOV R14, R8 ;  /* 0x00000008000e7202 */ /* 0x000fe20000000f00 */
[----:B------:R-:W-:Y:S01]  /*14bc0*/  FMUL R153, R199, UR18 ;  /* 0x00000012c7997c20 */ /* 0x000fe20008400000 */
[----:B------:R-:W-:Y:S01]  /*14bd0*/  IADD3.X R11, R7, UR27, RZ, P5, !PT ;  /* 0x0000001b070b7c10 */ /* 0x000fe2000affe4ff */
[----:B0-----:R-:W-:Y:S01]  /*14be0*/  FMUL R17, R200, UR18 ;  /* 0x00000012c8117c20 */ /* 0x001fe20008400000 */
[----:B------:R-:W-:Y:S01]  /*14bf0*/  IMAD.U32 R9, RZ, RZ, UR26 ;  /* 0x0000001aff097e24 */ /* 0x000fe2000f8e00ff */
[----:B------:R-:W-:Y:S01]  /*14c00*/  ISETP.GT.AND P5, PT, R0, 0xb0, P2 ;  /* 0x000000b00000780c */ /* 0x000fe200017a4270 */
[----:B------:R0:W-:Y:S01]  /*14c10*/  @P6 STG.E desc[UR16][R14.64], R23 ;  /* 0x000000170e006986 */ /* 0x0001e2000c101910 */
[----:B-1----:R-:W-:Y:S01]  /*14c20*/  FMUL R7, R198, UR18 ;  /* 0x00000012c6077c20 */ /* 0x002fe20008400000 */
[----:B------:R-:W-:Y:S01]  /*14c30*/  IMAD.WIDE.U32 R8, R9, 0x1c, R10 ;  /* 0x0000001c09087825 */ /* 0x000fe200078e000a */
[----:B------:R-:W-:Y:S01]  /*14c40*/  IADD3 R12, P6, R10, UR9, RZ ;  /* 0x000000090a0c7c10 */ /* 0x000fe2000ffde0ff */
[----:B------:R1:W-:Y:S01]  /*14c50*/  @P4 STG.E desc[UR16][R10.64], R17 ;  /* 0x000000110a004986 */ /* 0x0003e2000c101910 */
[----:B------:R-:W-:-:S03]  /*14c60*/  ISETP.GT.AND P4, PT, R0, 0xb1, P2 ;  /* 0x000000b10000780c */ /* 0x000fc60001784270 */
[----:B------:R2:W-:Y:S01]  /*14c70*/  @P1 STG.E desc[UR16][R14.64+0x20], R153 ;  /* 0x000020990e001986 */ /* 0x0005e2000c101910 */
[----:B------:R-:W-:Y:S01]  /*14c80*/  ISETP.GT.AND P1, PT, R0, 0xb0, P3 ;  /* 0x000000b00000780c */ /* 0x000fe20001f24270 */
[----:B------:R-:W-:Y:S02]  /*14c90*/  VIADD R19, R9, UR8 ;  /* 0x0000000809137c36 */ /* 0x000fe40008000000 */
[----:B------:R-:W-:Y:S01]  /*14ca0*/  FMUL R21, R197, UR18 ;  /* 0x00000012c5157c20 */ /* 0x000fe20008400000 */
[----:B------:R3:W-:Y:S01]  /*14cb0*/  @P0 STG.E desc[UR16][R10.64+0x20], R7 ;  /* 0x000020070a000986 */ /* 0x0007e2000c101910 */
[----:B------:R-:W-:Y:S01]  /*14cc0*/  IMAD.MOV.U32 R18, RZ, RZ, R8 ;  /* 0x000000ffff127224 */ /* 0x000fe200078e0008 */
[----:B------:R-:W-:Y:S02]  /*14cd0*/  IADD3.X R13, R11, UR27, RZ, P6, !PT ;  /* 0x0000001b0b0d7c10 */ /* 0x000fe4000b7fe4ff */
[----:B------:R-:W-:Y:S01]  /*14ce0*/  IADD3 R16, P0, R12, UR9, RZ ;  /* 0x000000090c107c10 */ /* 0x000fe2000ff1e0ff */
[----:B0-----:R-:W-:Y:S01]  /*14cf0*/  FMUL R23, R196, UR18 ;  /* 0x00000012c4177c20 */ /* 0x001fe20008400000 */
[----:B------:R-:W-:Y:S02]  /*14d00*/  @P5 STG.E desc[UR16][R18.64], R21 ;  /* 0x0000001512005986 */ /* 0x000fe4000c101910 */
[----:B-1----:R-:W-:Y:S01]  /*14d10*/  IADD3.X R17, R13, UR27, RZ, P0, !PT ;  /* 0x0000001b0d117c10 */ /* 0x002fe200087fe4ff */
[----:B--2---:R-:W-:Y:S01]  /*14d20*/  FMUL R153, R195, UR18 ;  /* 0x00000012c3997c20 */ /* 0x004fe20008400000 */
[----:B------:R-:W-:-:S02]  /*14d30*/  IADD3 R8, P0, R16, UR9, RZ ;  /* 0x0000000910087c10 */ /* 0x000fc4000ff1e0ff */
[C---:B------:R-:W-:Y:S01]  /*14d40*/  ISETP.GT.AND P5, PT, R0.reuse, 0xb1, P3 ;  /* 0x000000b10000780c */ /* 0x040fe20001fa4270 */
[----:B------:R0:W-:Y:S01]  /*14d50*/  @P4 STG.E desc[UR16][R12.64], R23 ;  /* 0x000000170c004986 */ /* 0x0001e2000c101910 */
[----:B---3--:R-:W-:Y:S01]  /*14d60*/  MOV R7, UR26 ;  /* 0x0000001a00077c02 */ /* 0x008fe20008000f00 */
[----:B------:R-:W-:Y:S01]  /*14d70*/  IMAD.U32 R15, RZ, RZ, UR26 ;  /* 0x0000001aff0f7e24 */ /* 0x000fe2000f8e00ff */
[----:B------:R-:W-:Y:S01]  /*14d80*/  IADD3.X R9, R17, UR27, RZ, P0, !PT ;  /* 0x0000001b11097c10 */ /* 0x000fe200087fe4ff */
[----:B------:R1:W-:Y:S01]  /*14d90*/  @P1 STG.E desc[UR16][R18.64+0x20], R153 ;  /* 0x0000209912001986 */ /* 0x0003e2000c101910 */
[C---:B------:R-:W-:Y:S02]  /*14da0*/  ISETP.GT.AND P6, PT, R0.reuse, 0xb8, P2 ;  /* 0x000000b80000780c */ /* 0x040fe400017c4270 */
[C---:B------:R-:W-:Y:S02]  /*14db0*/  ISETP.GT.AND P0, PT, R0.reuse, 0xb9, P2 ;  /* 0x000000b90000780c */ /* 0x040fe40001704270 */
[C---:B------:R-:W-:Y:S01]  /*14dc0*/  ISETP.GT.AND P1, PT, R0.reuse, 0xb8, P3 ;  /* 0x000000b80000780c */ /* 0x040fe20001f24270 */
[----:B------:R-:W-:Y:S01]  /*14dd0*/  IMAD.WIDE.U32 R6, R7, 0x1c, R12 ;  /* 0x0000001c07067825 */ /* 0x000fe200078e000c */
[----:B------:R-:W-:-:S03]  /*14de0*/  ISETP.GT.AND P4, PT, R0, 0xb9, P3 ;  /* 0x000000b90000780c */ /* 0x000fc60001f84270 */
[----:B------:R-:W-:Y:S01]  /*14df0*/  FMUL R155, R194, UR18 ;  /* 0x00000012c29b7c20 */ /* 0x000fe20008400000 */
[----:B------:R-:W-:-:S04]  /*14e00*/  IMAD.WIDE.U32 R14, R15, 0x1c, R8 ;  /* 0x0000001c0f0e7825 */ /* 0x000fc800078e0008 */
[----:B0-----:R-:W-:Y:S01]  /*14e10*/  FMUL R23, R193, UR18 ;  /* 0x00000012c1177c20 */ /* 0x001fe20008400000 */
[----:B------:R-:W-:Y:S02]  /*14e20*/  IMAD.U32 R11, RZ, RZ, UR26 ;  /* 0x0000001aff0b7e24 */ /* 0x000fe4000f8e00ff */
[----:B-1----:R-:W-:Y:S01]  /*14e30*/  FMUL R153, R192, UR18 ;  /* 0x00000012c0997c20 */ /* 0x002fe20008400000 */
[----:B------:R-:W-:Y:S02]  /*14e40*/  VIADD R19, R7, UR8 ;  /* 0x0000000807137c36 */ /* 0x000fe40008000000 */
[----:B------:R-:W-:Y:S01]  /*14e50*/  IMAD.MOV.U32 R18, RZ, RZ, R6 ;  /* 0x000000ffff127224 */ /* 0x000fe200078e0006 */
[----:B------:R-:W-:Y:S01]  /*14e60*/  MOV R6, R14 ;  /* 0x0000000e00067202 */ /* 0x000fe20000000f00 */
[----:B------:R-:W-:Y:S01]  /*14e70*/  IMAD.WIDE.U32 R10, R11, 0x1c, R16 ;  /* 0x0000001c0b0a7825 */ /* 0x000fe200078e0010 */
[----:B------:R0:W-:Y:S03]  /*14e80*/  @P5 STG.E desc[UR16][R12.64+0x20], R155 ;  /* 0x0000209b0c005986 */ /* 0x0001e6000c101910 */
[----:B------:R-:W-:Y:S01]  /*14e90*/  FMUL R159, R191, UR18 ;  /* 0x00000012bf9f7c20 */ /* 0x000fe20008400000 */
[----:B------:R-:W-:Y:S01]  /*14ea0*/  FMUL R161, R190, UR18 ;  /* 0x00000012bea17c20 */ /* 0x000fe20008400000 */
[----:B------:R-:W-:Y:S01]  /*14eb0*/  IADD3 R14, P5, R8, UR9, RZ ;  /* 0x00000009080e7c10 */ /* 0x000fe2000ffbe0ff */
[----:B------:R-:W-:Y:S01]  /*14ec0*/  @P6 STG.E desc[UR16][R18.64], R23 ;  /* 0x0000001712006986 */ /* 0x000fe2000c101910 */
[----:B------:R-:W-:Y:S01]  /*14ed0*/  VIADD R7, R15, UR8 ;  /* 0x000000080f077c36 */ /* 0x000fe20008000000 */
[----:B------:R-:W-:-:S02]  /*14ee0*/  IADD3 R21, R11, UR8, RZ ;  /* 0x000000080b157c10 */ /* 0x000fc4000fffe0ff */
[----:B------:R1:W-:Y:S01]  /*14ef0*/  @P0 STG.E desc[UR16][R16.64], R153 ;  /* 0x0000009910000986 */ /* 0x0003e2000c101910 */
[----:B------:R-:W-:Y:S01]  /*14f00*/  IADD3.X R15, R9, UR27, RZ, P5, !PT ;  /* 0x0000001b090f7c10 */ /* 0x000fe2000affe4ff */
[----:B------:R-:W-:Y:S02]  /*14f10*/  IMAD.MOV.U32 R20, RZ, RZ, R10 ;  /* 0x000000ffff147224 */ /* 0x000fe400078e000a */
[----:B------:R2:W-:Y:S01]  /*14f20*/  @P1 STG.E desc[UR16][R18.64+0x20], R159 ;  /* 0x0000209f12001986 */ /* 0x0005e2000c101910 */
[----:B------:R-:W-:-:S03]  /*14f30*/  IMAD.U32 R11, RZ, RZ, UR26 ;  /* 0x0000001aff0b7e24 */ /* 0x000fc6000f8e00ff */
[----:B------:R3:W-:Y:S01]  /*14f40*/  @P4 STG.E desc[UR16][R16.64+0x20], R161 ;  /* 0x000020a110004986 */ /* 0x0007e2000c101910 */
[----:B------:R-:W-:Y:S01]  /*14f50*/  IADD3 R10, P4, R14, UR9, RZ ;  /* 0x000000090e0a7c10 */ /* 0x000fe2000ff9e0ff */
[----:B0-----:R-:W-:Y:S01]  /*14f60*/  IMAD.WIDE.U32 R12, R11, 0x1c, R14 ;  /* 0x0000001c0b0c7825 */ /* 0x001fe200078e000e */
[C---:B------:R-:W-:Y:S02]  /*14f70*/  ISETP.GT.AND P0, PT, R0.reuse, 0xc0, P2 ;  /* 0x000000c00000780c */ /* 0x040fe40001704270 */
[C---:B------:R-:W-:Y:S02]  /*14f80*/  ISETP.GT.AND P1, PT, R0.reuse, 0xc1, P2 ;  /* 0x000000c10000780c */ /* 0x040fe40001724270 */
[----:B------:R-:W-:Y:S02]  /*14f90*/  IADD3.X R11, R15, UR27, RZ, P4, !PT ;  /* 0x0000001b0f0b7c10 */ /* 0x000fe4000a7fe4ff */
[C---:B------:R-:W-:Y:S02]  /*14fa0*/  ISETP.GT.AND P4, PT, R0.reuse, 0xc0, P3 ;  /* 0x000000c00000780c */ /* 0x040fe40001f84270 */
[C---:B------:R-:W-:Y:S01]  /*14fb0*/  ISETP.GT.AND P5, PT, R0.reuse, 0xc1, P3 ;  /* 0x000000c10000780c */ /* 0x040fe20001fa4270 */
[----:B-1----:R-:W-:Y:S01]  /*14fc0*/  IMAD.U32 R153, RZ, RZ, UR26 ;  /* 0x0000001aff997e24 */ /* 0x002fe2000f8e00ff */
[----:B------:R-:W-:Y:S01]  /*14fd0*/  ISETP.GT.AND P6, PT, R0, 0xc8, P2 ;  /* 0x000000c80000780c */ /* 0x000fe200017c4270 */
[----:B------:R-:W-:Y:S01]  /*14fe0*/  FMUL R155, R189, UR18 ;  /* 0x00000012bd9b7c20 */ /* 0x000fe20008400000 */
[----:B--2---:R-:W-:Y:S01]  /*14ff0*/  FMUL R19, R188, UR18 ;  /* 0x00000012bc137c20 */ /* 0x004fe20008400000 */
[----:B---3--:R-:W-:-:S04]  /*15000*/  IMAD.WIDE.U32 R16, R153, 0x1c, R10 ;  /* 0x0000001c99107825 */ /* 0x008fc800078e000a */
[----:B------:R-:W-:Y:S01]  /*15010*/  FMUL R153, R187, UR18 ;  /* 0x00000012bb997c20 */ /* 0x000fe20008400000 */
[----:B------:R-:W-:Y:S01]  /*15020*/  FMUL R159, R186, UR18 ;  /* 0x00000012ba9f7c20 */ /* 0x000fe20008400000 */
[----:B------:R-:W-:Y:S01]  /*15030*/  FMUL R161, R185, UR18 ;  /* 0x00000012b9a17c20 */ /* 0x000fe20008400000 */
[----:B------:R0:W-:Y:S01]  /*15040*/  @P0 STG.E desc[UR16][R20.64], R155 ;  /* 0x0000009b14000986 */ /* 0x0001e2000c101910 */
[----:B------:R-:W-:-:S03]  /*15050*/  ISETP.GT.AND P0, PT, R0, 0xc9, P2 ;  /* 0x000000c90000780c */ /* 0x000fc60001704270 */
[----:B------:R-:W-:Y:S04]  /*15060*/  @P1 STG.E desc[UR16][R8.64], R19 ;  /* 0x0000001308001986 */ /* 0x000fe8000c101910 */
[----:B------:R1:W-:Y:S01]  /*15070*/  @P4 STG.E desc[UR16][R20.64+0x20], R153 ;  /* 0x0000209914004986 */ /* 0x0003e2000c101910 */
[----:B------:R-:W-:-:S03]  /*15080*/  ISETP.GT.AND P4, PT, R0, 0xd0, P2 ;  /* 0x000000d00000780c */ /* 0x000fc60001784270 */
[----:B------:R-:W-:Y:S01]  /*15090*/  @P5 STG.E desc[UR16][R8.64+0x20], R159 ;  /* 0x0000209f08005986 */ /* 0x000fe2000c101910 */
[----:B------:R-:W-:-:S03]  /*150a0*/  ISETP.GT.AND P5, PT, R0, 0xc8, P3 ;  /* 0x000000c80000780c */ /* 0x000fc60001fa4270 */
[----:B------:R-:W-:Y:S01]  /*150b0*/  @P6 STG.E desc[UR16][R6.64], R161 ;  /* 0x000000a106006986 */ /* 0x000fe2000c101910 */
[----:B------:R-:W-:Y:S01]  /*150c0*/  ISETP.GT.AND P6, PT, R0, 0xc9, P3 ;  /* 0x000000c90000780c */ /* 0x000fe20001fc4270 */
[----:B0-----:R-:W-:Y:S01]  /*150d0*/  FMUL R155, R184, UR18 ;  /* 0x00000012b89b7c20 */ /* 0x001fe20008400000 */
[----:B------:R-:W-:Y:S01]  /*150e0*/  MOV R22, R12 ;  /* 0x0000000c00167202 */ /* 0x000fe20000000f00 */
[----:B------:R-:W-:Y:S01]  /*150f0*/  IMAD.MOV.U32 R12, RZ, RZ, R16 ;  /* 0x000000ffff0c7224 */ /* 0x000fe200078e0010 */
[----:B------:R-:W-:Y:S01]  /*15100*/  IADD3 R16, P1, R10, UR9, RZ ;  /* 0x000000090a107c10 */ /* 0x000fe2000ff3e0ff */
[----:B------:R-:W-:Y:S02]  /*15110*/  VIADD R23, R13, UR8 ;  /* 0x000000080d177c36 */ /* 0x000fe40008000000 */
[----:B-1----:R-:W-:Y:S01]  /*15120*/  FMUL R21, R183, UR18 ;  /* 0x00000012b7157c20 */ /* 0x002fe20008400000 */
[----:B------:R-:W-:Y:S01]  /*15130*/  VIADD R13, R17, UR8 ;  /* 0x00000008110d7c36 */ /* 0x000fe20008000000 */
[----:B------:R0:W-:Y:S01]  /*15140*/  @P0 STG.E desc[UR16][R14.64], R155 ;  /* 0x0000009b0e000986 */ /* 0x0001e2000c101910 */
[----:B------:R-:W-:-:S02]  /*15150*/  IADD3.X R17, R11, UR27, RZ, P1, !PT ;  /* 0x0000001b0b117c10 */ /* 0x000fc40008ffe4ff */
[C---:B------:R-:W-:Y:S01]  /*15160*/  ISETP.GT.AND P0, PT, R0.reuse, 0xd1, P2 ;  /* 0x000000d10000780c */ /* 0x040fe20001704270 */
[----:B------:R1:W-:Y:S01]  /*15170*/  @P5 STG.E desc[UR16][R6.64+0x20], R163 ;  /* 0x000020a306005986 */ /* 0x0003e2000c101910 */
[C---:B------:R-:W-:Y:S02]  /*15180*/  ISETP.GT.AND P1, PT, R0.reuse, 0xd0, P3 ;  /* 0x000000d00000780c */ /* 0x040fe40001f24270 */
[C---:B------:R-:W-:Y:S01]  /*15190*/  ISETP.GT.AND P5, PT, R0.reuse, 0xd1, P3 ;  /* 0x000000d10000780c */ /* 0x040fe20001fa4270 */
[----:B------:R-:W-:Y:S04]  /*151a0*/  @P6 STG.E desc[UR16][R14.64+0x20], R165 ;  /* 0x000020a50e006986 */ /* 0x000fe8000c101910 */
[----:B------:R2:W-:Y:S01]  /*151b0*/  @P4 STG.E desc[UR16][R22.64], R21 ;  /* 0x0000001516004986 */ /* 0x0005e2000c101910 */
[----:B------:R-:W-:Y:S01]  /*151c0*/  ISETP.GT.AND P4, PT, R0, 0xd8, P2 ;  /* 0x000000d80000780c */ /* 0x000fe20001784270 */
[----:B------:R-:W-:Y:S01]  /*151d0*/  FMUL R153, R182, UR18 ;  /* 0x00000012b6997c20 */ /* 0x000fe20008400000 */
[----:B0-----:R-:W-:Y:S01]  /*151e0*/  FMUL R155, R181, UR18 ;  /* 0x00000012b59b7c20 */ /* 0x001fe20008400000 */
[----:B------:R-:W-:Y:S01]  /*151f0*/  IADD3 R18, P6, R16, UR9, RZ ;  /* 0x0000000910127c10 */ /* 0x000fe2000ffde0ff */
[----:B------:R-:W-:Y:S01]  /*15200*/  FMUL R159, R179, UR18 ;  /* 0x00000012b39f7c20 */ /* 0x000fe20008400000 */
[----:B-1----:R-:W-:Y:S01]  /*15210*/  IMAD.U32 R7, RZ, RZ, UR26 ;  /* 0x0000001aff077e24 */ /* 0x002fe2000f8e00ff */
[----:B------:R-:W-:Y:S01]  /*15220*/  @P0 STG.E desc[UR16][R10.64], R153 ;  /* 0x000000990a000986 */ /* 0x000fe2000c101910 */
[----:B------:R-:W-:Y:S01]  /*15230*/  IADD3.X R19, R17, UR27, RZ, P6, !PT ;  /* 0x0000001b11137c10 */ /* 0x000fe2000b7fe4ff */
[----:B--2---:R-:W-:-:S02]  /*15240*/  FMUL R21, R180, UR18 ;  /* 0x00000012b4157c20 */ /* 0x004fc40008400000 */
[----:B------:R0:W-:Y:S01]  /*15250*/  @P1 STG.E desc[UR16][R22.64+0x20], R155 ;  /* 0x0000209b16001986 */ /* 0x0001e2000c101910 */
[C---:B------:R-:W-:Y:S01]  /*15260*/  ISETP.GT.AND P1, PT, R0.reuse, 0xd9, P2 ;  /* 0x000000d90000780c */ /* 0x040fe20001724270 */
[----:B------:R-:W-:Y:S01]  /*15270*/  IMAD.U32 R9, RZ, RZ, UR26 ;  /* 0x0000001aff097e24 */ /* 0x000fe2000f8e00ff */
[C---:B------:R-:W-:Y:S01]  /*15280*/  ISETP.GT.AND P0, PT, R0.reuse, 0xd8, P3 ;  /* 0x000000d80000780c */ /* 0x040fe20001f04270 */
[----:B------:R1:W-:Y:S01]  /*15290*/  @P5 STG.E desc[UR16][R10.64+0x20], R21 ;  /* 0x000020150a005986 */ /* 0x0003e2000c101910 */
[----:B------:R-:W-:Y:S01]  /*152a0*/  IMAD.WIDE.U32 R6, R7, 0x1c, R18 ;  /* 0x0000001c07067825 */ /* 0x000fe200078e0012 */
[C---:B------:R-:W-:Y:S02]  /*152b0*/  ISETP.GT.AND P5, PT, R0.reuse, 0xe0, P2 ;  /* 0x000000e00000780c */ /* 0x040fe400017a4270 */
[----:B------:R2:W-:Y:S01]  /*152c0*/  @P4 STG.E desc[UR16][R12.64], R159 ;  /* 0x0000009f0c004986 */ /* 0x0005e2000c101910 */
[C---:B------:R-:W-:Y:S01]  /*152d0*/  ISETP.GT.AND P4, PT, R0.reuse, 0xd9, P3 ;  /* 0x000000d90000780c */ /* 0x040fe20001f84270 */
[----:B------:R-:W-:Y:S01]  /*152e0*/  IMAD.WIDE.U32 R8, R9, 0x1c, R16 ;  /* 0x0000001c09087825 */ /* 0x000fe200078e0010 */
[----:B------:R-:W-:-:S03]  /*152f0*/  ISETP.GT.AND P6, PT, R0, 0xe1, P2 ;  /* 0x000000e10000780c */ /* 0x000fc600017c4270 */
[----:B0-----:R-:W-:Y:S01]  /*15300*/  FMUL R23, R177, UR18 ;  /* 0x00000012b1177c20 */ /* 0x001fe20008400000 */
[----:B------:R-:W-:Y:S02]  /*15310*/  VIADD R15, R7, UR8 ;  /* 0x00000008070f7c36 */ /* 0x000fe40008000000 */
[----:B------:R-:W-:Y:S01]  /*15320*/  FMUL R7, R178, UR18 ;  /* 0x00000012b2077c20 */ /* 0x000fe20008400000 */
[----:B-1----:R-:W-:Y:S01]  /*15330*/  FMUL R11, R176, UR18 ;  /* 0x00000012b00b7c20 */ /* 0x002fe20008400000 */
[----:B------:R-:W-:Y:S01]  /*15340*/  IADD3 R9, R9, UR8, RZ ;  /* 0x0000000809097c10 */ /* 0x000fe2000fffe0ff */
[----:B------:R-:W-:Y:S02]  /*15350*/  FMUL R21, R175, UR18 ;  /* 0x00000012af157c20 */ /* 0x000fe40008400000 */
[----:B------:R-:W-:Y:S01]  /*15360*/  @P1 STG.E desc[UR16][R16.64], R7 ;  /* 0x0000000710001986 */ /* 0x000fe2000c101910 */
[----:B------:R-:W-:Y:S01]  /*15370*/  ISETP.GT.AND P1, PT, R0, 0xe0, P3 ;  /* 0x000000e00000780c */ /* 0x000fe20001f24270 */
[----:B------:R-:W-:-:S02]  /*15380*/  FMUL R153, R174, UR18 ;  /* 0x00000012ae997c20 */ /* 0x000fc40008400000 */
[----:B------:R0:W-:Y:S01]  /*15390*/  @P0 STG.E desc[UR16][R12.64+0x20], R23 ;  /* 0x000020170c000986 */ /* 0x0001e2000c101910 */
[----:B------:R-:W-:-:S03]  /*153a0*/  ISETP.GT.AND P0, PT, R0, 0xe1, P3 ;  /* 0x000000e10000780c */ /* 0x000fc60001f04270 */
[----:B------:R1:W-:Y:S01]  /*153b0*/  @P4 STG.E desc[UR16][R16.64+0x20], R11 ;  /* 0x0000200b10004986 */ /* 0x0003e2000c101910 */
[----:B------:R-:W-:-:S03]  /*153c0*/  ISETP.GT.AND P4, PT, R0, 0xe8, P2 ;  /* 0x000000e80000780c */ /* 0x000fc60001784270 */
[----:B------:R-:W-:Y:S01]  /*153d0*/  @P5 STG.E desc[UR16][R8.64], R21 ;  /* 0x0000001508005986 */ /* 0x000fe2000c101910 */
[----:B------:R-:W-:Y:S01]  /*153e0*/  ISETP.GT.AND P5, PT, R0, 0xe9, P2 ;  /* 0x000000e90000780c */ /* 0x000fe200017a4270 */
[----:B------:R-:W-:Y:S02]  /*153f0*/  IMAD.MOV.U32 R14, RZ, RZ, R6 ;  /* 0x000000ffff0e7224 */ /* 0x000fe400078e0006 */
[----:B------:R-:W-:Y:S01]  /*15400*/  @P6 STG.E desc[UR16][R18.64], R153 ;  /* 0x0000009912006986 */ /* 0x000fe2000c101910 */
[----:B------:R-:W-:Y:S01]  /*15410*/  IADD3 R6, P6, R18, UR9, RZ ;  /* 0x0000000912067c10 */ /* 0x000fe2000ffde0ff */
[----:B------:R-:W-:Y:S01]  /*15420*/  FMUL R155, R173, UR18 ;  /* 0x00000012ad9b7c20 */ /* 0x000fe20008400000 */
[----:B--2---:R-:W-:Y:S01]  /*15430*/  FMUL R159, R172, UR18 ;  /* 0x00000012ac9f7c20 */ /* 0x004fe20008400000 */
[----:B0-----:R-:W-:Y:S01]  /*15440*/  FMUL R13, R171, UR18 ;  /* 0x00000012ab0d7c20 */ /* 0x001fe20008400000 */
[----:B------:R-:W-:Y:S01]  /*15450*/  IADD3.X R7, R19, UR27, RZ, P6, !PT ;  /* 0x0000001b13077c10 */ /* 0x000fe2000b7fe4ff */
[----:B-1----:R-:W-:Y:S01]  /*15460*/  FMUL R17, R170, UR18 ;  /* 0x00000012aa117c20 */ /* 0x002fe20008400000 */
[----:B------:R0:W-:Y:S01]  /*15470*/  @P1 STG.E desc[UR16][R8.64+0x20], R155 ;  /* 0x0000209b08001986 */ /* 0x0001e2000c101910 */
[----:B------:R-:W-:-:S03]  /*15480*/  ISETP.GT.AND P1, PT, R0, 0xe8, P3 ;  /* 0x000000e80000780c */ /* 0x000fc60001f24270 */
[----:B------:R1:W-:Y:S01]  /*15490*/  @P0 STG.E desc[UR16][R18.64+0x20], R159 ;  /* 0x0000209f12000986 */ /* 0x0003e2000c101910 */
[C---:B------:R-:W-:Y:S02]  /*154a0*/  ISETP.GT.AND P0, PT, R0.reuse, 0xe9, P3 ;  /* 0x000000e90000780c */ /* 0x040fe40001f04270 */
[----:B------:R-:W-:Y:S01]  /*154b0*/  MOV R11, UR26 ;  /* 0x0000001a000b7c02 */ /* 0x000fe20008000f00 */
[----:B------:R2:W-:Y:S01]  /*154c0*/  @P4 STG.E desc[UR16][R14.64], R13 ;  /* 0x0000000d0e004986 */ /* 0x0005e2000c101910 */
[----:B------:R-:W-:-:S03]  /*154d0*/  ISETP.GT.AND P4, PT, R0, 0xf1, P2 ;  /* 0x000000f10000780c */ /* 0x000fc60001784270 */
[----:B------:R3:W-:Y:S01]  /*154e0*/  @P5 STG.E desc[UR16][R6.64], R17 ;  /* 0x0000001106005986 */ /* 0x0007e2000c101910 */
[----:B------:R-:W-:Y:S01]  /*154f0*/  ISETP.GT.AND P5, PT, R0, 0xf0, P2 ;  /* 0x000000f00000780c */ /* 0x000fe200017a4270 */
[----:B0-----:R-:W-:Y:S01]  /*15500*/  IMAD.WIDE.U32 R8, R11, 0x1c, R6 ;  /* 0x0000001c0b087825 */ /* 0x001fe200078e0006 */
[----:B------:R-:W-:-:S03]  /*15510*/  IADD3 R10, P6, R6, UR9, RZ ;  /* 0x00000009060a7c10 */ /* 0x000fc6000ffde0ff */
[----:B------:R-:W-:Y:S01]  /*15520*/  FMUL R21, R169, UR18 ;  /* 0x00000012a9157c20 */ /* 0x000fe20008400000 */
[----:B------:R-:W-:Y:S01]  /*15530*/  FMUL R23, R168, UR18 ;  /* 0x00000012a8177c20 */ /* 0x000fe20008400000 */
[----:B-1----:R-:W-:Y:S01]  /*15540*/  FMUL R19, R167, UR18 ;  /* 0x00000012a7137c20 */ /* 0x002fe20008400000 */
[----:B------:R-:W-:Y:S01]  /*15550*/  VIADD R9, R9, UR8 ;  /* 0x0000000809097c36 */ /* 0x000fe20008000000 */
[----:B------:R-:W-:Y:S01]  /*15560*/  IADD3.X R11, R7, UR27, RZ, P6, !PT ;  /* 0x0000001b070b7c10 */ /* 0x000fe2000b7fe4ff */
[----:B--2---:R-:W-:Y:S01]  /*15570*/  FMUL R13, R166, UR18 ;  /* 0x00000012a60d7c20 */ /* 0x004fe20008400000 */
[----:B------:R0:W-:Y:S01]  /*15580*/  @P1 STG.E desc[UR16][R14.64+0x20], R21 ;  /* 0x000020150e001986 */ /* 0x0001e2000c101910 */
[----:B------:R-:W-:-:S03]  /*15590*/  ISETP.GT.AND P6, PT, R0, 0xf0, P3 ;  /* 0x000000f00000780c */ /* 0x000fc60001fc4270 */
[----:B------:R1:W-:Y:S04]  /*155a0*/  @P0 STG.E desc[UR16][R6.64+0x20], R23 ;  /* 0x0000201706000986 */ /* 0x0003e8000c101910 */
[----:B------:R-:W-:Y:S04]  /*155b0*/  @P5 STG.E desc[UR16][R8.64], R19 ;  /* 0x0000001308005986 */ /* 0x000fe8000c101910 */
[----:B------:R2:W-:Y:S01]  /*155c0*/  @P4 STG.E desc[UR16][R10.64], R13 ;  /* 0x0000000d0a004986 */ /* 0x0005e2000c101910 */
[----:B------:R-:W-:Y:S01]  /*155d0*/  ISETP.GT.AND P4, PT, R0, 0xf1, P3 ;  /* 0x000000f10000780c */ /* 0x000fe20001f84270 */
[----:B---3--:R-:W-:Y:S01]  /*155e0*/  FMUL R17, R164, UR18 ;  /* 0x00000012a4117c20 */ /* 0x008fe20008400000 */
[----:B0-----:R-:W-:Y:S01]  /*155f0*/  FMUL R21, R162, UR18 ;  /* 0x00000012a2157c20 */ /* 0x001fe20008400000 */
[----:B-1----:R-:W-:Y:S01]  /*15600*/  IMAD.U32 R7, RZ, RZ, UR26 ;  /* 0x0000001aff077e24 */ /* 0x002fe2000f8e00ff */
[----:B------:R-:W-:-:S02]  /*15610*/  ISETP.GT.AND P5, PT, R0, 0xf8, P2 ;  /* 0x000000f80000780c */ /* 0x000fc400017a4270 */
[----:B------:R0:W-:Y:S01]  /*15620*/  @P6 STG.E desc[UR16][R8.64+0x20], R17 ;  /* 0x0000201108006986 */ /* 0x0001e2000c101910 */
[----:B------:R-:W-:Y:S01]  /*15630*/  IMAD.WIDE.U32 R6, R7, 0x1c, R10 ;  /* 0x0000001c07067825 */ /* 0x000fe200078e000a */
[----:B------:R-:W-:-:S03]  /*15640*/  ISETP.GT.AND P2, PT, R0, 0xf9, P2 ;  /* 0x000000f90000780c */ /* 0x000fc60001744270 */
[----:B------:R-:W-:Y:S02]  /*15650*/  FMUL R23, R160, UR18 ;  /* 0x00000012a0177c20 */ /* 0x000fe40008400000 */
[----:B------:R1:W-:Y:S01]  /*15660*/  @P4 STG.E desc[UR16][R10.64+0x20], R21 ;  /* 0x000020150a004986 */ /* 0x0003e2000c101910 */
[----:B------:R-:W-:Y:S01]  /*15670*/  ISETP.GT.AND P4, PT, R0, 0xf8, P3 ;  /* 0x000000f80000780c */ /* 0x000fe20001f84270 */
[----:B--2---:R-:W-:Y:S01]  /*15680*/  VIADD R13, R7, UR8 ;  /* 0x00000008070d7c36 */ /* 0x004fe20008000000 */
[----:B------:R-:W-:Y:S02]  /*15690*/  IADD3 R14, P6, R10, UR9, RZ ;  /* 0x000000090a0e7c10 */ /* 0x000fe4000ffde0ff */
[----:B------:R-:W-:Y:S02]  /*156a0*/  MOV R12, R6 ;  /* 0x00000006000c7202 */ /* 0x000fe40000000f00 */
[----:B------:R-:W-:Y:S01]  /*156b0*/  ISETP.GT.AND P1, PT, R231, 0x80, PT ;  /* 0x00000080e700780c */ /* 0x000fe20003f24270 */
[----:B------:R-:W-:Y:S01]  /*156c0*/  FMUL R153, R158, UR18 ;  /* 0x000000129e997c20 */ /* 0x000fe20008400000 */
[----:B------:R-:W-:Y:S01]  /*156d0*/  IADD3.X R15, R11, UR27, RZ, P6, !PT ;  /* 0x0000001b0b0f7c10 */ /* 0x000fe2000b7fe4ff */
[----:B------:R-:W-:Y:S01]  /*156e0*/  FMUL R19, R154, UR18 ;  /* 0x000000129a137c20 */ /* 0x000fe20008400000 */
[----:B------:R-:W-:Y:S01]  /*156f0*/  @P5 STG.E desc[UR16][R12.64], R23 ;  /* 0x000000170c005986 */ /* 0x000fe2000c101910 */
[----:B------:R-:W-:-:S02]  /*15700*/  ISETP.GT.AND P3, PT, R0, 0xf9, P3 ;  /* 0x000000f90000780c */ /* 0x000fc40001f64270 */
[C---:B------:R-:W-:Y:S02]  /*15710*/  ISETP.GT.AND P5, PT, R0.reuse, RZ, P1 ;  /* 0x000000ff0000720c */ /* 0x040fe40000fa4270 */
[----:B------:R-:W-:Y:S01]  /*15720*/  ISETP.GT.AND P0, PT, R231, 0x88, PT ;  /* 0x00000088e700780c */ /* 0x000fe20003f04270 */
[----:B------:R-:W-:Y:S01]  /*15730*/  @P2 STG.E desc[UR16][R14.64], R153 ;  /* 0x000000990e002986 */ /* 0x000fe2000c101910 */
[----:B------:R-:W-:-:S03]  /*15740*/  ISETP.GT.AND P2, PT, R0, 0x1, P1 ;  /* 0x000000010000780c */ /* 0x000fc60000f44270 */
[----:B------:R2:W-:Y:S01]  /*15750*/  @P4 STG.E desc[UR16][R12.64+0x20], R19 ;  /* 0x000020130c004986 */ /* 0x0005e2000c101910 */
[----:B------:R-:W-:Y:S01]  /*15760*/  ISETP.GT.AND P4, PT, R0, RZ, P0 ;  /* 0x000000ff0000720c */ /* 0x000fe20000784270 */
[----:B------:R-:W-:Y:S01]  /*15770*/  FMUL R155, R152, UR18 ;  /* 0x00000012989b7c20 */ /* 0x000fe20008400000 */
[----:B------:R-:W-:Y:S01]  /*15780*/  ISETP.GT.AND P6, PT, R0, 0x1, P0 ;  /* 0x000000010000780c */ /* 0x000fe200007c4270 */
[----:B0-----:R-:W-:Y:S01]  /*15790*/  FMUL R9, R24, UR18 ;  /* 0x0000001218097c20 */ /* 0x001fe20008400000 */
[----:B------:R-:W-:Y:S02]  /*157a0*/  IMAD.U32 R7, RZ, RZ, UR26 ;  /* 0x0000001aff077e24 */ /* 0x000fe4000f8e00ff */
[----:B------:R-:W-:Y:S01]  /*157b0*/  FMUL R25, R25, UR18 ;  /* 0x0000001219197c20 */ /* 0x000fe20008400000 */
[----:B------:R-:W-:Y:S01]  /*157c0*/  @P3 STG.E desc[UR16][R14.64+0x20], R155 ;  /* 0x0000209b0e003986 */ /* 0x000fe2000c101910 */
[----:B------:R-:W-:Y:S01]  /*157d0*/  ISETP.GT.AND P3, PT, R0, 0x8, P1 ;  /* 0x000000080000780c */ /* 0x000fe20000f64270 */
[----:B------:R-:W-:-:S04]  /*157e0*/  IMAD.WIDE.U32 R6, R7, 0x1c, R2 ;  /* 0x0000001c07067825 */ /* 0x000fc800078e0002 */
[----:B------:R-:W-:Y:S01]  /*157f0*/  FMUL R17, R26, UR18 ;  /* 0x000000121a117c20 */ /* 0x000fe20008400000 */
[----:B------:R-:W-:Y:S01]  /*15800*/  @P5 STG.E desc[UR16][R4.64+0x200], R9 ;  /* 0x0002000904005986 */ /* 0x000fe2000c101910 */
[----:B------:R-:W-:Y:S01]  /*15810*/  ISETP.GT.AND P5, PT, R0, 0x9, P1 ;  /* 0x000000090000780c */ /* 0x000fe20000fa4270 */
[----:B------:R-:W-:Y:S01]  /*15820*/  FMUL R27, R27, UR18 ;  /* 0x000000121b1b7c20 */ /* 0x000fe20008400000 */
[----:B-1----:R-:W-:Y:S01]  /*15830*/  IMAD.MOV.U32 R10, RZ, RZ, R6 ;  /* 0x000000ffff0a7224 */ /* 0x002fe200078e0006 */
[----:B------:R-:W-:Y:S01]  /*15840*/  @P2 STG.E desc[UR16][R2.64+0x200], R25 ;  /* 0x0002001902002986 */ /* 0x000fe2000c101910 */
[----:B------:R-:W-:-:S03]  /*15850*/  IADD3 R6, P2, R2, UR9, RZ ;  /* 0x0000000902067c10 */ /* 0x000fc6000ff5e0ff */
[----:B------:R0:W-:Y:S01]  /*15860*/  @P4 STG.E desc[UR16][R4.64+0x220], R17 ;  /* 0x0002201104004986 */ /* 0x0001e2000c101910 */
[----:B------:R-:W-:Y:S02]  /*15870*/  VIADD R11, R7, UR8 ;  /* 0x00000008070b7c36 */ /* 0x000fe40008000000 */
[----:B--2---:R-:W-:Y:S01]  /*15880*/  FMUL R13, R28, UR18 ;  /* 0x000000121c0d7c20 */ /* 0x004fe20008400000 */
[----:B------:R1:W-:Y:S01]  /*15890*/  @P6 STG.E desc[UR16][R2.64+0x220], R27 ;  /* 0x0002201b02006986 */ /* 0x0003e2000c101910 */
[----:B------:R-:W-:Y:S01]  /*158a0*/  ISETP.GT.AND P6, PT, R0, 0x8, P0 ;  /* 0x000000080000780c */ /* 0x000fe200007c4270 */
[----:B------:R-:W-:Y:S01]  /*158b0*/  FMUL R29, R29, UR18 ;  /* 0x000000121d1d7c20 */ /* 0x000fe20008400000 */
[----:B------:R-:W-:Y:S01]  /*158c0*/  IADD3.X R7, R3, UR27, RZ, P2, !PT ;  /* 0x0000001b03077c10 */ /* 0x000fe200097fe4ff */
[----:B------:R2:W-:Y:S01]  /*158d0*/  @P3 STG.E desc[UR16][R10.64+0x200], R13 ;  /* 0x0002000d0a003986 */ /* 0x0005e2000c101910 */
[----:B------:R-:W-:-:S03]  /*158e0*/  IADD3 R8, P2, R6, UR9, RZ ;  /* 0x0000000906087c10 */ /* 0x000fc6000ff5e0ff */
[----:B------:R-:W-:Y:S01]  /*158f0*/  @P5 STG.E desc[UR16][R6.64+0x200], R29 ;  /* 0x0002001d06005986 */ /* 0x000fe2000c101910 */
[----:B0-----:R-:W-:Y:S01]  /*15900*/  FMUL R17, R30, UR18 ;  /* 0x000000121e117c20 */ /* 0x001fe20008400000 */
[C---:B------:R-:W-:Y:S01]  /*15910*/  ISETP.GT.AND P5, PT, R0.reuse, 0x9, P0 ;  /* 0x000000090000780c */ /* 0x040fe200007a4270 */
[----:B------:R-:W-:Y:S01]  /*15920*/  IMAD.U32 R19, RZ, RZ, UR26 ;  /* 0x0000001aff137e24 */ /* 0x000fe2000f8e00ff */
[----:B------:R-:W-:Y:S02]  /*15930*/  MOV R15, UR26 ;  /* 0x0000001a000f7c02 */ /* 0x000fe40008000f00 */
[----:B------:R-:W-:Y:S02]  /*15940*/  IADD3.X R9, R7, UR27, RZ, P2, !PT ;  /* 0x0000001b07097c10 */ /* 0x000fe400097fe4ff */
[C---:B------:R-:W-:Y:S01]  /*15950*/  ISETP.GT.AND P2, PT, R0.reuse, 0x10, P1 ;  /* 0x000000100000780c */ /* 0x040fe20000f44270 */
[----:B------:R-:W-:Y:S01]  /*15960*/  @P6 STG.E desc[UR16][R10.64+0x220], R17 ;  /* 0x000220110a006986 */ /* 0x000fe2000c101910 */
[C---:B------:R-:W-:Y:S01]  /*15970*/  ISETP.GT.AND P4, PT, R0.reuse, 0x11, P1 ;  /* 0x000000110000780c */ /* 0x040fe20000f84270 */
[----:B-1----:R-:W-:Y:S01]  /*15980*/  IMAD.WIDE.U32 R2, R15, 0x1c, R6 ;  /* 0x0000001c0f027825 */ /* 0x002fe200078e0006 */
[----:B------:R-:W-:-:S02]  /*15990*/  ISETP.GT.AND P3, PT, R0, 0x10, P0 ;  /* 0x000000100000780c */ /* 0x000fc40000764270 */
[----:B------:R-:W-:Y:S01]  /*159a0*/  ISETP.GT.AND P6, PT, R0, 0x11, P0 ;  /* 0x000000110000780c */ /* 0x000fe200007c4270 */
[----:B------:R-:W-:-:S04]  /*159b0*/  IMAD.WIDE.U32 R4, R19, 0x1c, R8 ;  /* 0x0000001c13047825 */ /* 0x000fc800078e0008 */
[----:B------:R-:W-:Y:S01]  /*159c0*/  FMUL R31, R31, UR18 ;  /* 0x000000121f1f7c20 */ /* 0x000fe20008400000 */
[----:B------:R-:W-:Y:S01]  /*159d0*/  MOV R12, R2 ;  /* 0x00000002000c7202 */ /* 0x000fe20000000f00 */
[----:B------:R-:W-:Y:S02]  /*159e0*/  VIADD R15, R5, UR8 ;  /* 0x00000008050f7c36 */ /* 0x000fe40008000000 */
[----:B------:R-:W-:Y:S01]  /*159f0*/  FMUL R5, R32, UR18 ;  /* 0x0000001220057c20 */ /* 0x000fe20008400000 */
[----:B--2---:R-:W-:Y:S02]  /*15a00*/  VIADD R13, R3, UR8 ;  /* 0x00000008030d7c36 */ /* 0x004fe40008000000 */
[----:B------:R-:W-:Y:S01]  /*15a10*/  FMUL R33, R33, UR18 ;  /* 0x0000001221217c20 */ /* 0x000fe20008400000 */
[----:B------:R0:W-:Y:S01]  /*15a20*/  @P5 STG.E desc[UR16][R6.64+0x220], R31 ;  /* 0x0002201f06005986 */ /* 0x0001e2000c101910 */
[----:B------:R-:W-:Y:S01]  /*15a30*/  FMUL R19, R34, UR18 ;  /* 0x0000001222137c20 */ /* 0x000fe20008400000 */
[----:B------:R-:W-:Y:S01]  /*15a40*/  FMUL R35, R35, UR18 ;  /* 0x0000001223237c20 */ /* 0x000fe20008400000 */
[----:B------:R-:W-:Y:S01]  /*15a50*/  IADD3 R2, P5, R8, UR9, RZ ;  /* 0x0000000908027c10 */ /* 0x000fe2000ffbe0ff */
[----:B------:R1:W-:Y:S03]  /*15a60*/  @P2 STG.E desc[UR16][R12.64+0x200], R5 ;  /* 0x000200050c002986 */ /* 0x0003e6000c101910 */
[----:B------:R-:W-:Y:S01]  /*15a70*/  IADD3.X R3, R9, UR27, RZ, P5, !PT ;  /* 0x0000001b09037c10 */ /* 0x000fe2000affe4ff */
[----:B------:R-:W-:Y:S01]  /*15a80*/  @P4 STG.E desc[UR16][R8.64+0x200], R33 ;  /* 0x0002002108004986 */ /* 0x000fe2000c101910 */
[----:B------:R-:W-:-:S03]  /*15a90*/  ISETP.GT.AND P5, PT, R0, 0x19, P1 ;  /* 0x000000190000780c */ /* 0x000fc60000fa4270 */
[----:B------:R2:W-:Y:S01]  /*15aa0*/  @P3 STG.E desc[UR16][R12.64+0x220], R19 ;  /* 0x000220130c003986 */ /* 0x0005e2000c101910 */
[----:B0-----:R-:W-:-:S03]  /*15ab0*/  IADD3 R6, P2, R2, UR9, RZ ;  /* 0x0000000902067c10 */ /* 0x001fc6000ff5e0ff */
[----:B------:R-:W-:Y:S01]  /*15ac0*/  @P6 STG.E desc[UR16][R8.64+0x220], R35 ;  /* 0x0002202308006986 */ /* 0x000fe2000c101910 */
[C---:B------:R-:W-:Y:S02]  /*15ad0*/  ISETP.GT.AND P6, PT, R0.reuse, 0x18, P1 ;  /* 0x000000180000780c */ /* 0x040fe40000fc4270 */
[----:B------:R-:W-:Y:S01]  /*15ae0*/  IADD3.X R7, R3, UR27, RZ, P2, !PT ;  /* 0x0000001b03077c10 */ /* 0x000fe200097fe4ff */
[----:B------:R-:W-:Y:S01]  /*15af0*/  IMAD.U32 R11, RZ, RZ, UR26 ;  /* 0x0000001aff0b7e24 */ /* 0x000fe2000f8e00ff */
[C---:B------:R-:W-:Y:S02]  /*15b00*/  ISETP.GT.AND P2, PT, R0.reuse, 0x18, P0 ;  /* 0x000000180000780c */ /* 0x040fe40000744270 */
[C---:B------:R-:W-:Y:S02]  /*15b10*/  ISETP.GT.AND P4, PT, R0.reuse, 0x19, P0 ;  /* 0x000000190000780c */ /* 0x040fe40000784270 */
[----:B------:R-:W-:Y:S01]  /*15b20*/  ISETP.GT.AND P3, PT, R0, 0x20, P1 ;  /* 0x000000200000780c */ /* 0x000fe20000f64270 */
[----:B------:R-:W-:-:S02]  /*15b30*/  IMAD.MOV.U32 R14, RZ, RZ, R4 ;  /* 0x000000ffff0e7224 */ /* 0x000fc400078e0004 */
[----:B------:R-:W-:Y:S01]  /*15b40*/  FMUL R21, R36, UR18 ;  /* 0x0000001224157c20 */ /* 0x000fe20008400000 */
[----:B-1----:R-:W-:-:S04]  /*15b50*/  IMAD.WIDE.U32 R4, R11, 0x1c, R2 ;  /* 0x0000001c0b047825 */ /* 0x002fc800078e0002 */
[----:B------:R-:W-:Y:S01]  /*15b60*/  FMUL R37, R37, UR18 ;  /* 0x0000001225257c20 */ /* 0x000fe20008400000 */
[----:B--2---:R-:W-:Y:S01]  /*15b70*/  FMUL R19, R38, UR18 ;  /* 0x0000001226137c20 */ /* 0x004fe20008400000 */
[----:B------:R-:W-:Y:S02]  /*15b80*/  IMAD.U32 R17, RZ, RZ, UR26 ;  /* 0x0000001aff117e24 */ /* 0x000fe4000f8e00ff */
[----:B------:R-:W-:Y:S01]  /*15b90*/  FMUL R39, R39, UR18 ;  /* 0x0000001227277c20 */ /* 0x000fe20008400000 */
[----:B------:R-:W-:Y:S01]  /*15ba0*/  IADD3 R13, R5, UR8, RZ ;  /* 0x00000008050d7c10 */ /* 0x000fe2000fffe0ff */
[----:B------:R0:W-:Y:S01]  /*15bb0*/  @P6 STG.E desc[UR16][R14.64+0x200], R21 ;  /* 0x000200150e006986 */ /* 0x0001e2000c101910 */
[----:B------:R-:W-:Y:S02]  /*15bc0*/  IMAD.MOV.U32 R12, RZ, RZ, R4 ;  /* 0x000000ffff0c7224 */ /* 0x000fe400078e0004 */
[----:B------:R-:W-:Y:S01]  /*15bd0*/  FMUL R23, R40, UR18 ;  /* 0x0000001228177c20 */ /* 0x000fe20008400000 */
[----:B------:R-:W-:Y:S01]  /*15be0*/  IMAD.WIDE.U32 R10, R17, 0x1c, R6 ;  /* 0x0000001c110a7825 */ /* 0x000fe200078e0006 */
[----:B------:R-:W-:Y:S01]  /*15bf0*/  @P5 STG.E desc[UR16][R2.64+0x200], R37 ;  /* 0x0002002502005986 */ /* 0x000fe2000c101910 */
[----:B------:R-:W-:-:S02]  /*15c00*/  IADD3 R4, P5, R6, UR9, RZ ;  /* 0x0000000906047c10 */ /* 0x000fc4000ffbe0ff */
[C---:B------:R-:W-:Y:S01]  /*15c10*/  ISETP.GT.AND P6, PT, R0.reuse, 0x21, P1 ;  /* 0x000000210000780c */ /* 0x040fe20000fc4270 */
[----:B------:R1:W-:Y:S01]  /*15c20*/  @P2 STG.E desc[UR16][R14.64+0x220], R19 ;  /* 0x000220130e002986 */ /* 0x0003e2000c101910 */
[----:B------:R-:W-:Y:S01]  /*15c30*/  ISETP.GT.AND P2, PT, R0, 0x20, P0 ;  /* 0x000000200000780c */ /* 0x000fe20000744270 */
[----:B------:R-:W-:Y:S02]  /*15c40*/  IMAD.MOV.U32 R16, RZ, RZ, R10 ;  /* 0x000000ffff107224 */ /* 0x000fe400078e000a */
[----:B------:R2:W-:Y:S01]  /*15c50*/  @P4 STG.E desc[UR16][R2.64+0x220], R39 ;  /* 0x0002202702004986 */ /* 0x0005e2000c101910 */
[----:B------:R-:W-:-:S03]  /*15c60*/  IADD3.X R5, R7, UR27, RZ, P5, !PT ;  /* 0x0000001b07057c10 */ /* 0x000fc6000affe4ff */
[----:B------:R3:W-:Y:S01]  /*15c70*/  @P3 STG.E desc[UR16][R12.64+0x200], R23 ;  /* 0x000200170c003986 */ /* 0x0007e2000c101910 */
[----:B------:R-:W-:Y:S01]  /*15c80*/  IADD3 R10, P3, R4, UR9, RZ ;  /* 0x00000009040a7c10 */ /* 0x000fe2000ff7e0ff */
[----:B------:R-:W-:Y:S02]  /*15c90*/  VIADD R17, R11, UR8 ;  /* 0x000000080b117c36 */ /* 0x000fe40008000000 */
[----:B------:R-:W-:Y:S01]  /*15ca0*/  FMUL R41, R41, UR18 ;  /* 0x0000001229297c20 */ /* 0x000fe20008400000 */
[----:B------:R-:W-:Y:S01]  /*15cb0*/  IADD3.X R11, R5, UR27, RZ, P3, !PT ;  /* 0x0000001b050b7c10 */ /* 0x000fe20009ffe4ff */
[----:B0-----:R-:W-:Y:S01]  /*15cc0*/  FMUL R21, R42, UR18 ;  /* 0x000000122a157c20 */ /* 0x001fe20008400000 */
[C---:B------:R-:W-:Y:S02]  /*15cd0*/  ISETP.GT.AND P3, PT, R0.reuse, 0x21, P0 ;  /* 0x000000210000780c */ /* 0x040fe40000764270 */
[C---:B------:R-:W-:Y:S02]  /*15ce0*/  ISETP.GT.AND P4, PT, R0.reuse, 0x28, P1 ;  /* 0x000000280000780c */ /* 0x040fe40000f84270 */
[C---:B------:R-:W-:Y:S01]  /*15cf0*/  ISETP.GT.AND P5, PT, R0.reuse, 0x29, P1 ;  /* 0x000000290000780c */ /* 0x040fe20000fa4270 */
[----:B------:R-:W-:Y:S01]  /*15d00*/  @P6 STG.E desc[UR16][R6.64+0x200], R41 ;  /* 0x0002002906006986 */ /* 0x000fe2000c101910 */
[----:B------:R-:W-:Y:S01]  /*15d10*/  ISETP.GT.AND P6, PT, R0, 0x28, P0 ;  /* 0x000000280000780c */ /* 0x000fe200007c4270 */
[----:B------:R-:W-:-:S02]  /*15d20*/  IMAD.U32 R25, RZ, RZ, UR26 ;  /* 0x0000001aff197e24 */ /* 0x000fc4000f8e00ff */
[----:B------:R0:W-:Y:S01]  /*15d30*/  @P2 STG.E desc[UR16][R12.64+0x220], R21 ;  /* 0x000220150c002986 */ /* 0x0001e2000c101910 */
[----:B------:R-:W-:Y:S01]  /*15d40*/  ISETP.GT.AND P2, PT, R0, 0x29, P0 ;  /* 0x000000290000780c */ /* 0x000fe20000744270 */
[----:B------:R-:W-:Y:S01]  /*15d50*/  FMUL R43, R43, UR18 ;  /* 0x000000122b2b7c20 */ /* 0x000fe20008400000 */
[----:B-1----:R-:W-:Y:S01]  /*15d60*/  FMUL R19, R44, UR18 ;  /* 0x000000122c137c20 */ /* 0x002fe20008400000 */
[----:B------:R-:W-:Y:S01]  /*15d70*/  FMUL R45, R45, UR18 ;  /* 0x000000122d2d7c20 */ /* 0x000fe20008400000 */
[----:B--2---:R-:W-:Y:S01]  /*15d80*/  IMAD.WIDE.U32 R2, R25, 0x1c, R10 ;  /* 0x0000001c19027825 */ /* 0x004fe200078e000a */
[----:B------:R-:W-:Y:S01]  /*15d90*/  MOV R9, UR26 ;  /* 0x0000001a00097c02 */ /* 0x000fe20008000f00 */
[----:B------:R-:W-:Y:S02]  /*15da0*/  @P3 STG.E desc[UR16][R6.64+0x220], R43 ;  /* 0x0002202b06003986 */ /* 0x000fe4000c101910 */
[----:B---3--:R-:W-:Y:S01]  /*15db0*/  FMUL R23, R46, UR18 ;  /* 0x000000122e177c20 */ /* 0x008fe20008400000 */
[----:B------:R-:W-:Y:S01]  /*15dc0*/  FMUL R47, R47, UR18 ;  /* 0x000000122f2f7c20 */ /* 0x000fe20008400000 */
[----:B------:R-:W-:Y:S01]  /*15dd0*/  @P4 STG.E desc[UR16][R16.64+0x200], R19 ;  /* 0x0002001310004986 */ /* 0x000fe2000c101910 */
[----:B------:R-:W-:-:S02]  /*15de0*/  ISETP.GT.AND P4, PT, R0, 0x30, P1 ;  /* 0x000000300000780c */ /* 0x000fc40000f84270 */
[----:B------:R-:W-:Y:S01]  /*15df0*/  MOV R14, R2 ;  /* 0x00000002000e7202 */ /* 0x000fe20000000f00 */
[----:B------:R-:W-:Y:S01]  /*15e00*/  @P5 STG.E desc[UR16][R4.64+0x200], R45 ;  /* 0x0002002d04005986 */ /* 0x000fe2000c101910 */
[----:B------:R-:W-:Y:S02]  /*15e10*/  ISETP.GT.AND P5, PT, R0, 0x31, P1 ;  /* 0x000000310000780c */ /* 0x000fe40000fa4270 */
[----:B------:R-:W-:Y:S01]  /*15e20*/  IADD3 R2, P3, R10, UR9, RZ ;  /* 0x000000090a027c10 */ /* 0x000fe2000ff7e0ff */
[----:B------:R-:W-:Y:S01]  /*15e30*/  IMAD.WIDE.U32 R8, R9, 0x1c, R4 ;  /* 0x0000001c09087825 */ /* 0x000fe200078e0004 */
[----:B------:R1:W-:Y:S01]  /*15e40*/  @P6 STG.E desc[UR16][R16.64+0x220], R23 ;  /* 0x0002201710006986 */ /* 0x0003e2000c101910 */
[----:B------:R-:W-:Y:S02]  /*15e50*/  ISETP.GT.AND P6, PT, R0, 0x30, P0 ;  /* 0x000000300000780c */ /* 0x000fe400007c4270 */
[----:B------:R-:W-:Y:S01]  /*15e60*/  VIADD R15, R3, UR8 ;  /* 0x00000008030f7c36 */ /* 0x000fe20008000000 */
[----:B------:R-:W-:Y:S01]  /*15e70*/  @P2 STG.E desc[UR16][R4.64+0x220], R47 ;  /* 0x0002202f04002986 */ /* 0x000fe2000c101910 */
[----:B------:R-:W-:-:S02]  /*15e80*/  IADD3.X R3, R11, UR27, RZ, P3, !PT ;  /* 0x0000001b0b037c10 */ /* 0x000fc40009ffe4ff */
[C---:B------:R-:W-:Y:S01]  /*15e90*/  ISETP.GT.AND P2, PT, R0.reuse, 0x31, P0 ;  /* 0x000000310000780c */ /* 0x040fe20000744270 */
[----:B------:R-:W-:Y:S01]  /*15ea0*/  VIADD R9, R9, UR8 ;  /* 0x0000000809097c36 */ /* 0x000fe20008000000 */
[----:B------:R-:W-:Y:S01]  /*15eb0*/  ISETP.GT.AND P3, PT, R0, 0x38, P1 ;  /* 0x000000380000780c */ /* 0x000fe20000f64270 */
[----:B0-----:R-:W-:Y:S01]  /*15ec0*/  FMUL R21, R48, UR18 ;  /* 0x0000001230157c20 */ /* 0x001fe20008400000 */
[----:B------:R-:W-:Y:S01]  /*15ed0*/  FMUL R49, R49, UR18 ;  /* 0x0000001231317c20 */ /* 0x000fe20008400000 */
[----:B-1----:R-:W-:Y:S01]  /*15ee0*/  FMUL R17, R50, UR18 ;  /* 0x0000001232117c20 */ /* 0x002fe20008400000 */
[----:B------:R-:W-:Y:S02]  /*15ef0*/  FMUL R51, R51, UR18 ;  /* 0x0000001233337c20 */ /* 0x000fe40008400000 */
[----:B------:R-:W-:Y:S01]  /*15f00*/  @P4 STG.E desc[UR16][R8.64+0x200], R21 ;  /* 0x0002001508004986 */ /* 0x000fe2000c101910 */
[----:B------:R-:W-:Y:S01]  /*15f10*/  ISETP.GT.AND P4, PT, R0, 0x39, P1 ;  /* 0x000000390000780c */ /* 0x000fe20000f84270 */
[----:B------:R-:W-:-:S02]  /*15f20*/  FMUL R19, R52, UR18 ;  /* 0x0000001234137c20 */ /* 0x000fc40008400000 */
[----:B------:R-:W-:Y:S01]  /*15f30*/  @P5 STG.E desc[UR16][R10.64+0x200], R49 ;  /* 0x000200310a005986 */ /* 0x000fe2000c101910 */
[----:B------:R-:W-:-:S03]  /*15f40*/  ISETP.GT.AND P5, PT, R0, 0x38, P0 ;  /* 0x000000380000780c */ /* 0x000fc600007a4270 */
[----:B------:R0:W-:Y:S01]  /*15f50*/  @P6 STG.E desc[UR16][R8.64+0x220], R17 ;  /* 0x0002201108006986 */ /* 0x0001e2000c101910 */
[----:B------:R-:W-:-:S03]  /*15f60*/  FMUL R53, R53, UR18 ;  /* 0x0000001235357c20 */ /* 0x000fc60008400000 */
[----:B------:R-:W-:Y:S04]  /*15f70*/  @P2 STG.E desc[UR16][R10.64+0x220], R51 ;  /* 0x000220330a002986 */ /* 0x000fe8000c101910 */
[----:B------:R-:W-:Y:S01]  /*15f80*/  @P3 STG.E desc[UR16][R14.64+0x200], R19 ;  /* 0x000200130e003986 */ /* 0x000fe2000c101910 */
[----:B------:R-:W-:Y:S01]  /*15f90*/  ISETP.GT.AND P3, PT, R0, 0x39, P0 ;  /* 0x000000390000780c */ /* 0x000fe20000764270 */
[----:B------:R-:W-:Y:S02]  /*15fa0*/  IMAD.U32 R7, RZ, RZ, UR26 ;  /* 0x0000001aff077e24 */ /* 0x000fe4000f8e00ff */
[----:B0-----:R-:W-:Y:S01]  /*15fb0*/  FMUL R9, R54, UR18 ;  /* 0x0000001236097c20 */ /* 0x001fe20008400000 */
[----:B------:R-:W-:Y:S01]  /*15fc0*/  IADD3 R4, P6, R2, UR9, RZ ;  /* 0x0000000902047c10 */ /* 0x000fe2000ffde0ff */
[----:B------:R-:W-:Y:S01]  /*15fd0*/  @P4 STG.E desc[UR16][R2.64+0x200], R53 ;  /* 0x0002003502004986 */ /* 0x000fe2000c101910 */
[C---:B------:R-:W-:Y:S01]  /*15fe0*/  ISETP.GT.AND P2, PT, R0.reuse, 0x40, P1 ;  /* 0x000000400000780c */ /* 0x040fe20000f44270 */
[----:B------:R-:W-:Y:S01]  /*15ff0*/  IMAD.WIDE.U32 R6, R7, 0x1c, R2 ;  /* 0x0000001c07067825 */ /* 0x000fe200078e0002 */
[C---:B------:R-:W-:Y:S01]  /*16000*/  ISETP.GT.AND P4, PT, R0.reuse, 0x41, P1 ;  /* 0x000000410000780c */ /* 0x040fe20000f84270 */
[----:B------:R0:W-:Y:S01]  /*16010*/  @P5 STG.E desc[UR16][R14.64+0x220], R9 ;  /* 0x000220090e005986 */ /* 0x0001e2000c101910 */
[----:B------:R-:W-:Y:S01]  /*16020*/  IADD3.X R5, R3, UR27, RZ, P6, !PT ;  /* 0x0000001b03057c10 */ /* 0x000fe2000b7fe4ff */
[----:B------:R-:W-:Y:S01]  /*16030*/  FMUL R55, R55, UR18 ;  /* 0x0000001237377c20 */ /* 0x000fe20008400000 */
[----:B------:R-:W-:-:S02]  /*16040*/  ISETP.GT.AND P5, PT, R0, 0x40, P0 ;  /* 0x000000400000780c */ /* 0x000fc400007a4270 */
[----:B------:R-:W-:Y:S01]  /*16050*/  ISETP.GT.AND P6, PT, R0, 0x41, P0 ;  /* 0x000000410000780c */ /* 0x000fe200007c4270 */
[----:B------:R-:W-:Y:S01]  /*16060*/  VIADD R13, R7, UR8 ;  /* 0x00000008070d7c36 */ /* 0x000fe20008000000 */
[----:B------:R-:W-:Y:S01]  /*16070*/  MOV R7, UR26 ;  /* 0x0000001a00077c02 */ /* 0x000fe20008000f00 */
[----:B------:R-:W-:Y:S01]  /*16080*/  @P3 STG.E desc[UR16][R2.64+0x220], R55 ;  /* 0x0002203702003986 */ /* 0x000fe2000c101910 */
[----:B------:R-:W-:Y:S02]  /*16090*/  IMAD.MOV.U32 R12, RZ, RZ, R6 ;  /* 0x000000ffff0c7224 */ /* 0x000fe400078e0006 */
[----:B------:R-:W-:Y:S01]  /*160a0*/  FMUL R17, R56, UR18 ;  /* 0x0000001238117c20 */ /* 0x000fe20008400000 */
[----:B------:R-:W-:Y:S01]  /*160b0*/  ISETP.GT.AND P3, PT, R0, 0x48, P1 ;  /* 0x000000480000780c */ /* 0x000fe20000f64270 */
[----:B------:R-:W-:Y:S01]  /*160c0*/  FMUL R57, R57, UR18 ;  /* 0x0000001239397c20 */ /* 0x000fe20008400000 */
[----:B0-----:R-:W-:Y:S01]  /*160d0*/  FMUL R15, R58, UR18 ;  /* 0x000000123a0f7c20 */ /* 0x001fe20008400000 */
[----:B------:R-:W-:Y:S01]  /*160e0*/  FMUL R59, R59, UR18 ;  /* 0x000000123b3b7c20 */ /* 0x000fe20008400000 */
[----:B------:R-:W-:Y:S01]  /*160f0*/  IMAD.WIDE.U32 R6, R7, 0x1c, R4 ;  /* 0x0000001c07067825 */ /* 0x000fe200078e0004 */
[----:B------:R0:W-:Y:S01]  /*16100*/  @P2 STG.E desc[UR16][R12.64+0x200], R17 ;  /* 0x000200110c002986 */ /* 0x0001e2000c101910 */
[----:B------:R-:W-:-:S02]  /*16110*/  ISETP.GT.AND P2, PT, R0, 0x49, P1 ;  /* 0x000000490000780c */ /* 0x000fc40000f44270 */
[----:B------:R-:W-:Y:S01]  /*16120*/  FMUL R19, R60, UR18 ;  /* 0x000000123c137c20 */ /* 0x000fe20008400000 */
[----:B------:R-:W-:Y:S01]  /*16130*/  @P4 STG.E desc[UR16][R4.64+0x200], R57 ;  /* 0x0002003904004986 */ /* 0x000fe2000c101910 */
[----:B------:R-:W-:Y:S02]  /*16140*/  VIADD R11, R7, UR8 ;  /* 0x00000008070b7c36 */ /* 0x000fe40008000000 */
[----:B------:R-:W-:Y:S01]  /*16150*/  IMAD.MOV.U32 R10, RZ, RZ, R6 ;  /* 0x000000ffff0a7224 */ /* 0x000fe200078e0006 */
[----:B------:R-:W-:Y:S01]  /*16160*/  @P5 STG.E desc[UR16][R12.64+0x220], R15 ;  /* 0x0002200f0c005986 */ /* 0x000fe2000c101910 */
[----:B------:R-:W-:-:S03]  /*16170*/  IADD3 R6, P4, R4, UR9, RZ ;  /* 0x0000000904067c10 */ /* 0x000fc6000ff9e0ff */
[----:B------:R1:W-:Y:S01]  /*16180*/  @P6 STG.E desc[UR16][R4.64+0x220], R59 ;  /* 0x0002203b04006986 */ /* 0x0003e2000c101910 */
[----:B------:R-:W-:Y:S01]  /*16190*/  ISETP.GT.AND P6, PT, R0, 0x48, P0 ;  /* 0x000000480000780c */ /* 0x000fe200007c4270 */
[----:B------:R-:W-:Y:S01]  /*161a0*/  FMUL R61, R61, UR18 ;  /* 0x000000123d3d7c20 */ /* 0x000fe20008400000 */
[----:B------:R-:W-:Y:S01]  /*161b0*/  IADD3.X R7, R5, UR27, RZ, P4, !PT ;  /* 0x0000001b05077c10 */ /* 0x000fe2000a7fe4ff */
[----:B------:R2:W-:Y:S01]  /*161c0*/  @P3 STG.E desc[UR16][R10.64+0x200], R19 ;  /* 0x000200130a003986 */ /* 0x0005e2000c101910 */
[----:B------:R-:W-:Y:S01]  /*161d0*/  IADD3 R8, P3, R6, UR9, RZ ;  /* 0x0000000906087c10 */ /* 0x000fe2000ff7e0ff */
[----:B0-----:R-:W-:Y:S01]  /*161e0*/  FMUL R17, R62, UR18 ;  /* 0x000000123e117c20 */ /* 0x001fe20008400000 */
[C---:B------:R-:W-:Y:S01]  /*161f0*/  ISETP.GT.AND P5, PT, R0.reuse, 0x49, P0 ;  /* 0x000000490000780c */ /* 0x040fe200007a4270 */
[----:B------:R-:W-:Y:S01]  /*16200*/  @P2 STG.E desc[UR16][R6.64+0x200], R61 ;  /* 0x0002003d06002986 */ /* 0x000fe2000c101910 */
[----:B------:R-:W-:Y:S02]  /*16210*/  IADD3.X R9, R7, UR27, RZ, P3, !PT ;  /* 0x0000001b07097c10 */ /* 0x000fe40009ffe4ff */
[----:B------:R-:W-:Y:S01]  /*16220*/  MOV R21, UR26 ;  /* 0x0000001a00157c02 */ /* 0x000fe20008000f00 */
[----:B------:R-:W-:Y:S01]  /*16230*/  IMAD.U32 R3, RZ, RZ, UR26 ;  /* 0x0000001aff037e24 */ /* 0x000fe2000f8e00ff */
[C---:B------:R-:W-:Y:S01]  /*16240*/  ISETP.GT.AND P2, PT, R0.reuse, 0x50, P1 ;  /* 0x000000500000780c */ /* 0x040fe20000f44270 */
[----:B------:R-:W-:Y:S01]  /*16250*/  @P6 STG.E desc[UR16][R10.64+0x220], R17 ;  /* 0x000220110a006986 */ /* 0x000fe2000c101910 */
[C---:B------:R-:W-:Y:S01]  /*16260*/  ISETP.GT.AND P4, PT, R0.reuse, 0x51, P1 ;  /* 0x000000510000780c */ /* 0x040fe20000f84270 */
[----:B-1----:R-:W-:Y:S01]  /*16270*/  IMAD.WIDE.U32 R4, R21, 0x1c, R8 ;  /* 0x0000001c15047825 */ /* 0x002fe200078e0008 */
[----:B------:R-:W-:-:S03]  /*16280*/  ISETP.GT.AND P3, PT, R0, 0x50, P0 ;  /* 0x000000500000780c */ /* 0x000fc60000764270 */
[----:B------:R-:W-:Y:S01]  /*16290*/  FMUL R63, R63, UR18 ;  /* 0x000000123f3f7c20 */ /* 0x000fe20008400000 */
[----:B------:R-:W-:Y:S01]  /*162a0*/  ISETP.GT.AND P6, PT, R0, 0x51, P0 ;  /* 0x000000510000780c */ /* 0x000fe200007c4270 */
[----:B------:R-:W-:-:S04]  /*162b0*/  IMAD.WIDE.U32 R2, R3, 0x1c, R6 ;  /* 0x0000001c03027825 */ /* 0x000fc800078e0006 */
[----:B------:R-:W-:Y:S01]  /*162c0*/  FMUL R65, R65, UR18 ;  /* 0x0000001241417c20 */ /* 0x000fe20008400000 */
[----:B------:R-:W-:Y:S02]  /*162d0*/  VIADD R15, R5, UR8 ;  /* 0x00000008050f7c36 */ /* 0x000fe40008000000 */
[----:B------:R-:W-:Y:S01]  /*162e0*/  FMUL R5, R64, UR18 ;  /* 0x0000001240057c20 */ /* 0x000fe20008400000 */
[----:B------:R-:W-:Y:S01]  /*162f0*/  VIADD R13, R3, UR8 ;  /* 0x00000008030d7c36 */ /* 0x000fe20008000000 */
[----:B------:R0:W-:Y:S01]  /*16300*/  @P5 STG.E desc[UR16][R6.64+0x220], R63 ;  /* 0x0002203f06005986 */ /* 0x0001e2000c101910 */
[----:B------:R-:W-:Y:S02]  /*16310*/  IMAD.MOV.U32 R12, RZ, RZ, R2 ;  /* 0x000000ffff0c7224 */ /* 0x000fe400078e0002 */
[----:B--2---:R-:W-:Y:S01]  /*16320*/  FMUL R19, R66, UR18 ;  /* 0x0000001242137c20 */ /* 0x004fe20008400000 */
[----:B------:R-:W-:Y:S01]  /*16330*/  IADD3 R2, P5, R8, UR9, RZ ;  /* 0x0000000908027c10 */ /* 0x000fe2000ffbe0ff */
[----:B------:R-:W-:Y:S01]  /*16340*/  FMUL R67, R67, UR18 ;  /* 0x0000001243437c20 */ /* 0x000fe20008400000 */
[----:B------:R1:W-:Y:S02]  /*16350*/  @P2 STG.E desc[UR16][R12.64+0x200], R5 ;  /* 0x000200050c002986 */ /* 0x0003e4000c101910 */
[----:B------:R-:W-:-:S02]  /*16360*/  IADD3.X R3, R9, UR27, RZ, P5, !PT ;  /* 0x0000001b09037c10 */ /* 0x000fc4000affe4ff */
[----:B------:R-:W-:Y:S01]  /*16370*/  @P4 STG.E desc[UR16][R8.64+0x200], R65 ;  /* 0x0002004108004986 */ /* 0x000fe2000c101910 */
[----:B0-----:R-:W-:-:S03]  /*16380*/  IADD3 R6, P2, R2, UR9, RZ ;  /* 0x0000000902067c10 */ /* 0x001fc6000ff5e0ff */
[----:B------:R0:W-:Y:S01]  /*16390*/  @P3 STG.E desc[UR16][R12.64+0x220], R19 ;  /* 0x000220130c003986 */ /* 0x0001e2000c101910 */
[----:B------:R-:W-:-:S03]  /*163a0*/  ISETP.GT.AND P5, PT, R0, 0x59, P1 ;  /* 0x000000590000780c */ /* 0x000fc60000fa4270 */
[----:B------:R-:W-:Y:S01]  /*163b0*/  @P6 STG.E desc[UR16][R8.64+0x220], R67 ;  /* 0x0002204308006986 */ /* 0x000fe2000c101910 */
[C---:B------:R-:W-:Y:S02]  /*163c0*/  ISETP.GT.AND P6, PT, R0.reuse, 0x58, P1 ;  /* 0x000000580000780c */ /* 0x040fe40000fc4270 */
[----:B------:R-:W-:Y:S02]  /*163d0*/  IADD3.X R7, R3, UR27, RZ, P2, !PT ;  /* 0x0000001b03077c10 */ /* 0x000fe400097fe4ff */
[C---:B------:R-:W-:Y:S01]  /*163e0*/  ISETP.GT.AND P2, PT, R0.reuse, 0x58, P0 ;  /* 0x000000580000780c */ /* 0x040fe20000744270 */
[----:B------:R-:W-:Y:S01]  /*163f0*/  IMAD.U32 R11, RZ, RZ, UR26 ;  /* 0x0000001aff0b7e24 */ /* 0x000fe2000f8e00ff */
[C---:B------:R-:W-:Y:S02]  /*16400*/  ISETP.GT.AND P4, PT, R0.reuse, 0x59, P0 ;  /* 0x000000590000780c */ /* 0x040fe40000784270 */
[----:B------:R-:W-:Y:S01]  /*16410*/  ISETP.GT.AND P3, PT, R0, 0x60, P1 ;  /* 0x000000600000780c */ /* 0x000fe20000f64270 */
[----:B------:R-:W-:Y:S01]  /*16420*/  FMUL R21, R68, UR18 ;  /* 0x0000001244157c20 */ /* 0x000fe20008400000 */
[----:B------:R-:W-:Y:S01]  /*16430*/  MOV R14, R4 ;  /* 0x00000004000e7202 */ /* 0x000fe20000000f00 */
[----:B-1----:R-:W-:-:S04]  /*16440*/  IMAD.WIDE.U32 R4, R11, 0x1c, R2 ;  /* 0x0000001c0b047825 */ /* 0x002fc800078e0002 */
[----:B------:R-:W-:Y:S01]  /*16450*/  FMUL R69, R69, UR18 ;  /* 0x0000001245457c20 */ /* 0x000fe20008400000 */
[----:B0-----:R-:W-:Y:S01]  /*16460*/  FMUL R19, R70, UR18 ;  /* 0x0000001246137c20 */ /* 0x001fe20008400000 */
[----:B------:R-:W-:Y:S02]  /*16470*/  IMAD.U32 R17, RZ, RZ, UR26 ;  /* 0x0000001aff117e24 */ /* 0x000fe4000f8e00ff */
[----:B------:R-:W-:Y:S01]  /*16480*/  FMUL R71, R71, UR18 ;  /* 0x0000001247477c20 */ /* 0x000fe20008400000 */
[----:B------:R-:W-:Y:S01]  /*16490*/  VIADD R13, R5, UR8 ;  /* 0x00000008050d7c36 */ /* 0x000fe20008000000 */
[----:B------:R0:W-:Y:S01]  /*164a0*/  @P6 STG.E desc[UR16][R14.64+0x200], R21 ;  /* 0x000200150e006986 */ /* 0x0001e2000c101910 */
[----:B------:R-:W-:Y:S02]  /*164b0*/  IMAD.MOV.U32 R12, RZ, RZ, R4 ;  /* 0x000000ffff0c7224 */ /* 0x000fe400078e0004 */
[----:B------:R-:W-:Y:S01]  /*164c0*/  FMUL R23, R72, UR18 ;  /* 0x0000001248177c20 */ /* 0x000fe20008400000 */
[----:B------:R-:W-:Y:S01]  /*164d0*/  IMAD.WIDE.U32 R10, R17, 0x1c, R6 ;  /* 0x0000001c110a7825 */ /* 0x000fe200078e0006 */
[----:B------:R-:W-:Y:S01]  /*164e0*/  @P5 STG.E desc[UR16][R2.64+0x200], R69 ;  /* 0x0002004502005986 */ /* 0x000fe2000c101910 */
[----:B------:R-:W-:-:S02]  /*164f0*/  ISETP.GT.AND P6, PT, R0, 0x61, P1 ;  /* 0x000000610000780c */ /* 0x000fc40000fc4270 */
[----:B------:R-:W-:Y:S01]  /*16500*/  IADD3 R4, P5, R6, UR9, RZ ;  /* 0x0000000906047c10 */ /* 0x000fe2000ffbe0ff */
[----:B------:R1:W-:Y:S01]  /*16510*/  @P2 STG.E desc[UR16][R14.64+0x220], R19 ;  /* 0x000220130e002986 */ /* 0x0003e2000c101910 */
[----:B------:R-:W-:Y:S01]  /*16520*/  ISETP.GT.AND P2, PT, R0, 0x60, P0 ;  /* 0x000000600000780c */ /* 0x000fe20000744270 */
[----:B------:R-:W-:Y:S02]  /*16530*/  IMAD.MOV.U32 R16, RZ, RZ, R10 ;  /* 0x000000ffff107224 */ /* 0x000fe400078e000a */
[----:B------:R2:W-:Y:S01]  /*16540*/  @P4 STG.E desc[UR16][R2.64+0x220], R71 ;  /* 0x0002204702004986 */ /* 0x0005e2000c101910 */
[----:B------:R-:W-:-:S03]  /*16550*/  IADD3.X R5, R7, UR27, RZ, P5, !PT ;  /* 0x0000001b07057c10 */ /* 0x000fc6000affe4ff */
[----:B------:R3:W-:Y:S01]  /*16560*/  @P3 STG.E desc[UR16][R12.64+0x200], R23 ;  /* 0x000200170c003986 */ /* 0x0007e2000c101910 */
[----:B------:R-:W-:Y:S01]  /*16570*/  IADD3 R10, P3, R4, UR9, RZ ;  /* 0x00000009040a7c10 */ /* 0x000fe2000ff7e0ff */
[----:B------:R-:W-:Y:S01]  /*16580*/  FMUL R73, R73, UR18 ;  /* 0x0000001249497c20 */ /* 0x000fe20008400000 */
[----:B------:R-:W-:Y:S01]  /*16590*/  IADD3 R17, R11, UR8, RZ ;  /* 0x000000080b117c10 */ /* 0x000fe2000fffe0ff */
[----:B0-----:R-:W-:Y:S01]  /*165a0*/  FMUL R21, R74, UR18 ;  /* 0x000000124a157c20 */ /* 0x001fe20008400000 */
[----:B------:R-:W-:Y:S02]  /*165b0*/  IADD3.X R11, R5, UR27, RZ, P3, !PT ;  /* 0x0000001b050b7c10 */ /* 0x000fe40009ffe4ff */
[C---:B------:R-:W-:Y:S02]  /*165c0*/  ISETP.GT.AND P3, PT, R0.reuse, 0x61, P0 ;  /* 0x000000610000780c */ /* 0x040fe40000764270 */
[C---:B------:R-:W-:Y:S02]  /*165d0*/  ISETP.GT.AND P4, PT, R0.reuse, 0x68, P1 ;  /* 0x000000680000780c */ /* 0x040fe40000f84270 */
[C---:B------:R-:W-:Y:S01]  /*165e0*/  ISETP.GT.AND P5, PT, R0.reuse, 0x69, P1 ;  /* 0x000000690000780c */ /* 0x040fe20000fa4270 */
[----:B------:R-:W-:Y:S01]  /*165f0*/  @P6 STG.E desc[UR16][R6.64+0x200], R73 ;  /* 0x0002004906006986 */ /* 0x000fe2000c101910 */
[----:B------:R-:W-:-:S03]  /*16600*/  ISETP.GT.AND P6, PT, R0, 0x68, P0 ;  /* 0x000000680000780c */ /* 0x000fc600007c4270 */
[----:B------:R0:W-:Y:S01]  /*16610*/  @P2 STG.E desc[UR16][R12.64+0x220], R21 ;  /* 0x000220150c002986 */ /* 0x0001e2000c101910 */
[----:B------:R-:W-:Y:S01]  /*16620*/  ISETP.GT.AND P2, PT, R0, 0x69, P0 ;  /* 0x000000690000780c */ /* 0x000fe20000744270 */
[----:B------:R-:W-:Y:S01]  /*16630*/  FMUL R75, R75, UR18 ;  /* 0x000000124b4b7c20 */ /* 0x000fe20008400000 */
[----:B-1----:R-:W-:Y:S01]  /*16640*/  FMUL R19, R76, UR18 ;  /* 0x000000124c137c20 */ /* 0x002fe20008400000 */
[----:B------:R-:W-:Y:S01]  /*16650*/  FMUL R77, R77, UR18 ;  /* 0x000000124d4d7c20 */ /* 0x000fe20008400000 */
[----:B--2---:R-:W-:-:S04]  /*16660*/  IMAD.WIDE.U32 R2, R25, 0x1c, R10 ;  /* 0x0000001c19027825 */ /* 0x004fc800078e000a */
[----:B---3--:R-:W-:Y:S01]  /*16670*/  FMUL R23, R78, UR18 ;  /* 0x000000124e177c20 */ /* 0x008fe20008400000 */
[----:B------:R-:W-:Y:S01]  /*16680*/  @P3 STG.E desc[UR16][R6.64+0x220], R75 ;  /* 0x0002204b06003986 */ /* 0x000fe2000c101910 */
[----:B------:R-:W-:Y:S01]  /*16690*/  FMUL R79, R79, UR18 ;  /* 0x000000124f4f7c20 */ /* 0x000fe20008400000 */
[----:B------:R-:W-:Y:S02]  /*166a0*/  IMAD.U32 R9, RZ, RZ, UR26 ;  /* 0x0000001aff097e24 */ /* 0x000fe4000f8e00ff */
[----:B------:R-:W-:Y:S01]  /*166b0*/  @P4 STG.E desc[UR16][R16.64+0x200], R19 ;  /* 0x0002001310004986 */ /* 0x000fe2000c101910 */
[----:B------:R-:W-:Y:S01]  /*166c0*/  IMAD.MOV.U32 R14, RZ, RZ, R2 ;  /* 0x000000ffff0e7224 */ /* 0x000fe200078e0002 */
[C---:B------:R-:W-:Y:S02]  /*166d0*/  ISETP.GT.AND P4, PT, R0.reuse, 0x70, P1 ;  /* 0x000000700000780c */ /* 0x040fe40000f84270 */
[----:B------:R-:W-:Y:S01]  /*166e0*/  @P5 STG.E desc[UR16][R4.64+0x200], R77 ;  /* 0x0002004d04005986 */ /* 0x000fe2000c101910 */
[----:B------:R-:W-:-:S02]  /*166f0*/  ISETP.GT.AND P5, PT, R0, 0x71, P1 ;  /* 0x000000710000780c */ /* 0x000fc40000fa4270 */
[----:B------:R-:W-:Y:S01]  /*16700*/  IADD3 R2, P3, R10, UR9, RZ ;  /* 0x000000090a027c10 */ /* 0x000fe2000ff7e0ff */
[----:B------:R-:W-:Y:S01]  /*16710*/  IMAD.WIDE.U32 R8, R9, 0x1c, R4 ;  /* 0x0000001c09087825 */ /* 0x000fe200078e0004 */
[----:B------:R1:W-:Y:S01]  /*16720*/  @P6 STG.E desc[UR16][R16.64+0x220], R23 ;  /* 0x0002201710006986 */ /* 0x0003e2000c101910 */
[C---:B------:R-:W-:Y:S02]  /*16730*/  ISETP.GT.AND P6, PT, R0.reuse, 0x70, P0 ;  /* 0x000000700000780c */ /* 0x040fe400007c4270 */
[----:B------:R-:W-:Y:S01]  /*16740*/  VIADD R15, R3, UR8 ;  /* 0x00000008030f7c36 */ /* 0x000fe20008000000 */
[----:B------:R-:W-:Y:S01]  /*16750*/  @P2 STG.E desc[UR16][R4.64+0x220], R79 ;  /* 0x0002204f04002986 */ /* 0x000fe2000c101910 */
[----:B------:R-:W-:Y:S02]  /*16760*/  IADD3.X R3, R11, UR27, RZ, P3, !PT ;  /* 0x0000001b0b037c10 */ /* 0x000fe40009ffe4ff */
[C---:B------:R-:W-:Y:S02]  /*16770*/  ISETP.GT.AND P2, PT, R0.reuse, 0x71, P0 ;  /* 0x000000710000780c */ /* 0x040fe40000744270 */
[----:B------:R-:W-:Y:S01]  /*16780*/  ISETP.GT.AND P3, PT, R0, 0x78, P1 ;  /* 0x000000780000780c */ /* 0x000fe20000f64270 */
[----:B0-----:R-:W-:Y:S01]  /*16790*/  FMUL R21, R80, UR18 ;  /* 0x0000001250157c20 */ /* 0x001fe20008400000 */
[----:B------:R-:W-:Y:S01]  /*167a0*/  IADD3 R9, R9, UR8, RZ ;  /* 0x0000000809097c10 */ /* 0x000fe2000fffe0ff */
[----:B------:R-:W-:Y:S01]  /*167b0*/  FMUL R81, R81, UR18 ;  /* 0x0000001251517c20 */ /* 0x000fe20008400000 */
[----:B-1----:R-:W-:Y:S01]  /*167c0*/  FMUL R17, R82, UR18 ;  /* 0x0000001252117c20 */ /* 0x002fe20008400000 */
[----:B------:R-:W-:Y:S01]  /*167d0*/  FMUL R83, R83, UR18 ;  /* 0x0000001253537c20 */ /* 0x000fe20008400000 */
[----:B------:R-:W-:Y:S01]  /*167e0*/  FMUL R19, R84, UR18 ;  /* 0x0000001254137c20 */ /* 0x000fe20008400000 */
[----:B------:R-:W-:Y:S01]  /*167f0*/  @P4 STG.E desc[UR16][R8.64+0x200], R21 ;  /* 0x0002001508004986 */ /* 0x000fe2000c101910 */
[----:B------:R-:W-:-:S03]  /*16800*/  ISETP.GT.AND P4, PT, R0, 0x79, P1 ;  /* 0x000000790000780c */ /* 0x000fc60000f84270 */
[----:B------:R-:W-:Y:S01]  /*16810*/  @P5 STG.E desc[UR16][R10.64+0x200], R81 ;  /* 0x000200510a005986 */ /* 0x000fe2000c101910 */
[----:B------:R-:W-:-:S03]  /*16820*/  ISETP.GT.AND P5, PT, R0, 0x78, P0 ;  /* 0x000000780000780c */ /* 0x000fc600007a4270 */
[----:B------:R0:W-:Y:S04]  /*16830*/  @P6 STG.E desc[UR16][R8.64+0x220], R17 ;  /* 0x0002201108006986 */ /* 0x0001e8000c101910 */
[----:B------:R-:W-:Y:S01]  /*16840*/  @P2 STG.E desc[UR16][R10.64+0x220], R83 ;  /* 0x000220530a002986 */ /* 0x000fe2000c101910 */
[----:B------:R-:W-:-:S03]  /*16850*/  FMUL R85, R85, UR18 ;  /* 0x0000001255557c20 */ /* 0x000fc60008400000 */
[----:B------:R-:W-:Y:S01]  /*16860*/  @P3 STG.E desc[UR16][R14.64+0x200], R19 ;  /* 0x000200130e003986 */ /* 0x000fe2000c101910 */
[----:B------:R-:W-:Y:S01]  /*16870*/  ISETP.GT.AND P3, PT, R0, 0x79, P0 ;  /* 0x000000790000780c */ /* 0x000fe20000764270 */
[----:B------:R-:W-:Y:S02]  /*16880*/  IMAD.U32 R7, RZ, RZ, UR26 ;  /* 0x0000001aff077e24 */ /* 0x000fe4000f8e00ff */
[----:B0-----:R-:W-:Y:S01]  /*16890*/  FMUL R9, R86, UR18 ;  /* 0x0000001256097c20 */ /* 0x001fe20008400000 */
[----:B------:R-:W-:Y:S01]  /*168a0*/  IADD3 R4, P6, R2, UR9, RZ ;  /* 0x0000000902047c10 */ /* 0x000fe2000ffde0ff */
[----:B------:R-:W-:Y:S01]  /*168b0*/  IMAD.WIDE.U32 R6, R7, 0x1c, R2 ;  /* 0x0000001c07067825 */ /* 0x000fe200078e0002 */
[C---:B------:R-:W-:Y:S01]  /*168c0*/  ISETP.GT.AND P2, PT, R0.reuse, 0x80, P1 ;  /* 0x000000800000780c */ /* 0x040fe20000f44270 */
[----:B------:R-:W-:Y:S01]  /*168d0*/  @P4 STG.E desc[UR16][R2.64+0x200], R85 ;  /* 0x0002005502004986 */ /* 0x000fe2000c101910 */
[C---:B------:R-:W-:Y:S01]  /*168e0*/  ISETP.GT.AND P4, PT, R0.reuse, 0x81, P1 ;  /* 0x000000810000780c */ /* 0x040fe20000f84270 */
[----:B------:R-:W-:Y:S01]  /*168f0*/  FMUL R87, R87, UR18 ;  /* 0x0000001257577c20 */ /* 0x000fe20008400000 */
[----:B------:R-:W-:Y:S01]  /*16900*/  IADD3.X R5, R3, UR27, RZ, P6, !PT ;  /* 0x0000001b03057c10 */ /* 0x000fe2000b7fe4ff */
[----:B------:R0:W-:Y:S01]  /*16910*/  @P5 STG.E desc[UR16][R14.64+0x220], R9 ;  /* 0x000220090e005986 */ /* 0x0001e2000c101910 */
[----:B------:R-:W-:-:S02]  /*16920*/  ISETP.GT.AND P5, PT, R0, 0x80, P0 ;  /* 0x000000800000780c */ /* 0x000fc400007a4270 */
[C---:B------:R-:W-:Y:S01]  /*16930*/  ISETP.GT.AND P6, PT, R0.reuse, 0x81, P0 ;  /* 0x000000810000780c */ /* 0x040fe200007c4270 */
[----:B------:R-:W-:Y:S01]  /*16940*/  @P3 STG.E desc[UR16][R2.64+0x220], R87 ;  /* 0x0002205702003986 */ /* 0x000fe2000c101910 */
[----:B------:R-:W-:Y:S01]  /*16950*/  IADD3 R13, R7, UR8, RZ ;  /* 0x00000008070d7c10 */ /* 0x000fe2000fffe0ff */
[----:B------:R-:W-:Y:S01]  /*16960*/  IMAD.U32 R7, RZ, RZ, UR26 ;  /* 0x0000001aff077e24 */ /* 0x000fe2000f8e00ff */
[----:B------:R-:W-:Y:S01]  /*16970*/  ISETP.GT.AND P3, PT, R0, 0x88, P1 ;  /* 0x000000880000780c */ /* 0x000fe20000f64270 */
[----:B------:R-:W-:Y:S02]  /*16980*/  IMAD.MOV.U32 R12, RZ, RZ, R6 ;  /* 0x000000ffff0c7224 */ /* 0x000fe400078e0006 */
[----:B------:R-:W-:Y:S01]  /*16990*/  FMUL R17, R88, UR18 ;  /* 0x0000001258117c20 */ /* 0x000fe20008400000 */
[----:B------:R-:W-:Y:S01]  /*169a0*/  FMUL R89, R89, UR18 ;  /* 0x0000001259597c20 */ /* 0x000fe20008400000 */
[----:B------:R-:W-:-:S04]  /*169b0*/  IMAD.WIDE.U32 R6, R7, 0x1c, R4 ;  /* 0x0000001c07067825 */ /* 0x000fc800078e0004 */
[----:B0-----:R-:W-:Y:S01]  /*169c0*/  FMUL R15, R90, UR18 ;  /* 0x000000125a0f7c20 */ /* 0x001fe20008400000 */
[----:B------:R-:W-:Y:S01]  /*169d0*/  FMUL R91, R91, UR18 ;  /* 0x000000125b5b7c20 */ /* 0x000fe20008400000 */
[----:B------:R0:W-:Y:S01]  /*169e0*/  @P2 STG.E desc[UR16][R12.64+0x200], R17 ;  /* 0x000200110c002986 */ /* 0x0001e2000c101910 */
[----:B------:R-:W-:Y:S01]  /*169f0*/  ISETP.GT.AND P2, PT, R0, 0x89, P1 ;  /* 0x000000890000780c */ /* 0x000fe20000f44270 */
[----:B------:R-:W-:Y:S01]  /*16a00*/  VIADD R11, R7, UR8 ;  /* 0x00000008070b7c36 */ /* 0x000fe20008000000 */
[----:B------:R-:W-:Y:S01]  /*16a10*/  MOV R10, R6 ;  /* 0x00000006000a7202 */ /* 0x000fe20000000f00 */
[----:B------:R-:W-:Y:S01]  /*16a20*/  @P4 STG.E desc[UR16][R4.64+0x200], R89 ;  /* 0x0002005904004986 */ /* 0x000fe2000c101910 */
[----:B------:R-:W-:Y:S01]  /*16a30*/  FMUL R19, R92, UR18 ;  /* 0x000000125c137c20 */ /* 0x000fe20008400000 */
[----:B------:R-:W-:Y:S02]  /*16a40*/  IADD3 R6, P4, R4, UR9, RZ ;  /* 0x0000000904067c10 */ /* 0x000fe4000ff9e0ff */
[----:B------:R-:W-:Y:S04]  /*16a50*/  @P5 STG.E desc[UR16][R12.64+0x220], R15 ;  /* 0x0002200f0c005986 */ /* 0x000fe8000c101910 */
[----:B------:R1:W-:Y:S01]  /*16a60*/  @P6 STG.E desc[UR16][R4.64+0x220], R91 ;  /* 0x0002205b04006986 */ /* 0x0003e2000c101910 */
[----:B------:R-:W-:Y:S01]  /*16a70*/  ISETP.GT.AND P6, PT, R0, 0x88, P0 ;  /* 0x000000880000780c */ /* 0x000fe200007c4270 */
[----:B------:R-:W-:Y:S01]  /*16a80*/  FMUL R93, R93, UR18 ;  /* 0x000000125d5d7c20 */ /* 0x000fe20008400000 */
[----:B------:R-:W-:Y:S01]  /*16a90*/  IADD3.X R7, R5, UR27, RZ, P4, !PT ;  /* 0x0000001b05077c10 */ /* 0x000fe2000a7fe4ff */
[----:B------:R2:W-:Y:S01]  /*16aa0*/  @P3 STG.E desc[UR16][R10.64+0x200], R19 ;  /* 0x000200130a003986 */ /* 0x0005e2000c101910 */
[----:B------:R-:W-:Y:S01]  /*16ab0*/  IADD3 R8, P3, R6, UR9, RZ ;  /* 0x0000000906087c10 */ /* 0x000fe2000ff7e0ff */
[----:B0-----:R-:W-:Y:S01]  /*16ac0*/  FMUL R17, R94, UR18 ;  /* 0x000000125e117c20 */ /* 0x001fe20008400000 */
[----:B------:R-:W-:-:S02]  /*16ad0*/  IMAD.U32 R21, RZ, RZ, UR26 ;  /* 0x0000001aff157e24 */ /* 0x000fc4000f8e00ff */
[----:B------:R-:W-:Y:S01]  /*16ae0*/  IADD3.X R9, R7, UR27, RZ, P3, !PT ;  /* 0x0000001b07097c10 */ /* 0x000fe20009ffe4ff */
[----:B------:R-:W-:Y:S01]  /*16af0*/  @P2 STG.E desc[UR16][R6.64+0x200], R93 ;  /* 0x0002005d06002986 */ /* 0x000fe2000c101910 */
[C---:B------:R-:W-:Y:S01]  /*16b00*/  ISETP.GT.AND P5, PT, R0.reuse, 0x89, P0 ;  /* 0x000000890000780c */ /* 0x040fe200007a4270 */
[----:B------:R-:W-:Y:S01]  /*16b10*/  IMAD.U32 R3, RZ, RZ, UR26 ;  /* 0x0000001aff037e24 */ /* 0x000fe2000f8e00ff */
[C---:B------:R-:W-:Y:S01]  /*16b20*/  ISETP.GT.AND P2, PT, R0.reuse, 0x90, P1 ;  /* 0x000000900000780c */ /* 0x040fe20000f44270 */
[----:B-1----:R-:W-:Y:S01]  /*16b30*/  IMAD.WIDE.U32 R4, R21, 0x1c, R8 ;  /* 0x0000001c15047825 */ /* 0x002fe200078e0008 */
[C---:B------:R-:W-:Y:S01]  /*16b40*/  ISETP.GT.AND P4, PT, R0.reuse, 0x91, P1 ;  /* 0x000000910000780c */ /* 0x040fe20000f84270 */
[----:B------:R-:W-:Y:S01]  /*16b50*/  @P6 STG.E desc[UR16][R10.64+0x220], R17 ;  /* 0x000220110a006986 */ /* 0x000fe2000c101910 */
[C---:B------:R-:W-:Y:S01]  /*16b60*/  ISETP.GT.AND P3, PT, R0.reuse, 0x90, P0 ;  /* 0x000000900000780c */ /* 0x040fe20000764270 */
[----:B------:R-:W-:Y:S01]  /*16b70*/  IMAD.WIDE.U32 R2, R3, 0x1c, R6 ;  /* 0x0000001c03027825 */ /* 0x000fe200078e0006 */
[----:B------:R-:W-:-:S03]  /*16b80*/  ISETP.GT.AND P6, PT, R0, 0x91, P0 ;  /* 0x000000910000780c */ /* 0x000fc600007c4270 */
[----:B------:R-:W-:Y:S01]  /*16b90*/  FMUL R95, R95, UR18 ;  /* 0x000000125f5f7c20 */ /* 0x000fe20008400000 */
[----:B------:R-:W-:Y:S01]  /*16ba0*/  IADD3 R15, R5, UR8, RZ ;  /* 0x00000008050f7c10 */ /* 0x000fe2000fffe0ff */
[----:B------:R-:W-:Y:S02]  /*16bb0*/  VIADD R13, R3, UR8 ;  /* 0x00000008030d7c36 */ /* 0x000fe40008000000 */
[----:B------:R-:W-:Y:S01]  /*16bc0*/  FMUL R5, R96, UR18 ;  /* 0x0000001260057c20 */ /* 0x000fe20008400000 */
[----:B------:R-:W-:Y:S02]  /*16bd0*/  IMAD.MOV.U32 R12, RZ, RZ, R2 ;  /* 0x000000ffff0c7224 */ /* 0x000fe400078e0002 */
[----:B------:R-:W-:Y:S01]  /*16be0*/  FMUL R97, R97, UR18 ;  /* 0x0000001261617c20 */ /* 0x000fe20008400000 */
[----:B--2---:R-:W-:Y:S01]  /*16bf0*/  FMUL R19, R98, UR18 ;  /* 0x0000001262137c20 */ /* 0x004fe20008400000 */
[----:B------:R-:W-:Y:S01]  /*16c00*/  FMUL R99, R99, UR18 ;  /* 0x0000001263637c20 */ /* 0x000fe20008400000 */
[----:B------:R0:W-:Y:S01]  /*16c10*/  @P5 STG.E desc[UR16][R6.64+0x220], R95 ;  /* 0x0002205f06005986 */ /* 0x0001e2000c101910 */
[----:B------:R-:W-:-:S03]  /*16c20*/  IADD3 R2, P5, R8, UR9, RZ ;  /* 0x0000000908027c10 */ /* 0x000fc6000ffbe0ff */
[----:B------:R1:W-:Y:S01]  /*16c30*/  @P2 STG.E desc[UR16][R12.64+0x200], R5 ;  /* 0x000200050c002986 */ /* 0x0003e2000c101910 */
[----:B------:R-:W-:-:S03]  /*16c40*/  IADD3.X R3, R9, UR27, RZ, P5, !PT ;  /* 0x0000001b09037c10 */ /* 0x000fc6000affe4ff */
        /* <DEDUP_REMOVED lines=8> */
[C---:B------:R-:W-:Y:S01]  /*16cd0*/  ISETP.GT.AND P2, PT, R0.reuse, 0x98, P0 ;  /* 0x000000980000780c */ /* 0x040fe20000744270 */
[----:B------:R-:W-:Y:S01]  /*16ce0*/  IMAD.MOV.U32 R14, RZ, RZ, R4 ;  /* 0x000000ffff0e7224 */ /* 0x000fe200078e0004 */
[----:B------:R-:W-:Y:S01]  /*16cf0*/  ISETP.GT.AND P4, PT, R0, 0x99, P0 ;  /* 0x000000990000780c */ /* 0x000fe20000784270 */
[----:B------:R-:W-:Y:S01]  /*16d00*/  FMUL R21, R100, UR18 ;  /* 0x0000001264157c20 */ /* 0x000fe20008400000 */
[----:B------:R-:W-:Y:S01]  /*16d10*/  MOV R17, UR26 ;  /* 0x0000001a00117c02 */ /* 0x000fe20008000f00 */
[----:B------:R-:W-:Y:S01]  /*16d20*/  FMUL R101, R101, UR18 ;  /* 0x0000001265657c20 */ /* 0x000fe20008400000 */
[----:B-1----:R-:W-:-:S04]  /*16d30*/  IMAD.WIDE.U32 R4, R11, 0x1c, R2 ;  /* 0x0000001c0b047825 */ /* 0x002fc800078e0002 */
[----:B--2---:R-:W-:Y:S01]  /*16d40*/  FMUL R19, R102, UR18 ;  /* 0x0000001266137c20 */ /* 0x004fe20008400000 */
[----:B------:R0:W-:Y:S01]  /*16d50*/  @P6 STG.E desc[UR16][R14.64+0x200], R21 ;  /* 0x000200150e006986 */ /* 0x0001e2000c101910 */
[----:B------:R-:W-:-:S04]  /*16d60*/  IMAD.WIDE.U32 R10, R17, 0x1c, R6 ;  /* 0x0000001c110a7825 */ /* 0x000fc800078e0006 */
[----:B------:R-:W-:Y:S01]  /*16d70*/  FMUL R103, R103, UR18 ;  /* 0x0000001267677c20 */ /* 0x000fe20008400000 */
[----:B------:R-:W-:Y:S01]  /*16d80*/  @P5 STG.E desc[UR16][R2.64+0x200], R101 ;  /* 0x0002006502005986 */ /* 0x000fe2000c101910 */
[----:B------:R-:W-:Y:S01]  /*16d90*/  IMAD.MOV.U32 R12, RZ, RZ, R4 ;  /* 0x000000ffff0c7224 */ /* 0x000fe200078e0004 */
[----:B------:R-:W-:Y:S02]  /*16da0*/  IADD3 R4, P5, R6, UR9, RZ ;  /* 0x0000000906047c10 */ /* 0x000fe4000ffbe0ff */
[----:B------:R-:W-:Y:S01]  /*16db0*/  ISETP.GT.AND P3, PT, R0, 0xa0, P1 ;  /* 0x000000a00000780c */ /* 0x000fe20000f64270 */
[----:B------:R-:W-:Y:S01]  /*16dc0*/  VIADD R13, R5, UR8 ;  /* 0x00000008050d7c36 */ /* 0x000fe20008000000 */
[----:B------:R-:W-:Y:S01]  /*16dd0*/  MOV R16, R10 ;  /* 0x0000000a00107202 */ /* 0x000fe20000000f00 */
[----:B------:R1:W-:Y:S01]  /*16de0*/  @P2 STG.E desc[UR16][R14.64+0x220], R19 ;  /* 0x000220130e002986 */ /* 0x0003e2000c101910 */
[----:B------:R-:W-:Y:S02]  /*16df0*/  IADD3.X R5, R7, UR27, RZ, P5, !PT ;  /* 0x0000001b07057c10 */ /* 0x000fe4000affe4ff */
[----:B------:R-:W-:Y:S01]  /*16e00*/  IADD3 R10, P2, R4, UR9, RZ ;  /* 0x00000009040a7c10 */ /* 0x000fe2000ff5e0ff */
[----:B------:R2:W-:Y:S01]  /*16e10*/  @P4 STG.E desc[UR16][R2.64+0x220], R103 ;  /* 0x0002206702004986 */ /* 0x0005e2000c101910 */
[C---:B------:R-:W-:Y:S01]  /*16e20*/  ISETP.GT.AND P6, PT, R0.reuse, 0xa1, P1 ;  /* 0x000000a10000780c */ /* 0x040fe20000fc4270 */
[----:B------:R-:W-:Y:S01]  /*16e30*/  VIADD R17, R11, UR8 ;  /* 0x000000080b117c36 */ /* 0x000fe20008000000 */
[----:B------:R-:W-:Y:S01]  /*16e40*/  ISETP.GT.AND P4, PT, R0, 0xa0, P0 ;  /* 0x000000a00000780c */ /* 0x000fe20000784270 */
[----:B------:R-:W-:Y:S01]  /*16e50*/  FMUL R23, R104, UR18 ;  /* 0x0000001268177c20 */ /* 0x000fe20008400000 */
[----:B------:R-:W-:-:S02]  /*16e60*/  IADD3.X R11, R5, UR27, RZ, P2, !PT ;  /* 0x0000001b050b7c10 */ /* 0x000fc400097fe4ff */
[----:B------:R-:W-:Y:S01]  /*16e70*/  ISETP.GT.AND P2, PT, R0, 0xa1, P0 ;  /* 0x000000a10000780c */ /* 0x000fe20000744270 */
[----:B------:R-:W-:Y:S01]  /*16e80*/  FMUL R105, R105, UR18 ;  /* 0x0000001269697c20 */ /* 0x000fe20008400000 */
[----:B------:R3:W-:Y:S01]  /*16e90*/  @P3 STG.E desc[UR16][R12.64+0x200], R23 ;  /* 0x000200170c003986 */ /* 0x0007e2000c101910 */
[----:B0-----:R-:W-:Y:S01]  /*16ea0*/  FMUL R21, R106, UR18 ;  /* 0x000000126a157c20 */ /* 0x001fe20008400000 */
[C---:B------:R-:W-:Y:S01]  /*16eb0*/  ISETP.GT.AND P3, PT, R0.reuse, 0xa8, P1 ;  /* 0x000000a80000780c */ /* 0x040fe20000f64270 */
[----:B------:R-:W-:Y:S01]  /*16ec0*/  FMUL R107, R107, UR18 ;  /* 0x000000126b6b7c20 */ /* 0x000fe20008400000 */
[C---:B------:R-:W-:Y:S01]  /*16ed0*/  ISETP.GT.AND P5, PT, R0.reuse, 0xa9, P1 ;  /* 0x000000a90000780c */ /* 0x040fe20000fa4270 */
[----:B------:R-:W-:Y:S01]  /*16ee0*/  @P6 STG.E desc[UR16][R6.64+0x200], R105 ;  /* 0x0002006906006986 */ /* 0x000fe2000c101910 */
[----:B------:R-:W-:-:S03]  /*16ef0*/  ISETP.GT.AND P6, PT, R0, 0xa8, P0 ;  /* 0x000000a80000780c */ /* 0x000fc600007c4270 */
[----:B------:R0:W-:Y:S01]  /*16f00*/  @P4 STG.E desc[UR16][R12.64+0x220], R21 ;  /* 0x000220150c004986 */ /* 0x0001e2000c101910 */
[----:B------:R-:W-:Y:S01]  /*16f10*/  ISETP.GT.AND P4, PT, R0, 0xa9, P0 ;  /* 0x000000a90000780c */ /* 0x000fe20000784270 */
[----:B------:R-:W-:Y:S02]  /*16f20*/  IMAD.U32 R9, RZ, RZ, UR26 ;  /* 0x0000001aff097e24 */ /* 0x000fe4000f8e00ff */
[----:B-1----:R-:W-:Y:S01]  /*16f30*/  FMUL R19, R108, UR18 ;  /* 0x000000126c137c20 */ /* 0x002fe20008400000 */
[----:B------:R-:W-:Y:S01]  /*16f40*/  @P2 STG.E desc[UR16][R6.64+0x220], R107 ;  /* 0x0002206b06002986 */ /* 0x000fe2000c101910 */
[----:B------:R-:W-:Y:S01]  /*16f50*/  ISETP.GT.AND P2, PT, R0, 0xb0, P1 ;  /* 0x000000b00000780c */ /* 0x000fe20000f44270 */
[----:B--2---:R-:W-:-:S04]  /*16f60*/  IMAD.WIDE.U32 R2, R25, 0x1c, R10 ;  /* 0x0000001c19027825 */ /* 0x004fc800078e000a */
[----:B------:R-:W-:Y:S01]  /*16f70*/  FMUL R109, R109, UR18 ;  /* 0x000000126d6d7c20 */ /* 0x000fe20008400000 */
[----:B---3--:R-:W-:Y:S01]  /*16f80*/  FMUL R23, R110, UR18 ;  /* 0x000000126e177c20 */ /* 0x008fe20008400000 */
[----:B------:R-:W-:Y:S01]  /*16f90*/  @P3 STG.E desc[UR16][R16.64+0x200], R19 ;  /* 0x0002001310003986 */ /* 0x000fe2000c101910 */
[----:B------:R-:W-:-:S04]  /*16fa0*/  IMAD.WIDE.U32 R8, R9, 0x1c, R4 ;  /* 0x0000001c09087825 */ /* 0x000fc800078e0004 */
[----:B------:R-:W-:Y:S01]  /*16fb0*/  FMUL R111, R111, UR18 ;  /* 0x000000126f6f7c20 */ /* 0x000fe20008400000 */
[----:B------:R-:W-:Y:S01]  /*16fc0*/  MOV R14, R2 ;  /* 0x00000002000e7202 */ /* 0x000fe20000000f00 */
[----:B------:R-:W-:Y:S01]  /*16fd0*/  @P5 STG.E desc[UR16][R4.64+0x200], R109 ;  /* 0x0002006d04005986 */ /* 0x000fe2000c101910 */
[----:B------:R-:W-:Y:S01]  /*16fe0*/  ISETP.GT.AND P3, PT, R0, 0xb1, P1 ;  /* 0x000000b10000780c */ /* 0x000fe20000f64270 */
[----:B------:R-:W-:Y:S01]  /*16ff0*/  VIADD R9, R9, UR8 ;  /* 0x0000000809097c36 */ /* 0x000fe20008000000 */
[----:B------:R-:W-:Y:S01]  /*17000*/  IADD3 R2, P5, R10, UR9, RZ ;  /* 0x000000090a027c10 */ /* 0x000fe2000ffbe0ff */
[----:B0-----:R-:W-:Y:S01]  /*17010*/  FMUL R21, R112, UR18 ;  /* 0x0000001270157c20 */ /* 0x001fe20008400000 */
[----:B------:R0:W-:Y:S01]  /*17020*/  @P6 STG.E desc[UR16][R16.64+0x220], R23 ;  /* 0x0002201710006986 */ /* 0x0001e2000c101910 */
[----:B------:R-:W-:Y:S01]  /*17030*/  VIADD R15, R3, UR8 ;  /* 0x00000008030f7c36 */ /* 0x000fe20008000000 */
[----:B------:R-:W-:Y:S02]  /*17040*/  ISETP.GT.AND P6, PT, R0, 0xb0, P0 ;  /* 0x000000b00000780c */ /* 0x000fe400007c4270 */
[----:B------:R1:W-:Y:S01]  /*17050*/  @P4 STG.E desc[UR16][R4.64+0x220], R111 ;  /* 0x0002206f04004986 */ /* 0x0003e2000c101910 */
[----:B------:R-:W-:-:S02]  /*17060*/  IADD3.X R3, R11, UR27, RZ, P5, !PT ;  /* 0x0000001b0b037c10 */ /* 0x000fc4000affe4ff */
[C---:B------:R-:W-:Y:S01]  /*17070*/  ISETP.GT.AND P4, PT, R0.reuse, 0xb1, P0 ;  /* 0x000000b10000780c */ /* 0x040fe20000784270 */
[----:B------:R-:W-:Y:S01]  /*17080*/  @P2 STG.E desc[UR16][R8.64+0x200], R21 ;  /* 0x0002001508002986 */ /* 0x000fe2000c101910 */
[C---:B------:R-:W-:Y:S01]  /*17090*/  ISETP.GT.AND P5, PT, R0.reuse, 0xb8, P1 ;  /* 0x000000b80000780c */ /* 0x040fe20000fa4270 */
[----:B------:R-:W-:Y:S01]  /*170a0*/  FMUL R113, R113, UR18 ;  /* 0x0000001271717c20 */ /* 0x000fe20008400000 */
[----:B------:R-:W-:Y:S01]  /*170b0*/  ISETP.GT.AND P2, PT, R0, 0xb9, P1 ;  /* 0x000000b90000780c */ /* 0x000fe20000f44270 */
[----:B0-----:R-:W-:Y:S01]  /*170c0*/  FMUL R17, R114, UR18 ;  /* 0x0000001272117c20 */ /* 0x001fe20008400000 */
[----:B------:R-:W-:Y:S01]  /*170d0*/  FMUL R115, R115, UR18 ;  /* 0x0000001273737c20 */ /* 0x000fe20008400000 */
[----:B------:R-:W-:Y:S01]  /*170e0*/  FMUL R19, R116, UR18 ;  /* 0x0000001274137c20 */ /* 0x000fe20008400000 */
[----:B------:R-:W-:Y:S01]  /*170f0*/  @P3 STG.E desc[UR16][R10.64+0x200], R113 ;  /* 0x000200710a003986 */ /* 0x000fe2000c101910 */
[C---:B------:R-:W-:Y:S01]  /*17100*/  ISETP.GT.AND P3, PT, R0.reuse, 0xb8, P0 ;  /* 0x000000b80000780c */ /* 0x040fe20000764270 */
[----:B------:R-:W-:Y:S01]  /*17110*/  FMUL R117, R117, UR18 ;  /* 0x0000001275757c20 */ /* 0x000fe20008400000 */
[----:B------:R-:W-:Y:S01]  /*17120*/  IMAD.U32 R7, RZ, RZ, UR26 ;  /* 0x0000001aff077e24 */ /* 0x000fe2000f8e00ff */
[----:B------:R0:W-:Y:S04]  /*17130*/  @P6 STG.E desc[UR16][R8.64+0x220], R17 ;  /* 0x0002201108006986 */ /* 0x0001e8000c101910 */
[----:B------:R2:W-:Y:S01]  /*17140*/  @P4 STG.E desc[UR16][R10.64+0x220], R115 ;  /* 0x000220730a004986 */ /* 0x0005e2000c101910 */
[----:B------:R-:W-:Y:S01]  /*17150*/  IMAD.WIDE.U32 R6, R7, 0x1c, R2 ;  /* 0x0000001c07067825 */ /* 0x000fe200078e0002 */
[----:B------:R-:W-:-:S02]  /*17160*/  ISETP.GT.AND P4, PT, R0, 0xc0, P1 ;  /* 0x000000c00000780c */ /* 0x000fc40000f84270 */
[----:B------:R-:W-:Y:S01]  /*17170*/  @P5 STG.E desc[UR16][R14.64+0x200], R19 ;  /* 0x000200130e005986 */ /* 0x000fe2000c101910 */
[----:B------:R-:W-:Y:S02]  /*17180*/  ISETP.GT.AND P5, PT, R0, 0xb9, P0 ;  /* 0x000000b90000780c */ /* 0x000fe400007a4270 */
[----:B-1----:R-:W-:Y:S01]  /*17190*/  IADD3 R4, P6, R2, UR9, RZ ;  /* 0x0000000902047c10 */ /* 0x002fe2000ffde0ff */
[----:B------:R-:W-:Y:S01]  /*171a0*/  @P2 STG.E desc[UR16][R2.64+0x200], R117 ;  /* 0x0002007502002986 */ /* 0x000fe2000c101910 */
[----:B------:R-:W-:Y:S01]  /*171b0*/  ISETP.GT.AND P2, PT, R0, 0xc1, P1 ;  /* 0x000000c10000780c */ /* 0x000fe20000f44270 */
[----:B0-----:R-:W-:Y:S01]  /*171c0*/  FMUL R9, R118, UR18 ;  /* 0x0000001276097c20 */ /* 0x001fe20008400000 */
[----:B------:R-:W-:Y:S01]  /*171d0*/  VIADD R13, R7, UR8 ;  /* 0x00000008070d7c36 */ /* 0x000fe20008000000 */
[----:B------:R-:W-:Y:S02]  /*171e0*/  IADD3.X R5, R3, UR27, RZ, P6, !PT ;  /* 0x0000001b03057c10 */ /* 0x000fe4000b7fe4ff */
[----:B------:R-:W-:Y:S01]  /*171f0*/  MOV R7, UR26 ;  /* 0x0000001a00077c02 */ /* 0x000fe20008000f00 */
[----:B------:R0:W-:Y:S01]  /*17200*/  @P3 STG.E desc[UR16][R14.64+0x220], R9 ;  /* 0x000220090e003986 */ /* 0x0001e2000c101910 */
[----:B------:R-:W-:Y:S01]  /*17210*/  FMUL R119, R119, UR18 ;  /* 0x0000001277777c20 */ /* 0x000fe20008400000 */
[----:B------:R-:W-:Y:S01]  /*17220*/  IMAD.MOV.U32 R12, RZ, RZ, R6 ;  /* 0x000000ffff0c7224 */ /* 0x000fe200078e0006 */
[----:B------:R-:W-:Y:S01]  /*17230*/  ISETP.GT.AND P3, PT, R0, 0xc0, P0 ;  /* 0x000000c00000780c */ /* 0x000fe20000764270 */
[----:B------:R-:W-:Y:S01]  /*17240*/  FMUL R17, R120, UR18 ;  /* 0x0000001278117c20 */ /* 0x000fe20008400000 */
[----:B------:R-:W-:Y:S01]  /*17250*/  FMUL R121, R121, UR18 ;  /* 0x0000001279797c20 */ /* 0x000fe20008400000 */
[----:B------:R-:W-:Y:S01]  /*17260*/  IMAD.WIDE.U32 R6, R7, 0x1c, R4 ;  /* 0x0000001c07067825 */ /* 0x000fe200078e0004 */
[----:B------:R1:W-:Y:S03]  /*17270*/  @P5 STG.E desc[UR16][R2.64+0x220], R119 ;  /* 0x0002207702005986 */ /* 0x0003e6000c101910 */
[----:B--2---:R-:W-:Y:S01]  /*17280*/  IMAD.MOV.U32 R10, RZ, RZ, R6 ;  /* 0x000000ffff0a7224 */ /* 0x004fe200078e0006 */
[----:B------:R-:W-:Y:S01]  /*17290*/  @P4 STG.E desc[UR16][R12.64+0x200], R17 ;  /* 0x000200110c004986 */ /* 0x000fe2000c101910 */
[----:B0-----:R-:W-:-:S03]  /*172a0*/  FMUL R15, R122, UR18 ;  /* 0x000000127a0f7c20 */ /* 0x001fc60008400000 */
[----:B------:R-:W-:Y:S01]  /*172b0*/  @P2 STG.E desc[UR16][R4.64+0x200], R121 ;  /* 0x0002007904002986 */ /* 0x000fe2000c101910 */
[----:B------:R-:W-:Y:S01]  /*172c0*/  IADD3 R6, P2, R4, UR9, RZ ;  /* 0x0000000904067c10 */ /* 0x000fe2000ff5e0ff */
[----:B------:R-:W-:Y:S01]  /*172d0*/  VIADD R11, R7, UR8 ;  /* 0x00000008070b7c36 */ /* 0x000fe20008000000 */
[C---:B------:R-:W-:Y:S02]  /*172e0*/  ISETP.GT.AND P6, PT, R0.reuse, 0xc1, P0 ;  /* 0x000000c10000780c */ /* 0x040fe400007c4270 */
[C---:B------:R-:W-:Y:S02]  /*172f0*/  ISETP.GT.AND P5, PT, R0.reuse, 0xc8, P1 ;  /* 0x000000c80000780c */ /* 0x040fe40000fa4270 */
[----:B------:R-:W-:Y:S01]  /*17300*/  IADD3.X R7, R5, UR27, RZ, P2, !PT ;  /* 0x0000001b05077c10 */ /* 0x000fe200097fe4ff */
[----:B------:R0:W-:Y:S01]  /*17310*/  @P3 STG.E desc[UR16][R12.64+0x220], R15 ;  /* 0x0002200f0c003986 */ /* 0x0001e2000c101910 */
[----:B------:R-:W-:Y:S02]  /*17320*/  ISETP.GT.AND P4, PT, R0, 0xc9, P1 ;  /* 0x000000c90000780c */ /* 0x000fe40000f84270 */
[----:B------:R-:W-:-:S02]  /*17330*/  IADD3 R8, P2, R6, UR9, RZ ;  /* 0x0000000906087c10 */ /* 0x000fc4000ff5e0ff */
[----:B------:R-:W-:Y:S01]  /*17340*/  ISETP.GT.AND P3, PT, R0, 0xc8, P0 ;  /* 0x000000c80000780c */ /* 0x000fe20000764270 */
[----:B------:R-:W-:Y:S01]  /*17350*/  FMUL R123, R123, UR18 ;  /* 0x000000127b7b7c20 */ /* 0x000fe20008400000 */
[----:B------:R-:W-:Y:S01]  /*17360*/  IADD3.X R9, R7, UR27, RZ, P2, !PT ;  /* 0x0000001b07097c10 */ /* 0x000fe200097fe4ff */
[----:B------:R-:W-:Y:S01]  /*17370*/  FMUL R19, R124, UR18 ;  /* 0x000000127c137c20 */ /* 0x000fe20008400000 */
[----:B------:R-:W-:Y:S01]  /*17380*/  ISETP.GT.AND P2, PT, R0, 0xc9, P0 ;  /* 0x000000c90000780c */ /* 0x000fe20000744270 */
[----:B------:R-:W-:Y:S01]  /*17390*/  FMUL R125, R125, UR18 ;  /* 0x000000127d7d7c20 */ /* 0x000fe20008400000 */
[----:B------:R2:W-:Y:S01]  /*173a0*/  @P6 STG.E desc[UR16][R4.64+0x220], R123 ;  /* 0x0002207b04006986 */ /* 0x0005e2000c101910 */
[----:B-1----:R-:W-:Y:S01]  /*173b0*/  IMAD.U32 R3, RZ, RZ, UR26 ;  /* 0x0000001aff037e24 */ /* 0x002fe2000f8e00ff */
[----:B0-----:R-:W-:Y:S01]  /*173c0*/  MOV R13, UR26 ;  /* 0x0000001a000d7c02 */ /* 0x001fe20008000f00 */
[----:B------:R-:W-:Y:S01]  /*173d0*/  FMUL R17, R126, UR18 ;  /* 0x000000127e117c20 */ /* 0x000fe20008400000 */
[----:B------:R-:W-:Y:S01]  /*173e0*/  @P5 STG.E desc[UR16][R10.64+0x200], R19 ;  /* 0x000200130a005986 */ /* 0x000fe2000c101910 */
[C---:B------:R-:W-:Y:S01]  /*173f0*/  ISETP.GT.AND P5, PT, R0.reuse, 0xd0, P1 ;  /* 0x000000d00000780c */ /* 0x040fe20000fa4270 */
[----:B------:R-:W-:Y:S01]  /*17400*/  FMUL R127, R127, UR18 ;  /* 0x000000127f7f7c20 */ /* 0x000fe20008400000 */
[C---:B------:R-:W-:Y:S01]  /*17410*/  ISETP.GT.AND P6, PT, R0.reuse, 0xd1, P1 ;  /* 0x000000d10000780c */ /* 0x040fe20000fc4270 */
[----:B------:R-:W-:Y:S01]  /*17420*/  @P4 STG.E desc[UR16][R6.64+0x200], R125 ;  /* 0x0002007d06004986 */ /* 0x000fe2000c101910 */
[----:B------:R-:W-:Y:S01]  /*17430*/  IMAD.WIDE.U32 R2, R3, 0x1c, R6 ;  /* 0x0000001c03027825 */ /* 0x000fe200078e0006 */
[----:B------:R-:W-:-:S02]  /*17440*/  ISETP.GT.AND P4, PT, R0, 0xd0, P0 ;  /* 0x000000d00000780c */ /* 0x000fc40000784270 */
[----:B------:R0:W-:Y:S01]  /*17450*/  @P3 STG.E desc[UR16][R10.64+0x220], R17 ;  /* 0x000220110a003986 */ /* 0x0001e2000c101910 */
[----:B--2---:R-:W-:Y:S01]  /*17460*/  IMAD.WIDE.U32 R4, R13, 0x1c, R8 ;  /* 0x0000001c0d047825 */ /* 0x004fe200078e0008 */
[----:B------:R-:W-:Y:S02]  /*17470*/  ISETP.GT.AND P3, PT, R0, 0xd1, P0 ;  /* 0x000000d10000780c */ /* 0x000fe40000764270 */
[----:B------:R-:W-:Y:S01]  /*17480*/  @P2 STG.E desc[UR16][R6.64+0x220], R127 ;  /* 0x0002207f06002986 */ /* 0x000fe2000c101910 */
[----:B------:R-:W-:Y:S01]  /*17490*/  IMAD.MOV.U32 R12, RZ, RZ, R2 ;  /* 0x000000ffff0c7224 */ /* 0x000fe200078e0002 */
[----:B------:R-:W-:Y:S01]  /*174a0*/  IADD3 R2, P2, R8, UR9, RZ ;  /* 0x0000000908027c10 */ /* 0x000fe2000ff5e0ff */
[----:B------:R-:W-:Y:S02]  /*174b0*/  VIADD R15, R5, UR8 ;  /* 0x00000008050f7c36 */ /* 0x000fe40008000000 */
[----:B------:R-:W-:Y:S01]  /*174c0*/  FMUL R5, R128, UR18 ;  /* 0x0000001280057c20 */ /* 0x000fe20008400000 */
[----:B------:R-:W-:-:S02]  /*174d0*/  VIADD R13, R3, UR8 ;  /* 0x00000008030d7c36 */ /* 0x000fc40008000000 */
[----:B------:R-:W-:Y:S01]  /*174e0*/  FMUL R129, R129, UR18 ;  /* 0x0000001281817c20 */ /* 0x000fe20008400000 */
[----:B------:R-:W-:Y:S01]  /*174f0*/  IADD3.X R3, R9, UR27, RZ, P2, !PT ;  /* 0x0000001b09037c10 */ /* 0x000fe200097fe4ff */
[----:B0-----:R-:W-:Y:S01]  /*17500*/  FMUL R17, R130, UR18 ;  /* 0x0000001282117c20 */ /* 0x001fe20008400000 */
[----:B------:R-:W-:Y:S01]  /*17510*/  FMUL R131, R131, UR18 ;  /* 0x0000001283837c20 */ /* 0x000fe20008400000 */
[----:B------:R-:W-:Y:S01]  /*17520*/  IADD3 R10, P2, R2, UR9, RZ ;  /* 0x00000009020a7c10 */ /* 0x000fe2000ff5e0ff */
[----:B------:R-:W-:Y:S04]  /*17530*/  @P5 STG.E desc[UR16][R12.64+0x200], R5 ;  /* 0x000200050c005986 */ /* 0x000fe8000c101910 */
[----:B------:R-:W-:Y:S01]  /*17540*/  @P6 STG.E desc[UR16][R8.64+0x200], R129 ;  /* 0x0002008108006986 */ /* 0x000fe2000c101910 */
[----:B------:R-:W-:-:S03]  /*17550*/  IADD3.X R11, R3, UR27, RZ, P2, !PT ;  /* 0x0000001b030b7c10 */ /* 0x000fc600097fe4ff */
[----:B------:R0:W-:Y:S01]  /*17560*/  @P4 STG.E desc[UR16][R12.64+0x220], R17 ;  /* 0x000220110c004986 */ /* 0x0001e2000c101910 */
[C---:B------:R-:W-:Y:S02]  /*17570*/  ISETP.GT.AND P4, PT, R0.reuse, 0xd8, P1 ;  /* 0x000000d80000780c */ /* 0x040fe40000f84270 */
[C---:B------:R-:W-:Y:S01]  /*17580*/  ISETP.GT.AND P2, PT, R0.reuse, 0xd9, P1 ;  /* 0x000000d90000780c */ /* 0x040fe20000f44270 */
[----:B------:R1:W-:Y:S01]  /*17590*/  @P3 STG.E desc[UR16][R8.64+0x220], R131 ;  /* 0x0002208308003986 */ /* 0x0003e2000c101910 */
[C---:B------:R-:W-:Y:S02]  /*175a0*/  ISETP.GT.AND P3, PT, R0.reuse, 0xd8, P0 ;  /* 0x000000d80000780c */ /* 0x040fe40000764270 */
[----:B------:R-:W-:Y:S01]  /*175b0*/  ISETP.GT.AND P5, PT, R0, 0xd9, P0 ;  /* 0x000000d90000780c */ /* 0x000fe200007a4270 */
[----:B------:R-:W-:Y:S01]  /*175c0*/  FMUL R19, R132, UR18 ;  /* 0x0000001284137c20 */ /* 0x000fe20008400000 */
[----:B------:R-:W-:Y:S01]  /*175d0*/  MOV R14, R4 ;  /* 0x00000004000e7202 */ /* 0x000fe20000000f00 */
[----:B------:R-:W-:Y:S01]  /*175e0*/  FMUL R133, R133, UR18 ;  /* 0x0000001285857c20 */ /* 0x000fe20008400000 */
[----:B------:R-:W-:Y:S01]  /*175f0*/  FMUL R135, R135, UR18 ;  /* 0x0000001287877c20 */ /* 0x000fe20008400000 */
[----:B0-----:R-:W-:-:S02]  /*17600*/  FMUL R13, R134, UR18 ;  /* 0x00000012860d7c20 */ /* 0x001fc40008400000 */
[----:B------:R-:W-:Y:S01]  /*17610*/  @P4 STG.E desc[UR16][R14.64+0x200], R19 ;  /* 0x000200130e004986 */ /* 0x000fe2000c101910 */
[----:B------:R-:W-:Y:S01]  /*17620*/  IMAD.U32 R7, RZ, RZ, UR26 ;  /* 0x0000001aff077e24 */ /* 0x000fe2000f8e00ff */
[C---:B------:R-:W-:Y:S02]  /*17630*/  ISETP.GT.AND P4, PT, R0.reuse, 0xe0, P1 ;  /* 0x000000e00000780c */ /* 0x040fe40000f84270 */
[----:B------:R-:W-:Y:S01]  /*17640*/  @P2 STG.E desc[UR16][R2.64+0x200], R133 ;  /* 0x0002008502002986 */ /* 0x000fe2000c101910 */
[----:B------:R-:W-:-:S03]  /*17650*/  ISETP.GT.AND P6, PT, R0, 0xe1, P1 ;  /* 0x000000e10000780c */ /* 0x000fc60000fc4270 */
[----:B------:R0:W-:Y:S01]  /*17660*/  @P3 STG.E desc[UR16][R14.64+0x220], R13 ;  /* 0x0002200d0e003986 */ /* 0x0001e2000c101910 */
[----:B------:R-:W-:-:S03]  /*17670*/  IMAD.WIDE.U32 R4, R7, 0x1c, R2 ;  /* 0x0000001c07047825 */ /* 0x000fc600078e0002 */
[----:B------:R2:W-:Y:S01]  /*17680*/  @P5 STG.E desc[UR16][R2.64+0x220], R135 ;  /* 0x0002208702005986 */ /* 0x0005e2000c101910 */
[C---:B------:R-:W-:Y:S02]  /*17690*/  ISETP.GT.AND P5, PT, R0.reuse, 0xe0, P0 ;  /* 0x000000e00000780c */ /* 0x040fe400007a4270 */
[----:B------:R-:W-:Y:S01]  /*176a0*/  ISETP.GT.AND P3, PT, R0, 0xe1, P0 ;  /* 0x000000e10000780c */ /* 0x000fe20000764270 */
[----:B-1----:R-:W-:Y:S02]  /*176b0*/  VIADD R9, R5, UR8 ;  /* 0x0000000805097c36 */ /* 0x002fe40008000000 */
[----:B------:R-:W-:Y:S01]  /*176c0*/  FMUL R17, R136, UR18 ;  /* 0x0000001288117c20 */ /* 0x000fe20008400000 */
[----:B------:R-:W-:Y:S02]  /*176d0*/  IMAD.MOV.U32 R8, RZ, RZ, R4 ;  /* 0x000000ffff087224 */ /* 0x000fe400078e0004 */
[----:B------:R-:W-:Y:S01]  /*176e0*/  FMUL R137, R137, UR18 ;  /* 0x0000001289897c20 */ /* 0x000fe20008400000 */
[----:B------:R-:W-:Y:S01]  /*176f0*/  IADD3 R4, P2, R10, UR9, RZ ;  /* 0x000000090a047c10 */ /* 0x000fe2000ff5e0ff */
[----:B0-----:R-:W-:Y:S01]  /*17700*/  FMUL R15, R138, UR18 ;  /* 0x000000128a0f7c20 */ /* 0x001fe20008400000 */
[----:B------:R-:W-:Y:S01]  /*17710*/  FMUL R139, R139, UR18 ;  /* 0x000000128b8b7c20 */ /* 0x000fe20008400000 */
[----:B------:R-:W-:Y:S01]  /*17720*/  IMAD.U32 R21, RZ, RZ, UR26 ;  /* 0x0000001aff157e24 */ /* 0x000fe2000f8e00ff */
[----:B------:R0:W-:Y:S01]  /*17730*/  @P4 STG.E desc[UR16][R8.64+0x200], R17 ;  /* 0x0002001108004986 */ /* 0x0001e2000c101910 */
[----:B------:R-:W-:-:S02]  /*17740*/  IADD3.X R5, R11, UR27, RZ, P2, !PT ;  /* 0x0000001b0b057c10 */ /* 0x000fc400097fe4ff */
[C---:B------:R-:W-:Y:S01]  /*17750*/  ISETP.GT.AND P2, PT, R0.reuse, 0xe8, P1 ;  /* 0x000000e80000780c */ /* 0x040fe20000f44270 */
[----:B------:R-:W-:Y:S01]  /*17760*/  @P6 STG.E desc[UR16][R10.64+0x200], R137 ;  /* 0x000200890a006986 */ /* 0x000fe2000c101910 */
[C---:B------:R-:W-:Y:S01]  /*17770*/  ISETP.GT.AND P4, PT, R0.reuse, 0xe9, P1 ;  /* 0x000000e90000780c */ /* 0x040fe20000f84270 */
[----:B------:R-:W-:Y:S02]  /*17780*/  IMAD.WIDE.U32 R6, R21, 0x1c, R10 ;  /* 0x0000001c15067825 */ /* 0x000fe400078e000a */
[----:B------:R1:W-:Y:S01]  /*17790*/  @P5 STG.E desc[UR16][R8.64+0x220], R15 ;  /* 0x0002200f08005986 */ /* 0x0003e2000c101910 */
[C---:B------:R-:W-:Y:S01]  /*177a0*/  ISETP.GT.AND P5, PT, R0.reuse, 0xe8, P0 ;  /* 0x000000e80000780c */ /* 0x040fe200007a4270 */
[----:B------:R-:W-:Y:S01]  /*177b0*/  IMAD.U32 R19, RZ, RZ, UR26 ;  /* 0x0000001aff137e24 */ /* 0x000fe2000f8e00ff */
[C---:B------:R-:W-:Y:S01]  /*177c0*/  ISETP.GT.AND P6, PT, R0.reuse, 0xe9, P0 ;  /* 0x000000e90000780c */ /* 0x040fe200007c4270 */
[----:B------:R3:W-:Y:S01]  /*177d0*/  @P3 STG.E desc[UR16][R10.64+0x220], R139 ;  /* 0x0002208b0a003986 */ /* 0x0007e2000c101910 */
[----:B------:R-:W-:Y:S01]  /*177e0*/  ISETP.GT.AND P3, PT, R0, 0xf0, P1 ;  /* 0x000000f00000780c */ /* 0x000fe20000f64270 */
[----:B--2---:R-:W-:Y:S01]  /*177f0*/  IMAD.WIDE.U32 R2, R19, 0x1c, R4 ;  /* 0x0000001c13027825 */ /* 0x004fe200078e0004 */
[----:B------:R-:W-:-:S03]  /*17800*/  IADD3 R7, R7, UR8, RZ ;  /* 0x0000000807077c10 */ /* 0x000fc6000fffe0ff */
[----:B0-----:R-:W-:Y:S01]  /*17810*/  FMUL R17, R140, UR18 ;  /* 0x000000128c117c20 */ /* 0x001fe20008400000 */
[----:B------:R-:W-:Y:S01]  /*17820*/  FMUL R141, R141, UR18 ;  /* 0x000000128d8d7c20 */ /* 0x000fe20008400000 */
[----:B------:R-:W-:Y:S01]  /*17830*/  FMUL R19, R142, UR18 ;  /* 0x000000128e137c20 */ /* 0x000fe20008400000 */
[----:B------:R-:W-:Y:S01]  /*17840*/  FMUL R143, R143, UR18 ;  /* 0x000000128f8f7c20 */ /* 0x000fe20008400000 */
[----:B------:R-:W-:Y:S01]  /*17850*/  VIADD R13, R3, UR8 ;  /* 0x00000008030d7c36 */ /* 0x000fe20008000000 */
[----:B------:R-:W-:Y:S01]  /*17860*/  MOV R12, R2 ;  /* 0x00000002000c7202 */ /* 0x000fe20000000f00 */
[----:B-1----:R-:W-:Y:S01]  /*17870*/  FMUL R9, R144, UR18 ;  /* 0x0000001290097c20 */ /* 0x002fe20008400000 */
[----:B------:R-:W-:Y:S01]  /*17880*/  @P2 STG.E desc[UR16][R6.64+0x200], R17 ;  /* 0x0002001106002986 */ /* 0x000fe2000c101910 */
[----:B------:R-:W-:-:S03]  /*17890*/  ISETP.GT.AND P2, PT, R0, 0xf1, P1 ;  /* 0x000000f10000780c */ /* 0x000fc60000f44270 */
[----:B------:R-:W-:Y:S04]  /*178a0*/  @P4 STG.E desc[UR16][R4.64+0x200], R141 ;  /* 0x0002008d04004986 */ /* 0x000fe8000c101910 */
[----:B------:R-:W-:Y:S04]  /*178b0*/  @P5 STG.E desc[UR16][R6.64+0x220], R19 ;  /* 0x0002201306005986 */ /* 0x000fe8000c101910 */
[----:B------:R0:W-:Y:S04]  /*178c0*/  @P6 STG.E desc[UR16][R4.64+0x220], R143 ;  /* 0x0002208f04006986 */ /* 0x0001e8000c101910 */
[----:B------:R1:W-:Y:S01]  /*178d0*/  @P3 STG.E desc[UR16][R12.64+0x200], R9 ;  /* 0x000200090c003986 */ /* 0x0003e2000c101910 */
[----:B------:R-:W-:Y:S01]  /*178e0*/  IADD3 R2, P3, R4, UR9, RZ ;  /* 0x0000000904027c10 */ /* 0x000fe2000ff7e0ff */
[----:B------:R-:W-:Y:S01]  /*178f0*/  FMUL R145, R145, UR18 ;  /* 0x0000001291917c20 */ /* 0x000fe20008400000 */
[C---:B------:R-:W-:Y:S01]  /*17900*/  ISETP.GT.AND P5, PT, R0.reuse, 0xf0, P0 ;  /* 0x000000f00000780c */ /* 0x040fe200007a4270 */
[----:B---3--:R-:W-:Y:S01]  /*17910*/  IMAD.U32 R11, RZ, RZ, UR26 ;  /* 0x0000001aff0b7e24 */ /* 0x008fe2000f8e00ff */
[----:B------:R-:W-:-:S02]  /*17920*/  ISETP.GT.AND P4, PT, R0, 0xf1, P0 ;  /* 0x000000f10000780c */ /* 0x000fc40000784270 */
[----:B------:R-:W-:Y:S02]  /*17930*/  IADD3.X R3, R5, UR27, RZ, P3, !PT ;  /* 0x0000001b05037c10 */ /* 0x000fe40009ffe4ff */
[C---:B------:R-:W-:Y:S02]  /*17940*/  ISETP.GT.AND P3, PT, R0.reuse, 0xf8, P1 ;  /* 0x000000f80000780c */ /* 0x040fe40000f64270 */
[C---:B------:R-:W-:Y:S02]  /*17950*/  ISETP.GT.AND P1, PT, R0.reuse, 0xf9, P1 ;  /* 0x000000f90000780c */ /* 0x040fe40000f24270 */
[C---:B------:R-:W-:Y:S01]  /*17960*/  ISETP.GT.AND P6, PT, R0.reuse, 0xf8, P0 ;  /* 0x000000f80000780c */ /* 0x040fe200007c4270 */
[----:B------:R2:W-:Y:S01]  /*17970*/  @P2 STG.E desc[UR16][R2.64+0x200], R145 ;  /* 0x0002009102002986 */ /* 0x0005e2000c101910 */
[----:B------:R-:W-:Y:S01]  /*17980*/  ISETP.GT.AND P0, PT, R0, 0xf9, P0 ;  /* 0x000000f90000780c */ /* 0x000fe20000704270 */
[----:B0-----:R-:W-:Y:S01]  /*17990*/  IMAD.WIDE.U32 R4, R11, 0x1c, R2 ;  /* 0x0000001c0b047825 */ /* 0x001fe200078e0002 */
[----:B------:R-:W-:-:S03]  /*179a0*/  IADD3 R6, P2, R2, UR9, RZ ;  /* 0x0000000902067c10 */ /* 0x000fc6000ff5e0ff */
[----:B-1----:R-:W-:Y:S01]  /*179b0*/  FMUL R9, R146, UR18 ;  /* 0x0000001292097c20 */ /* 0x002fe20008400000 */
[----:B------:R-:W-:Y:S01]  /*179c0*/  FMUL R147, R147, UR18 ;  /* 0x0000001293937c20 */ /* 0x000fe20008400000 */
[----:B------:R-:W-:Y:S01]  /*179d0*/  FMUL R11, R148, UR18 ;  /* 0x00000012940b7c20 */ /* 0x000fe20008400000 */
[----:B------:R-:W-:Y:S02]  /*179e0*/  VIADD R5, R5, UR8 ;  /* 0x0000000805057c36 */ /* 0x000fe40008000000 */
[----:B------:R-:W-:Y:S01]  /*179f0*/  FMUL R149, R149, UR18 ;  /* 0x0000001295957c20 */ /* 0x000fe20008400000 */
[----:B------:R-:W-:Y:S01]  /*17a00*/  IADD3.X R7, R3, UR27, RZ, P2, !PT ;  /* 0x0000001b03077c10 */ /* 0x000fe200097fe4ff */
[----:B------:R-:W-:Y:S01]  /*17a10*/  FMUL R15, R150, UR18 ;  /* 0x00000012960f7c20 */ /* 0x000fe20008400000 */
[----:B------:R-:W-:Y:S01]  /*17a20*/  FMUL R151, R151, UR18 ;  /* 0x0000001297977c20 */ /* 0x000fe20008400000 */
[----:B------:R2:W-:Y:S04]  /*17a30*/  @P5 STG.E desc[UR16][R12.64+0x220], R9 ;  /* 0x000220090c005986 */ /* 0x0005e8000c101910 */
[----:B------:R2:W-:Y:S04]  /*17a40*/  @P4 STG.E desc[UR16][R2.64+0x220], R147 ;  /* 0x0002209302004986 */ /* 0x0005e8000c101910 */
[----:B------:R2:W-:Y:S04]  /*17a50*/  @P3 STG.E desc[UR16][R4.64+0x200], R11 ;  /* 0x0002000b04003986 */ /* 0x0005e8000c101910 */
[----:B------:R2:W-:Y:S04]  /*17a60*/  @P1 STG.E desc[UR16][R6.64+0x200], R149 ;  /* 0x0002009506001986 */ /* 0x0005e8000c101910 */
[----:B------:R2:W-:Y:S04]  /*17a70*/  @P6 STG.E desc[UR16][R4.64+0x220], R15 ;  /* 0x0002200f04006986 */ /* 0x0005e8000c101910 */
[----:B------:R2:W-:Y:S02]  /*17a80*/  @P0 STG.E desc[UR16][R6.64+0x220], R151 ;  /* 0x0002209706000986 */ /* 0x0005e4000c101910 */
.L_x_409:
[----:B------:R-:W-:Y:S05]  /*17a90*/  BSYNC B0 ;  /* 0x0000000000007941 */ /* 0x000fea0003800000 */
.L_x_25:
[----:B0-2---:R-:W2:Y:S04]  /*17aa0*/  LDL.LU R3, [R1+0x204] ;  /* 0x0002040001037983 */ /* 0x005ea80000300800 */
[----:B------:R-:W2:Y:S01]  /*17ab0*/  LDL.LU R2, [R1+0x208] ;  /* 0x0002080001027983 */ /* 0x000ea20000300800 */
[----:B------:R-:W-:Y:S01]  /*17ac0*/  ULDC UR8, c[0x0][0xc] ;  /* 0x0000030000087ab9 */ /* 0x000fe20000000800 */
[----:B------:R-:W-:Y:S01]  /*17ad0*/  ULDC UR9, c[0x0][0x10] ;  /* 0x0000040000097ab9 */ /* 0x000fe20000000800 */
[----:B------:R-:W2:Y:S01]  /*17ae0*/  LDC R5, c[0x0][0x14] ;  /* 0x00000500ff057b82 */ /* 0x000ea20000000800 */
[----:B------:R-:W-:Y:S01]  /*17af0*/  UIMAD.WIDE.U32 UR8, UR8, UR9, URZ ;  /* 0x00000009080872a5 */ /* 0x000fe2000f8e003f */
[----:B------:R-:W-:Y:S01]  /*17b00*/  PRMT R0, RZ, 0x7610, R0 ;  /* 0x00007610ff007816 */ /* 0x000fe20000000000 */
[----:B------:R-:W-:-:S04]  /*17b10*/  UMOV UR10, 0xffffffff ;  /* 0xffffffff000a7882 */ /* 0x000fc80000000000 */
[----:B--2---:R-:W-:-:S04]  /*17b20*/  IMAD.WIDE.U32 R2, R5, UR8, R2 ;  /* 0x0000000805027c25 */ /* 0x004fc8000f8e0002 */
[----:B------:R-:W-:Y:S01]  /*17b30*/  IMAD R5, R5, UR9, RZ ;  /* 0x0000000905057c24 */ /* 0x000fe2000f8e02ff */
[----:B------:R-:W-:Y:S01]  /*17b40*/  MOV R6, R2 ;  /* 0x0000000200067202 */ /* 0x000fe20000000f00 */
[----:B------:R-:W-:Y:S02]  /*17b50*/  ULDC.64 UR8, c[0x0][0x750] ;  /* 0x0001d40000087ab9 */ /* 0x000fe40000000a00 */
[----:B------:R-:W-:Y:S01]  /*17b60*/  IMAD.IADD R4, R3, 0x1, R5 ;  /* 0x0000000103047824 */ /* 0x000fe200078e0205 */
[----:B------:R-:W-:Y:S01]  /*17b70*/  ISETP.GE.U32.AND P0, PT, R2, UR8, PT ;  /* 0x0000000802007c0c */ /* 0x000fe2000bf06070 */
[----:B------:R-:W-:-:S03]  /*17b80*/  UMOV UR8, 0xffffffff ;  /* 0xffffffff00087882 */ /* 0x000fc60000000000 */
[----:B------:R0:W-:Y:S01]  /*17b90*/  STL [R1+0x204], R4 ;  /* 0x0002040401007387 */ /* 0x0001e20000100800 */
[----:B------:R-:W-:Y:S01]  /*17ba0*/  ISETP.GE.U32.AND.EX P0, PT, R4, UR9, PT, P0 ;  /* 0x0000000904007c0c */ /* 0x000fe2000bf06100 */
[----:B------:R-:W-:Y:S02]  /*17bb0*/  UMOV UR9, 0xffffffff ;  /* 0xffffffff00097882 */ /* 0x000fe40000000000 */
[----:B------:R0:W-:Y:S10]  /*17bc0*/  STL [R1+0x208], R6 ;  /* 0x0002080601007387 */ /* 0x0001f40000100800 */
[----:B0-----:R-:W-:Y:S05]  /*17bd0*/  @P0 BRA `(.L_x_410) ;  /* 0x0000000400880947 */ /* 0x001fea0003800000 */
[----:B------:R-:W0:Y:S01]  /*17be0*/  S2UR UR10, SR_CTAID.X ;  /* 0x00000000000a79c3 */ /* 0x000e220000002500 */
[----:B------:R-:W-:Y:S01]  /*17bf0*/  ULDC.64 UR22, c[0x0][0x728] ;  /* 0x0001ca0000167ab9 */ /* 0x000fe20000000a00 */
[----:B------:R-:W-:Y:S01]  /*17c00*/  ULDC UR8, c[0x0][0x150] ;  /* 0x0000540000087ab9 */ /* 0x000fe20000000800 */
[----:B------:R-:W-:Y:S01]  /*17c10*/  ISETP.NE.U32.AND P0, PT, RZ, UR22, PT ;  /* 0x00000016ff007c0c */ /* 0x000fe2000bf05070 */
[----:B------:R-:W-:Y:S01]  /*17c20*/  ULDC UR24, c[0x0][0x730] ;  /* 0x0001cc0000187ab9 */ /* 0x000fe20000000800 */
[----:B------:R-:W-:Y:S01]  /*17c30*/  R2UR UR25, R6 ;  /* 0x00000000061972ca */ /* 0x000fe200000e0000 */
[----:B------:R-:W-:Y:S01]  /*17c40*/  ULDC UR27, c[0x0][0x154] ;  /* 0x00005500001b7ab9 */ /* 0x000fe20000000800 */
[----:B------:R-:W-:Y:S01]  /*17c50*/  ISETP.NE.AND.EX P0, PT, RZ, UR23, PT, P0 ;  /* 0x00000017ff007c0c */ /* 0x000fe2000bf05300 */
[----:B------:R-:W2:Y:S01]  /*17c60*/  S2UR UR29, SR_CTAID.Y ;  /* 0x00000000001d79c3 */ /* 0x000ea20000002600 */
[----:B------:R-:W-:Y:S02]  /*17c70*/  R2UR UR26, R4 ;  /* 0x00000000041a72ca */ /* 0x000fe400000e0000 */
[----:B------:R-:W-:-:S02]  /*17c80*/  R2UR UR14, R6 ;  /* 0x00000000060e72ca */ /* 0x000fc400000e0000 */
[----:B------:R-:W-:Y:S02]  /*17c90*/  R2UR UR15, R4 ;  /* 0x00000000040f72ca */ /* 0x000fe400000e0000 */
[----:B0-----:R-:W-:-:S05]  /*17ca0*/  I2FP.F32.U32 R0, UR10 ;  /* 0x0000000a00007c45 */ /* 0x001fca0008201000 */
[----:B------:R-:W-:-:S04]  /*17cb0*/  FMUL R0, R0, UR8 ;  /* 0x0000000800007c20 */ /* 0x000fc80008400000 */
[----:B------:R0:W0:Y:S01]  /*17cc0*/  F2I.U32.TRUNC.NTZ R2, R0 ;  /* 0x0000000000027305 */ /* 0x000022000020f000 */
[----:B--2---:R-:W-:Y:S05]  /*17cd0*/  @!P0 BRA `(.L_x_411) ;  /* 0x0000000000308947 */ /* 0x004fea0003800000 */
        /* <DEDUP_REMOVED lines=12> */
.L_x_411:
[----:B------:R-:W-:Y:S01]  /*17da0*/  USHF.R.U64 UR11, UR14, UR24, UR15 ;  /* 0x000000180e0b7299 */ /* 0x000fe2000800120f */
[----:B0-----:R-:W-:Y:S01]  /*17db0*/  I2FP.F32.U32 R0, UR29 ;  /* 0x0000001d00007c45 */ /* 0x001fe20008201000 */
[----:B------:R-:W-:Y:S02]  /*17dc0*/  USHF.R.U32.HI UR8, URZ, UR24, UR15 ;  /* 0x000000183f087299 */ /* 0x000fe4000801160f */
[----:B------:R-:W-:Y:S02]  /*17dd0*/  UIADD3 UR13, UP0, URZ, -UR11, URZ ;  /* 0x8000000b3f0d7290 */ /* 0x000fe4000ff1e03f */
[----:B------:R-:W-:Y:S01]  /*17de0*/  FMUL R0, R0, UR27 ;  /* 0x0000001b00007c20 */ /* 0x000fe20008400000 */
[----:B------:R-:W-:Y:S01]  /*17df0*/  ULDC.64 UR22, c[0x0][0x720] ;  /* 0x0001c80000167ab9 */ /* 0x000fe20000000a00 */
[----:B------:R-:W-:Y:S01]  /*17e00*/  UIADD3.X UR8, URZ, ~UR8, URZ, UP0, !UPT ;  /* 0x800000083f087290 */ /* 0x000fe200087fe43f */
[----:B------:R-:W-:Y:S01]  /*17e10*/  UMOV UR14, UR25 ;  /* 0x00000019000e7c82 */ /* 0x000fe20008000000 */
[----:B------:R-:W-:-:S02]  /*17e20*/  UMOV UR15, UR26 ;  /* 0x0000001a000f7c82 */ /* 0x000fc40008000000 */
[----:B------:R-:W-:Y:S01]  /*17e30*/  UIMAD UR8, UR8, UR22, URZ ;  /* 0x00000016080872a4 */ /* 0x000fe2000f8e023f */
[----:B------:R-:W0:Y:S01]  /*17e40*/  F2I.U32.TRUNC.NTZ R0, R0 ;  /* 0x0000000000007305 */ /* 0x000e22000020f000 */
[----:B------:R-:W-:Y:S01]  /*17e50*/  UIMAD.WIDE.U32 UR14, UR13, UR22, UR14 ;  /* 0x000000160d0e72a5 */ /* 0x000fe2000f8e000e */
[----:B------:R-:W-:Y:S01]  /*17e60*/  R2UR UR22, R2 ;  /* 0x00000000021672ca */ /* 0x000fe200000e0000 */
[----:B------:R-:W-:Y:S01]  /*17e70*/  UIMAD UR13, UR13, UR23, UR8 ;  /* 0x000000170d0d72a4 */ /* 0x000fe2000f8e0208 */
[----:B------:R-:W-:Y:S01]  /*17e80*/  ULDC UR21, c[0x0][0x718] ;  /* 0x0001c60000157ab9 */ /* 0x000fe20000000800 */
[----:B------:R-:W-:Y:S02]  /*17e90*/  ULDC UR31, c[0x0][0x758] ;  /* 0x0001d600001f7ab9 */ /* 0x000fe40000000800 */
[----:B------:R-:W-:Y:S01]  /*17ea0*/  UIADD3 UR15, UR15, UR13, URZ ;  /* 0x0000000d0f0f7290 */ /* 0x000fe2000fffe03f */
[----:B------:R-:W-:Y:S01]  /*17eb0*/  UMOV UR26, 0xffffffff ;  /* 0xffffffff001a7882 */ /* 0x000fe20000000000 */
[----:B------:R-:W-:Y:S01]  /*17ec0*/  ULDC.64 UR8, c[0x0][0x740] ;  /* 0x0001d00000087ab9 */ /* 0x000fe20000000a00 */
[----:B------:R-:W-:Y:S01]  /*17ed0*/  USHF.L.U32 UR26, UR26, UR31, URZ ;  /* 0x0000001f1a1a7299 */ /* 0x000fe2000800063f */
[----:B------:R-:W-:Y:S01]  /*17ee0*/  ISETP.NE.U32.AND P0, PT, RZ, UR8, PT ;  /* 0x00000008ff007c0c */ /* 0x000fe2000bf05070 */
[----:B------:R-:W-:-:S02]  /*17ef0*/  USHF.R.U64 UR27, UR14, UR21, UR15 ;  /* 0x000000150e1b7299 */ /* 0x000fc4000800120f */
[----:B------:R-:W-:Y:S01]  /*17f00*/  USHF.R.U32.HI UR14, URZ, UR21, UR15 ;  /* 0x000000153f0e7299 */ /* 0x000fe2000801160f */
[----:B0-----:R-:W-:Y:S01]  /*17f10*/  R2UR UR24, R0 ;  /* 0x00000000001872ca */ /* 0x001fe200000e0000 */
[----:B------:R-:W-:Y:S01]  /*17f20*/  ULDC UR25, c[0x0][0x708] ;  /* 0x0001c20000197ab9 */ /* 0x000fe20000000800 */
[----:B------:R-:W-:Y:S01]  /*17f30*/  ULOP3.LUT UR32, URZ, UR26, URZ, 0x33, !UPT ;  /* 0x0000001a3f207292 */ /* 0x000fe2000f8e333f */
[----:B------:R-:W-:Y:S01]  /*17f40*/  ISETP.NE.AND.EX P0, PT, RZ, UR9, PT, P0 ;  /* 0x00000009ff007c0c */ /* 0x000fe2000bf05300 */
[----:B------:R-:W-:Y:S02]  /*17f50*/  USHF.R.U64 UR26, UR27, UR25, UR14 ;  /* 0x000000191b1a7299 */ /* 0x000fe4000800120e */
[----:B------:R-:W-:Y:S01]  /*17f60*/  USHF.R.U32.HI UR14, URZ, UR25, UR14 ;  /* 0x000000193f0e7299 */ /* 0x000fe2000801160e */
[----:B------:R-:W-:Y:S01]  /*17f70*/  UMOV UR28, 0x1 ;  /* 0x00000001001c7882 */ /* 0x000fe20000000000 */
[----:B------:R-:W-:Y:S02]  /*17f80*/  UIADD3 UR22, -UR22, URZ, URZ ;  /* 0x0000003f16167290 */ /* 0x000fe4000fffe13f */
[----:B------:R-:W-:-:S02]  /*17f90*/  USHF.L.U32 UR35, UR28, UR31, URZ ;  /* 0x0000001f1c237299 */ /* 0x000fc4000800063f */
[----:B------:R-:W-:Y:S01]  /*17fa0*/  USHF.R.U64 UR28, UR26, UR31, UR14 ;  /* 0x0000001f1a1c7299 */ /* 0x000fe2000800120e */
[----:B------:R-:W-:Y:S01]  /*17fb0*/  ULDC UR23, c[0x0][0x144] ;  /* 0x0000510000177ab9 */ /* 0x000fe20000000800 */
[----:B------:R-:W-:Y:S01]  /*17fc0*/  ULDC UR12, c[0x0][0x700] ;  /* 0x0001c000000c7ab9 */ /* 0x000fe20000000800 */
[----:B------:R-:W-:Y:S02]  /*17fd0*/  USHF.R.U32.HI UR14, URZ, UR31, UR14 ;  /* 0x0000001f3f0e7299 */ /* 0x000fe4000801160e */
[----:B------:R-:W-:Y:S02]  /*17fe0*/  UIMAD UR31, UR23, UR22, UR10 ;  /* 0x00000016171f72a4 */ /* 0x000fe4000f8e020a */
[----:B------:R-:W-:Y:S02]  /*17ff0*/  UIADD3 UR13, UR12, -0x1, URZ ;  /* 0xffffffff0c0d7890 */ /* 0x000fe4000fffe03f */
[----:B------:R-:W-:Y:S01]  /*18000*/  UIADD3 UR30, -UR24, URZ, URZ ;  /* 0x0000003f181e7290 */ /* 0x000fe2000fffe13f */
[----:B------:R-:W-:Y:S01]  /*18010*/  ULDC UR36, c[0x0][0x148] ;  /* 0x0000520000247ab9 */ /* 0x000fe20000000800 */
[----:B------:R-:W-:Y:S01]  /*18020*/  ULDC UR33, c[0x0][0x748] ;  /* 0x0001d20000217ab9 */ /* 0x000fe20000000800 */
[----:B------:R-:W-:Y:S01]  /*18030*/  ULDC UR34, c[0x0][0x738] ;  /* 0x0001ce0000227ab9 */ /* 0x000fe20000000800 */
        /* <DEDUP_REMOVED lines=14> */
.L_x_412:
[----:B------:R-:W-:Y:S01]  /*18120*/  USHF.R.U64 UR8, UR10, UR33, UR14 ;  /* 0x000000210a087299 */ /* 0x000fe2000800120e */
[----:B------:R-:W-:Y:S01]  /*18130*/  IMAD.MOV.U32 R0, RZ, RZ, 0x1 ;  /* 0x00000001ff007424 */ /* 0x000fe200078e00ff */
[----:B------:R-:W-:Y:S02]  /*18140*/  ULOP3.LUT UR10, UR26, UR32, URZ, 0xc0, !UPT ;  /* 0x000000201a0a7292 */ /* 0x000fe4000f8ec03f */
[----:B------:R-:W-:Y:S02]  /*18150*/  UIADD3 UR9, -UR8, URZ, URZ ;  /* 0x0000003f08097290 */ /* 0x000fe4000fffe13f */
[----:B------:R-:W-:Y:S02]  /*18160*/  UIMAD UR10, UR35, UR8, UR10 ;  /* 0x00000008230a72a4 */ /* 0x000fe4000f8e020a */
[----:B------:R-:W-:Y:S02]  /*18170*/  ULOP3.LUT UR13, UR27, UR13, URZ, 0xc0, !UPT ;  /* 0x0000000d1b0d7292 */ /* 0x000fe4000f8ec03f */
[----:B------:R-:W-:-:S02]  /*18180*/  UIMAD UR8, UR9, UR34, UR28 ;  /* 0x00000022090872a4 */ /* 0x000fc4000f8e021c */
[----:B------:R-:W-:Y:S01]  /*18190*/  @UP2 UIMAD UR31, UR36, UR30, UR29 ;  /* 0x0000001e241f22a4 */ /* 0x000fe2000f8e021d */
[----:B------:R-:W-:Y:S01]  /*181a0*/  ULDC UR9, c[0x0][0x710] ;  /* 0x0001c40000097ab9 */ /* 0x000fe20000000800 */
[----:B------:R-:W-:Y:S02]  /*181b0*/  UIMAD UR8, UR8, UR12, UR13 ;  /* 0x0000000c080872a4 */ /* 0x000fe4000f8e020d */
[----:B------:R-:W-:-:S04]  /*181c0*/  UIMAD UR10, UR10, UR9, UR31 ;  /* 0x000000090a0a72a4 */ /* 0x000fc8000f8e021f */
[----:B------:R-:W-:Y:S02]  /*181d0*/  USEL UR9, UR8, UR10, !UP2 ;  /* 0x0000000a08097287 */ /* 0x000fe4000d000000 */
[----:B------:R-:W-:-:S03]  /*181e0*/  USEL UR10, UR10, UR8, !UP2 ;  /* 0x000000080a0a7287 */ /* 0x000fc6000d000000 */
[----:B------:R-:W-:-:S09]  /*181f0*/  UMOV UR8, UR11 ;  /* 0x0000000b00087c82 */ /* 0x000fd20008000000 */
.L_x_410:
[----:B------:R-:W-:-:S13]  /*18200*/  LOP3.LUT P0, RZ, R0, 0xff, RZ, 0xc0, !PT ;  /* 0x000000ff00ff7812 */ /* 0x000fda000780c0ff */
[----:B------:R-:W-:Y:S05]  /*18210*/  @P0 BRA `(.L_x_413) ;  /* 0xfffffe9000640947 */ /* 0x000fea000383ffff */
[----:B------:R-:W-:Y:S05]  /*18220*/  EXIT ;  /* 0x000000000000794d */ /* 0x000fea0003800000 */
.L_x_7:
[----:B------:R-:W2:Y:S01]  /*18230*/  LDL R5, [R1+0x208] ;  /* 0x0002080001057983 */ /* 0x000ea20000100800 */
[----:B------:R-:W-:-:S03]  /*18240*/  ULDC.64 UR4, c[0x0][0x750] ;  /* 0x0001d40000047ab9 */ /* 0x000fc60000000a00 */
[----:B------:R-:W3:Y:S01]  /*18250*/  LDL R3, [R1+0x204] ;  /* 0x0002040001037983 */ /* 0x000ee20000100800 */
[----:B-1----:R-:W-:Y:S01]  /*18260*/  PRMT R0, RZ, 0x7610, R0 ;  /* 0x00007610ff007816 */ /* 0x002fe20000000000 */
[----:B------:R-:W-:Y:S01]  /*18270*/  IMAD.MOV.U32 R2, RZ, RZ, -0x1 ;  /* 0xffffffffff027424 */ /* 0x000fe200078e00ff */
[----:B------:R-:W-:Y:S01]  /*18280*/  MOV R9, 0xffffffff ;  /* 0xffffffff00097802 */ /* 0x000fe20000000f00 */
[----:B------:R-:W-:Y:S01]  /*18290*/  IMAD.MOV.U32 R4, RZ, RZ, -0x1 ;  /* 0xffffffffff047424 */ /* 0x000fe200078e00ff */
[----:B--2---:R-:W-:-:S04]  /*182a0*/  ISETP.GE.U32.AND P0, PT, R5, UR4, PT ;  /* 0x0000000405007c0c */ /* 0x004fc8000bf06070 */
[----:B---3--:R-:W-:-:S13]  /*182b0*/  ISETP.GE.U32.AND.EX P0, PT, R3, UR5, PT, P0 ;  /* 0x0000000503007c0c */ /* 0x008fda000bf06100 */
        /* <DEDUP_REMOVED lines=21> */
.L_x_415:
[----:B------:R-:W-:Y:S01]  /*18410*/  USHF.R.U64 UR4, UR16, UR20, UR17 ;  /* 0x0000001410047299 */ /* 0x000fe20008001211 */
[----:B------:R-:W-:Y:S01]  /*18420*/  R2UR UR15, R3 ;  /* 0x00000000030f72ca */ /* 0x000fe200000e0000 */
[----:B------:R-:W-:Y:S02]  /*18430*/  USHF.R.U32.HI UR5, URZ, UR20, UR17 ;  /* 0x000000143f057299 */ /* 0x000fe40008011611 */
[----:B------:R-:W-:Y:S01]  /*18440*/  UIADD3 UR9, UP0, URZ, -UR4, URZ ;  /* 0x800000043f097290 */ /* 0x000fe2000ff1e03f */
[----:B------:R-:W-:Y:S01]  /*18450*/  ULDC.64 UR16, c[0x0][0x720] ;  /* 0x0001c80000107ab9 */ /* 0x000fe20000000a00 */
[----:B------:R-:W-:Y:S02]  /*18460*/  UMOV UR14, UR21 ;  /* 0x00000015000e7c82 */ /* 0x000fe40008000000 */
[----:B------:R-:W-:Y:S02]  /*18470*/  UIADD3.X UR5, URZ, ~UR5, URZ, UP0, !UPT ;  /* 0x800000053f057290 */ /* 0x000fe400087fe43f */
[----:B------:R-:W-:-:S02]  /*18480*/  @UP2 UIMAD UR7, UR13, UR12, UR11 ;  /* 0x0000000c0d0722a4 */ /* 0x000fc4000f8e020b */
[----:B------:R-:W-:Y:S02]  /*18490*/  UIMAD UR5, UR5, UR16, URZ ;  /* 0x00000010050572a4 */ /* 0x000fe4000f8e023f */
[----:B------:R-:W-:Y:S02]  /*184a0*/  UIMAD.WIDE.U32 UR14, UR9, UR16, UR14 ;  /* 0x00000010090e72a5 */ /* 0x000fe4000f8e000e */
[----:B------:R-:W-:Y:S01]  /*184b0*/  UIMAD UR5, UR9, UR17, UR5 ;  /* 0x00000011090572a4 */ /* 0x000fe2000f8e0205 */
[----:B------:R-:W-:Y:S02]  /*184c0*/  ULDC.64 UR10, c[0x0][0x740] ;  /* 0x0001d000000a7ab9 */ /* 0x000fe40000000a00 */
[----:B------:R-:W-:Y:S01]  /*184d0*/  ULDC UR9, c[0x0][0x718] ;  /* 0x0001c60000097ab9 */ /* 0x000fe20000000800 */
[----:B------:R-:W-:Y:S01]  /*184e0*/  UIADD3 UR5, UR15, UR5, URZ ;  /* 0x000000050f057290 */ /* 0x000fe2000fffe03f */
[----:B------:R-:W-:Y:S01]  /*184f0*/  ISETP.NE.U32.AND P0, PT, RZ, UR10, PT ;  /* 0x0000000aff007c0c */ /* 0x000fe2000bf05070 */
[----:B------:R-:W-:Y:S01]  /*18500*/  ULDC UR16, c[0x0][0x708] ;  /* 0x0001c20000107ab9 */ /* 0x000fe20000000800 */
[----:B------:R-:W-:Y:S01]  /*18510*/  ULDC UR23, c[0x0][0x758] ;  /* 0x0001d60000177ab9 */ /* 0x000fe20000000800 */
[----:B------:R-:W-:Y:S01]  /*18520*/  USHF.R.U64 UR18, UR14, UR9, UR5 ;  /* 0x000000090e127299 */ /* 0x000fe20008001205 */
[----:B------:R-:W-:Y:S01]  /*18530*/  ISETP.NE.AND.EX P0, PT, RZ, UR11, PT, P0 ;  /* 0x0000000bff007c0c */ /* 0x000fe2000bf05300 */
[----:B------:R-:W-:Y:S01]  /*18540*/  USHF.R.U32.HI UR5, URZ, UR9, UR5 ;  /* 0x000000093f057299 */ /* 0x000fe20008011605 */
[----:B------:R-:W-:-:S02]  /*18550*/  ULDC UR21, c[0x0][0x700] ;  /* 0x0001c00000157ab9 */ /* 0x000fc40000000800 */
[----:B------:R-:W-:Y:S01]  /*18560*/  UMOV UR9, 0xffffffff ;  /* 0xffffffff00097882 */ /* 0x000fe20000000000 */
[----:B------:R-:W-:Y:S02]  /*18570*/  USHF.R.U64 UR19, UR18, UR16, UR5 ;  /* 0x0000001012137299 */ /* 0x000fe40008001205 */
[----:B------:R-:W-:Y:S02]  /*18580*/  USHF.R.U32.HI UR5, URZ, UR16, UR5 ;  /* 0x000000103f057299 */ /* 0x000fe40008011605 */
[----:B------:R-:W-:Y:S02]  /*18590*/  USHF.L.U32 UR12, UR9, UR23, URZ ;  /* 0x00000017090c7299 */ /* 0x000fe4000800063f */
[----:B------:R-:W-:Y:S02]  /*185a0*/  USHF.R.U64 UR20, UR19, UR23, UR5 ;  /* 0x0000001713147299 */ /* 0x000fe40008001205 */
[----:B------:R-:W-:Y:S02]  /*185b0*/  USHF.R.U32.HI UR9, URZ, UR23, UR5 ;  /* 0x000000173f097299 */ /* 0x000fe40008011605 */
[----:B------:R-:W-:-:S02]  /*185c0*/  UIADD3 UR22, UR21, -0x1, URZ ;  /* 0xffffffff15167890 */ /* 0x000fc4000fffe03f */
        /* <DEDUP_REMOVED lines=18> */
.L_x_416:
[----:B------:R-:W-:Y:S01]  /*186f0*/  USHF.R.U64 UR9, UR5, UR24, UR9 ;  /* 0x0000001805097299 */ /* 0x000fe20008001209 */
[----:B------:R-:W-:Y:S01]  /*18700*/  IMAD.MOV.U32 R0, RZ, RZ, 0x1 ;  /* 0x00000001ff007424 */ /* 0x000fe200078e00ff */
[----:B------:R-:W-:Y:S01]  /*18710*/  USHF.L.U32 UR26, UR26, UR23, URZ ;  /* 0x000000171a1a7299 */ /* 0x000fe2000800063f */
[----:B------:R-:W-:Y:S01]  /*18720*/  IMAD.U32 R9, RZ, RZ, UR4 ;  /* 0x00000004ff097e24 */ /* 0x000fe2000f8e00ff */
[----:B------:R-:W-:Y:S02]  /*18730*/  ULOP3.LUT UR5, UR19, UR27, URZ, 0xc0, !UPT ;  /* 0x0000001b13057292 */ /* 0x000fe4000f8ec03f */
[----:B------:R-:W-:Y:S02]  /*18740*/  UIADD3 UR10, -UR9, URZ, URZ ;  /* 0x0000003f090a7290 */ /* 0x000fe4000fffe13f */
[----:B------:R-:W-:Y:S02]  /*18750*/  UIMAD UR9, UR26, UR9, UR5 ;  /* 0x000000091a0972a4 */ /* 0x000fe4000f8e0205 */
[----:B------:R-:W-:-:S02]  /*18760*/  ULOP3.LUT UR18, UR18, UR22, URZ, 0xc0, !UPT ;  /* 0x0000001612127292 */ /* 0x000fc4000f8ec03f */
[----:B------:R-:W-:-:S03]  /*18770*/  UIMAD UR5, UR10, UR25, UR20 ;  /* 0x000000190a0572a4 */ /* 0x000fc6000f8e0214 */
[----:B------:R-:W-:Y:S01]  /*18780*/  ULDC UR10, c[0x0][0x710] ;  /* 0x0001c400000a7ab9 */ /* 0x000fe20000000800 */
[----:B------:R-:W-:Y:S02]  /*18790*/  UIMAD UR5, UR5, UR21, UR18 ;  /* 0x00000015050572a4 */ /* 0x000fe4000f8e0212 */
[----:B------:R-:W-:-:S04]  /*187a0*/  UIMAD UR7, UR9, UR10, UR7 ;  /* 0x0000000a090772a4 */ /* 0x000fc8000f8e0207 */
[----:B------:R-:W-:Y:S02]  /*187b0*/  USEL UR9, UR5, UR7, !UP2 ;  /* 0x0000000705097287 */ /* 0x000fe4000d000000 */
[----:B------:R-:W-:-:S04]  /*187c0*/  USEL UR7, UR7, UR5, !UP2 ;  /* 0x0000000507077287 */ /* 0x000fc8000d000000 */
[----:B------:R-:W-:Y:S02]  /*187d0*/  IMAD.U32 R4, RZ, RZ, UR9 ;  /* 0x00000009ff047e24 */ /* 0x000fe4000f8e00ff */
[----:B------:R-:W-:-:S07]  /*187e0*/  MOV R2, UR7 ;  /* 0x0000000700027c02 */ /* 0x000fce0008000f00 */
.L_x_414:
[----:B------:R-:W-:-:S08]  /*187f0*/  NOP ;  /* 0x0000000000007918 */ /* 0x000fd00000000000 */
[----:B0-----:R-:W0:-:S00]  /*18800*/  USETMAXREG.DEALLOC.CTAPOOL 0x18 ;  /* 0x00000018000079c8 */ /* 0x001e0000080e0500 */
[----:B------:R-:W-:-:S13]  /*18810*/  ISETP.NE.AND P0, PT, RZ, UR8, PT ;  /* 0x00000008ff007c0c */ /* 0x000fda000bf05270 */
[----:B------:R-:W-:Y:S05]  /*18820*/  @P0 EXIT ;  /* 0x000000000000094d */ /* 0x000fea0003800000 */
[----:B0-----:R-:W-:Y:S01]  /*18830*/  LOP3.LUT P0, RZ, R0, 0xff, RZ, 0xc0, !PT ;  /* 0x000000ff00ff7812 */ /* 0x001fe2000780c0ff */
[----:B------:R-:W-:Y:S02]  /*18840*/  IMAD.MOV.U32 R0, RZ, RZ, 0x1 ;  /* 0x00000001ff007424 */ /* 0x000fe400078e00ff */
[----:B------:R-:W-:-:S10]  /*18850*/  IMAD.MOV.U32 R6, RZ, RZ, RZ ;  /* 0x000000ffff067224 */ /* 0x000fd400078e00ff */
[----:B------:R-:W-:Y:S05]  /*18860*/  @!P0 BRA `(.L_x_417) ;  /* 0x0000000c00948947 */ /* 0x000fea0003800000 */
[----:B------:R-:W0:Y:S01]  /*18870*/  S2R R10, SR_CgaCtaId ;  /* 0x00000000000a7919 */ /* 0x000e220000008800 */
[----:B------:R-:W-:Y:S01]  /*18880*/  ULDC UR4, c[0x0][0x28c] ;  /* 0x0000a30000047ab9 */ /* 0x000fe20000000800 */
[----:B------:R-:W-:Y:S01]  /*18890*/  ULDC UR5, c[0x0][0x700] ;  /* 0x0001c00000057ab9 */ /* 0x000fe20000000800 */
[----:B------:R-:W-:Y:S01]  /*188a0*/  UIADD3 UR10, UR4, 0x3f, URZ ;  /* 0x0000003f040a7890 */ /* 0x000fe2000fffe03f */
[----:B------:R-:W-:Y:S01]  /*188b0*/  BSSY B0, `(.L_x_417) ;  /* 0x00000e0000007945 */ /* 0x000fe20003800000 */
[----:B------:R-:W-:Y:S01]  /*188c0*/  ULDC UR7, c[0x0][0x758] ;  /* 0x0001d60000077ab9 */ /* 0x000fe20000000800 */
[----:B------:R-:W-:Y:S01]  /*188d0*/  UMOV UR11, 0x1 ;  /* 0x00000001000b7882 */ /* 0x000fe20000000000 */
[----:B------:R-:W-:Y:S01]  /*188e0*/  UMOV UR9, 0xffffffff ;  /* 0xffffffff00097882 */ /* 0x000fe20000000000 */
[----:B------:R-:W-:Y:S01]  /*188f0*/  UIADD3 UR4, UR5, -0x1, URZ ;  /* 0xffffffff05047890 */ /* 0x000fe2000fffe03f */
[----:B------:R-:W-:Y:S01]  /*18900*/  IMAD.MOV.U32 R8, RZ, RZ, 0x1 ;  /* 0x00000001ff087424 */ /* 0x000fe200078e00ff */
[----:B------:R-:W-:Y:S01]  /*18910*/  USHF.L.U32 UR5, UR11, UR7, URZ ;  /* 0x000000070b057299 */ /* 0x000fe2000800063f */
[----:B------:R-:W-:Y:S01]  /*18920*/  IMAD.MOV.U32 R0, RZ, RZ, 0x1 ;  /* 0x00000001ff007424 */ /* 0x000fe200078e00ff */
[----:B------:R-:W-:Y:S01]  /*18930*/  ULDC UR8, c[0x0][0xc] ;  /* 0x0000030000087ab9 */ /* 0x000fe20000000800 */
[----:B------:R-:W-:Y:S01]  /*18940*/  USHF.L.U32 UR13, UR9, UR7, URZ ;  /* 0x00000007090d7299 */ /* 0x000fe2000800063f */
[----:B------:R-:W-:Y:S01]  /*18950*/  IMAD.MOV.U32 R6, RZ, RZ, RZ ;  /* 0x000000ffff067224 */ /* 0x000fe200078e00ff */
[----:B------:R-:W-:Y:S01]  /*18960*/  USHF.R.S32.HI UR11, URZ, 0x1f, UR10 ;  /* 0x0000001f3f0b7899 */ /* 0x000fe2000801140a */
[----:B------:R-:W-:Y:S01]  /*18970*/  ULDC UR9, c[0x0][0x10] ;  /* 0x0000040000097ab9 */ /* 0x000fe20000000800 */
[----:B------:R-:W-:Y:S01]  /*18980*/  ULDC UR7, c[0x0][0x14] ;  /* 0x0000050000077ab9 */ /* 0x000fe20000000800 */
[----:B------:R-:W-:-:S02]  /*18990*/  UIMAD.WIDE.U32 UR8, UR8, UR9, URZ ;  /* 0x00000009080872a5 */ /* 0x000fc4000f8e003f */
[----:B------:R-:W-:Y:S02]  /*189a0*/  ULEA.HI UR11, UR11, UR10, URZ, 0x6 ;  /* 0x0000000a0b0b7291 */ /* 0x000fe4000f8f303f */
[----:B------:R-:W-:Y:S02]  /*189b0*/  UIMAD.WIDE.U32 UR34, UR8, UR7, URZ ;  /* 0x00000007082272a5 */ /* 0x000fe4000f8e003f */
[----:B------:R-:W-:Y:S02]  /*189c0*/  UIMAD UR14, UR9, UR7, URZ ;  /* 0x00000007090e72a4 */ /* 0x000fe4000f8e023f */
[----:B------:R-:W-:Y:S02]  /*189d0*/  USHF.R.S32.HI UR7, URZ, 0x6, UR11 ;  /* 0x000000063f077899 */ /* 0x000fe4000801140b */
[----:B------:R-:W-:Y:S02]  /*189e0*/  ULOP3.LUT UR21, UR6, 0x2, URZ, 0xfc, !UPT ;  /* 0x0000000206157892 */ /* 0x000fe4000f8efc3f */
[----:B------:R-:W-:Y:S01]  /*189f0*/  ULOP3.LUT UR13, URZ, UR13, URZ, 0x33, !UPT ;  /* 0x0000000d3f0d7292 */ /* 0x000fe2000f8e333f */
[C---:B0-----:R-:W-:Y:S01]  /*18a00*/  SHF.L.U32 R15, R10.reuse, 0x7, RZ ;  /* 0x000000070a0f7819 */ /* 0x041fe200000006ff */
[----:B------:R-:W-:Y:S01]  /*18a10*/  IMAD.SHL.U32 R10, R10, 0x2000, RZ ;  /* 0x000020000a0a7824 */ /* 0x000fe200078e00ff */
[----:B------:R-:W-:-:S02]  /*18a20*/  UIADD3 UR14, UR35, UR14, URZ ;  /* 0x0000000e230e7290 */ /* 0x000fc4000fffe03f */
[----:B------:R-:W-:Y:S01]  /*18a30*/  LOP3.LUT R15, R15, 0x80, RZ, 0xc0, !PT ;  /* 0x000000800f0f7812 */ /* 0x000fe200078ec0ff */
[----:B------:R-:W-:Y:S01]  /*18a40*/  UIADD3 UR29, UR7, 0x1, URZ ;  /* 0x00000001071d7890 */ /* 0x000fe2000fffe03f */
[----:B------:R-:W-:-:S11]  /*18a50*/  ULDC.64 UR36, c[0x0][0x198] ;  /* 0x0000660000247ab9 */ /* 0x000fd60000000a00 */
.L_x_428:
[----:B------:R-:W-:-:S03]  /*18a60*/  UMOV UR8, 0xffffffff ;  /* 0xffffffff00087882 */ /* 0x000fc60000000000 */
[----:B------:R-:W-:Y:S05]  /*18a70*/  BRA.DIV UR8, `(.L_x_418) ;  /* 0x0000000e08ec7947 */ /* 0x000fea000b800000 */
[----:B------:R-:W-:-:S13]  /*18a80*/  ELECT P0, URZ, PT ;  /* 0x00000000003f782f */ /* 0x000fda0003800000 */
.L_x_439:
[----:B------:R-:W0:Y:S01]  /*18a90*/  LDC R3, c[0x0][0x28c] ;  /* 0x0000a300ff037b82 */ /* 0x000e220000000800 */
[----:B------:R-:W-:Y:S01]  /*18aa0*/  BSSY B1, `(.L_x_419) ;  /* 0x0000048000017945 */ /* 0x000fe20003800000 */
[----:B0-----:R-:W-:-:S13]  /*18ab0*/  ISETP.LT.OR P0, PT, R3, 0x1, !P0 ;  /* 0x000000010300780c */ /* 0x001fda0004701670 */
[----:B------:R-:W-:Y:S05]  /*18ac0*/  @P0 BRA `(.L_x_420) ;  /* 0x0000000400140947 */ /* 0x000fea0003800000 */
[----:B------:R-:W-:Y:S01]  /*18ad0*/  IMAD R3, R4, 0x100, R15 ;  /* 0x0000010004037824 */ /* 0x000fe200078e020f */
[----:B------:R-:W-:Y:S01]  /*18ae0*/  SHF.L.U32 R2, R2, 0x8, RZ ;  /* 0x0000000802027819 */ /* 0x000fe200000006ff */
[----:B------:R-:W-:Y:S01]  /*18af0*/  IMAD.MOV.U32 R11, RZ, RZ, RZ ;  /* 0x000000ffff0b7224 */ /* 0x000fe200078e00ff */
[----:B------:R-:W-:Y:S01]  /*18b00*/  MOV R13, UR29 ;  /* 0x0000001d000d7c02 */ /* 0x000fe20008000f00 */
[----:B------:R-:W-:Y:S02]  /*18b10*/  IMAD.MOV.U32 R16, RZ, RZ, RZ ;  /* 0x000000ffff107224 */ /* 0x000fe400078e00ff */
[----:B------:R-:W-:Y:S02]  /*18b20*/  IMAD.MOV.U32 R4, RZ, RZ, R0 ;  /* 0x000000ffff047224 */ /* 0x000fe400078e0000 */
[----:B------:R-:W-:Y:S02]  /*18b30*/  IMAD.MOV.U32 R5, RZ, RZ, R6 ;  /* 0x000000ffff057224 */ /* 0x000fe400078e0006 */
[----:B------:R-:W-:-:S07]  /*18b40*/  IMAD.MOV.U32 R14, RZ, RZ, RZ ;  /* 0x000000ffff0e7224 */ /* 0x000fce00078e00ff */
.L_x_423:
[----:B------:R-:W0:Y:S01]  /*18b50*/  S2R R7, SR_CgaCtaId ;  /* 0x0000000000077919 */ /* 0x000e220000008800 */
[----:B------:R-:W-:-:S04]  /*18b60*/  MOV R12, 0x400 ;  /* 0x00000400000c7802 */ /* 0x000fc80000000f00 */
[----:B0-----:R-:W-:Y:S02]  /*18b70*/  LEA R12, R7, R12, 0x18 ;  /* 0x0000000c070c7211 */ /* 0x001fe400078ec0ff */
[----:B------:R-:W-:Y:S02]  /*18b80*/  SHF.L.U32 R7, R4, 0x1f, RZ ;  /* 0x0000001f04077819 */ /* 0x000fe400000006ff */
[----:B------:R-:W-:-:S04]  /*18b90*/  LEA R18, R5, R12, 0x3 ;  /* 0x0000000c05127211 */ /* 0x000fc800078e18ff */
[----:B------:R-:W0:Y:S02]  /*18ba0*/  SYNCS.PHASECHK.TRANS64.TRYWAIT P0, [R18+URZ+0x20], R7 ;  /* 0x00002007120075a7 */ /* 0x000e24000800017f */
[----:B0-----:R-:W-:Y:S05]  /*18bb0*/  @!P0 BRA `(.L_x_421) ;  /* 0x0000000c00bc8947 */ /* 0x001fea0003800000 */
.L_x_440:
[----:B------:R-:W1:Y:S01]  /*18bc0*/  S2R R17, SR_TID.X ;  /* 0x0000000000117919 */ /* 0x000e620000002100 */
[----:B------:R-:W-:-:S04]  /*18bd0*/  UPRMT UR8, UR21, 0x9910, URZ ;  /* 0x0000991015087896 */ /* 0x000fc8000800003f */
[----:B------:R-:W-:Y:S01]  /*18be0*/  UISETP.NE.AND UP0, UPT, UR8, 0x2, UPT ;  /* 0x000000020800788c */ /* 0x000fe2000bf05270 */
[----:B-1----:R-:W-:-:S13]  /*18bf0*/  LOP3.LUT P0, RZ, R17, 0x7f, RZ, 0xc0, !PT ;  /* 0x0000007f11ff7812 */ /* 0x002fda000780c0ff */
[----:B0-----:R-:W0:Y:S02]  /*18c00*/  @!P0 LDC R7, c[0x0][0x640] ;  /* 0x00019000ff078b82 */ /* 0x001e240000000800 */
[----:B0-----:R0:W-:Y:S01]  /*18c10*/  @!P0 SYNCS.ARRIVE.TRANS64 RZ, [R18+URZ], R7 ;  /* 0x0000000712ff89a7 */ /* 0x0011e2000800003f */
[----:B------:R-:W-:-:S13]  /*18c20*/  PLOP3.LUT P0, PT, PT, PT, UP0, 0x80, 0x0 ;  /* 0x000000000000781c */ /* 0x000fda0003f0f008 */
[----:B0-----:R-:W-:Y:S05]  /*18c30*/  @P0 BRA `(.L_x_422) ;  /* 0x0000000000040947 */ /* 0x001fea0003800000 */
[----:B------:R-:W-:Y:S01]  /*18c40*/  BPT.TRAP 0x1 ;  /* 0x000000040000795c */ /* 0x000fe20000300000 */
.L_x_422:
[----:B------:R-:W-:Y:S01]  /*18c50*/  IMAD R7, R5, 0x800, R12 ;  /* 0x0000080005077824 */ /* 0x000fe200078e020c */
[----:B------:R-:W-:Y:S01]  /*18c60*/  R2UR UR25, R18 ;  /* 0x00000000121972ca */ /* 0x000fe200000e0000 */
[----:B------:R-:W-:Y:S01]  /*18c70*/  VIADD R13, R13, 0xffffffff ;  /* 0xffffffff0d0d7836 */ /* 0x000fe20000000000 */
[----:B------:R-:W-:Y:S01]  /*18c80*/  R2UR UR28, R9 ;  /* 0x00000000091c72ca */ /* 0x000fe200000e0000 */
[----:B------:R-:W-:Y:S01]  /*18c90*/  UIADD3 UR22, UP0, UR36, 0xf0, URZ ;  /* 0x000000f024167890 */ /* 0x000fe2000ff1e03f */
[----:B------:R-:W-:Y:S01]  /*18ca0*/  R2UR UR16, R7 ;  /* 0x00000000071072ca */ /* 0x000fe200000e0000 */
[----:B------:R-:W-:Y:S01]  /*18cb0*/  IMAD.SHL.U32 R7, R5, 0x4000, RZ ;  /* 0x0000400005077824 */ /* 0x000fe200078e00ff */
[----:B------:R-:W-:Y:S01]  /*18cc0*/  R2UR UR27, R2 ;  /* 0x00000000021b72ca */ /* 0x000fe200000e0000 */
[----:B------:R-:W-:Y:S01]  /*18cd0*/  UIADD3 UR30, UP1, UR36, 0x1f0, URZ ;  /* 0x000001f0241e7890 */ /* 0x000fe2000ff3e03f */
[----:B------:R-:W-:Y:S01]  /*18ce0*/  R2UR UR26, R16 ;  /* 0x00000000101a72ca */ /* 0x000fe200000e0000 */
[----:B------:R-:W-:Y:S01]  /*18cf0*/  UIADD3 UR38, UP2, UR36, 0x2f0, URZ ;  /* 0x000002f024267890 */ /* 0x000fe2000ff5e03f */
[----:B------:R-:W-:Y:S01]  /*18d00*/  IADD3 R17, R12, 0x100, R7 ;  /* 0x000001000c117810 */ /* 0x000fe20007ffe007 */
[----:B------:R-:W-:Y:S01]  /*18d10*/  UIADD3.X UR23, URZ, UR37, URZ, UP0, !UPT ;  /* 0x000000253f177290 */ /* 0x000fe200087fe43f */
[----:B------:R-:W-:Y:S01]  /*18d20*/  LOP3.LUT R7, R7, 0x2000, R10, 0xf8, !PT ;  /* 0x0000200007077812 */ /* 0x000fe200078ef80a */
[----:B------:R-:W-:Y:S01]  /*18d30*/  UIADD3.X UR31, URZ, UR37, URZ, UP1, !UPT ;  /* 0x000000253f1f7290 */ /* 0x000fe20008ffe43f */
[----:B------:R-:W-:Y:S01]  /*18d40*/  R2UR UR24, R17 ;  /* 0x00000000111872ca */ /* 0x000fe200000e0000 */
[----:B------:R-:W-:Y:S01]  /*18d50*/  UIADD3.X UR39, URZ, UR37, URZ, UP2, !UPT ;  /* 0x000000253f277290 */ /* 0x000fe200097fe43f */
[C---:B------:R-:W-:Y:S01]  /*18d60*/  R2UR UR19, R14.reuse ;  /* 0x000000000e1372ca */ /* 0x040fe200000e0000 */
[----:B------:R-:W-:Y:S01]  /*18d70*/  IMAD R7, R7, 0x2, R12 ;  /* 0x0000000207077824 */ /* 0x000fe200078e020c */
[----:B------:R-:W-:Y:S01]  /*18d80*/  R2UR UR10, R11 ;  /* 0x000000000b0a72ca */ /* 0x000fe200000e0000 */
[----:B------:R-:W-:Y:S01]  /*18d90*/  UIADD3 UR16, UR16, 0x30100, URZ ;  /* 0x0003010010107890 */ /* 0x000fe2000fffe03f */
[----:B------:R-:W-:Y:S01]  /*18da0*/  R2UR UR11, R3 ;  /* 0x00000000030b72ca */ /* 0x000fe200000e0000 */
[----:B------:R-:W-:Y:S01]  /*18db0*/  UMOV UR32, 0x0 ;  /* 0x0000000000207882 */ /* 0x000fe20000000000 */
[----:B------:R-:W-:Y:S01]  /*18dc0*/  R2UR UR8, R7 ;  /* 0x00000000070872ca */ /* 0x000fe200000e0000 */
[----:B------:R-:W-:Y:S01]  /*18dd0*/  UMOV UR33, 0x10000000 ;  /* 0x1000000000217882 */ /* 0x000fe20000000000 */
[----:B------:R-:W-:Y:S01]  /*18de0*/  ISETP.GT.AND P1, PT, R13, 0x1, PT ;  /* 0x000000010d00780c */ /* 0x000fe20003f24270 */
[----:B------:R-:W-:Y:S01]  /*18df0*/  UMOV UR17, UR25 ;  /* 0x0000001900117c82 */ /* 0x000fe20008000000 */
[----:B------:R-:W-:Y:S01]  /*18e00*/  IADD3 R5, R5, 0x1, RZ ;  /* 0x0000000105057810 */ /* 0x000fe20007ffe0ff */
[----:B------:R-:W-:Y:S01]  /*18e10*/  UMOV UR20, UR28 ;  /* 0x0000001c00147c82 */ /* 0x000fe20008000000 */
[----:B------:R-:W-:Y:S01]  /*18e20*/  UMOV UR18, UR27 ;  /* 0x0000001b00127c82 */ /* 0x000fe20008000000 */
[----:B------:R0:W-:Y:S01]  /*18e30*/  UTMALDG.3D [UR24], [UR22], desc[UR32] ;  /* 0x00002018160075b4 */ /* 0x0001e20008011000 */
[----:B------:R-:W-:Y:S01]  /*18e40*/  ISETP.NE.AND P0, PT, R5, 0x4, PT ;  /* 0x000000040500780c */ /* 0x000fe20003f05270 */
[----:B------:R-:W-:Y:S01]  /*18e50*/  UMOV UR15, 0x30000 ;  /* 0x00030000000f7882 */ /* 0x000fe20000000000 */
[----:B------:R-:W-:Y:S01]  /*18e60*/  UMOV UR9, UR25 ;  /* 0x0000001900097c82 */ /* 0x000fe20008000000 */
[----:B------:R-:W-:Y:S01]  /*18e70*/  UMOV UR12, UR28 ;  /* 0x0000001c000c7c82 */ /* 0x000fe20008000000 */
[----:B------:R-:W-:Y:S01]  /*18e80*/  SEL R7, RZ, 0x1, P0 ;  /* 0x00000001ff077807 */ /* 0x000fe20000000000 */
[----:B------:R-:W-:Y:S01]  /*18e90*/  UIADD3 UR8, UR8, 0x10100, URZ ;  /* 0x0001010008087890 */ /* 0x000fe2000fffe03f */
[----:B------:R-:W-:Y:S01]  /*18ea0*/  VIADD R14, R14, 0x1 ;  /* 0x000000010e0e7836 */ /* 0x000fe20000000000 */
[----:B------:R0:W-:Y:S01]  /*18eb0*/  UTMALDG.3D [UR16], [UR30], desc[UR32] ;  /* 0x000020101e0075b4 */ /* 0x0001e20008011000 */
[----:B------:R-:W-:Y:S01]  /*18ec0*/  LOP3.LUT R4, R4, R7, RZ, 0x3c, !PT ;  /* 0x0000000704047212 */ /* 0x000fe200078e3cff */
[----:B------:R-:W-:Y:S01]  /*18ed0*/  VIADD R16, R16, 0x20 ;  /* 0x0000002010107836 */ /* 0x000fe20000000000 */
[----:B------:R-:W-:-:S02]  /*18ee0*/  IADD3 R11, R11, 0x40, RZ ;  /* 0x000000400b0b7810 */ /* 0x000fc40007ffe0ff */
[----:B------:R-:W-:Y:S02]  /*18ef0*/  SEL R5, R5, RZ, P0 ;  /* 0x000000ff05057207 */ /* 0x000fe40000000000 */
[----:B------:R0:W-:Y:S02]  /*18f00*/  UTMALDG.3D.MULTICAST [UR8], [UR38], UR15, desc[UR32] ;  /* 0x00002008260073b4 */ /* 0x0001e4000801180f */
[----:B0-----:R-:W-:Y:S05]  /*18f10*/  @P1 BRA `(.L_x_423) ;  /* 0xfffffffc000c1947 */ /* 0x001fea000383ffff */
.L_x_420:
[----:B------:R-:W-:Y:S05]  /*18f20*/  BSYNC B1 ;  /* 0x0000000000017941 */ /* 0x000fea0003800000 */
.L_x_419:
[----:B------:R-:W2:Y:S01]  /*18f30*/  LDL.LU R18, [R1+0x204] ;  /* 0x0002040001127983 */ /* 0x000ea20000300800 */
[----:B------:R-:W-:Y:S01]  /*18f40*/  LOP3.LUT P3, RZ, R8, 0xff, RZ, 0xc0, !PT ;  /* 0x000000ff08ff7812 */ /* 0x000fe2000786c0ff */
[----:B------:R-:W-:Y:S01]  /*18f50*/  VIADD R6, R6, UR7 ;  /* 0x0000000706067c36 */ /* 0x000fe20008000000 */
[----:B------:R-:W-:Y:S01]  /*18f60*/  ULDC.64 UR8, c[0x0][0x750] ;  /* 0x0001d40000087ab9 */ /* 0x000fe20000000a00 */
[----:B------:R-:W3:Y:S01]  /*18f70*/  LDL.LU R17, [R1+0x208] ;  /* 0x0002080001117983 */ /* 0x000ee20000300800 */
[----:B------:R-:W-:Y:S01]  /*18f80*/  BSSY B1, `(.L_x_424) ;  /* 0x0000070000017945 */ /* 0x000fe20003800000 */
[----:B------:R-:W-:Y:S01]  /*18f90*/  MOV R4, 0xffffffff ;  /* 0xffffffff00047802 */ /* 0x000fe20000000f00 */
[----:B------:R-:W-:Y:S01]  /*18fa0*/  IMAD.MOV.U32 R9, RZ, RZ, -0x1 ;  /* 0xffffffffff097424 */ /* 0x000fe200078e00ff */
[----:B------:R-:W-:Y:S02]  /*18fb0*/  SHF.R.U32.HI R2, RZ, 0x2, R6 ;  /* 0x00000002ff027819 */ /* 0x000fe40000011606 */
[----:B------:R-:W-:-:S02]  /*18fc0*/  ISETP.GT.U32.AND P0, PT, R6, 0x3, PT ;  /* 0x000000030600780c */ /* 0x000fc40003f04070 */
[----:B------:R-:W-:Y:S02]  /*18fd0*/  LOP3.LUT R2, R2, 0x1, RZ, 0xc0, !PT ;  /* 0x0000000102027812 */ /* 0x000fe400078ec0ff */
[----:B------:R-:W0:Y:S01]  /*18fe0*/  @P3 S2R R3, SR_CgaCtaId ;  /* 0x0000000000033919 */ /* 0x000e220000008800 */
[----:B------:R-:W-:Y:S02]  /*18ff0*/  LOP3.LUT R6, R6, 0x3, RZ, 0xc0, !PT ;  /* 0x0000000306067812 */ /* 0x000fe400078ec0ff */
[----:B------:R-:W-:Y:S02]  /*19000*/  ISETP.NE.U32.AND P1, PT, R2, 0x1, PT ;  /* 0x000000010200780c */ /* 0x000fe40003f25070 */
[----:B------:R-:W-:Y:S02]  /*19010*/  @P3 MOV R2, 0x400 ;  /* 0x0000040000023802 */ /* 0x000fe40000000f00 */
[----:B------:R-:W-:Y:S02]  /*19020*/  PRMT R8, RZ, 0x7610, R8 ;  /* 0x00007610ff087816 */ /* 0x000fe40000000008 */
[----:B0-----:R-:W-:Y:S01]  /*19030*/  @P3 LEA R2, R3, R2, 0x18 ;  /* 0x0000000203023211 */ /* 0x001fe200078ec0ff */
[----:B------:R-:W-:-:S03]  /*19040*/  IMAD.U32 R3, RZ, RZ, UR7 ;  /* 0x00000007ff037e24 */ /* 0x000fc6000f8e00ff */
[----:B------:R0:W-:Y:S02]  /*19050*/  @P3 SYNCS.ARRIVE.TRANS64.A1T0 RZ, [R2+URZ+0x58], RZ ;  /* 0x000058ff02ff39a7 */ /* 0x0001e4000810003f */
[C---:B------:R-:W-:Y:S02]  /*19060*/  ISETP.LT.U32.AND P0, PT, R3.reuse, 0x4, P0 ;  /* 0x000000040300780c */ /* 0x040fe40000701070 */
[----:B------:R-:W-:Y:S02]  /*19070*/  ISETP.GT.U32.AND P1, PT, R3, 0x3, !P1 ;  /* 0x000000030300780c */ /* 0x000fe40004f24070 */
[----:B------:R-:W-:Y:S02]  /*19080*/  SEL R3, RZ, 0x1, !P0 ;  /* 0x00000001ff037807 */ /* 0x000fe40004000000 */
[----:B0-----:R-:W-:-:S04]  /*19090*/  SEL R2, RZ, 0x1, !P1 ;  /* 0x00000001ff027807 */ /* 0x001fc80004800000 */
[--C-:B------:R-:W-:Y:S01]  /*190a0*/  LOP3.LUT R0, R2, R0, R3.reuse, 0x96, !PT ;  /* 0x0000000002007212 */ /* 0x100fe200078e9603 */
[----:B------:R-:W-:Y:S01]  /*190b0*/  IMAD.MOV.U32 R2, RZ, RZ, -0x1 ;  /* 0xffffffffff027424 */ /* 0x000fe200078e00ff */
[----:B------:R-:W-:Y:S02]  /*190c0*/  PRMT R3, RZ, 0x7610, R3 ;  /* 0x00007610ff037816 */ /* 0x000fe40000000003 */
[----:B---3--:R-:W-:-:S04]  /*190d0*/  IADD3 R17, P0, R17, UR34, RZ ;  /* 0x0000002211117c10 */ /* 0x008fc8000ff1e0ff */
[----:B--2---:R-:W-:Y:S01]  /*190e0*/  IADD3.X R18, R18, UR14, RZ, P0, !PT ;  /* 0x0000000e12127c10 */ /* 0x004fe200087fe4ff */
[----:B------:R0:W-:Y:S01]  /*190f0*/  STL [R1+0x208], R17 ;  /* 0x0002081101007387 */ /* 0x0001e20000100800 */
[----:B------:R-:W-:-:S03]  /*19100*/  ISETP.GE.U32.AND P0, PT, R17, UR8, PT ;  /* 0x0000000811007c0c */ /* 0x000fc6000bf06070 */
[----:B------:R0:W-:Y:S01]  /*19110*/  STL [R1+0x204], R18 ;  /* 0x0002041201007387 */ /* 0x0001e20000100800 */
[----:B------:R-:W-:-:S13]  /*19120*/  ISETP.GE.U32.AND.EX P0, PT, R18, UR9, PT, P0 ;  /* 0x0000000912007c0c */ /* 0x000fda000bf06100 */
[----:B0-----:R-:W-:Y:S05]  /*19130*/  @P0 BRA `(.L_x_425) ;  /* 0x0000000400500947 */ /* 0x001fea0003800000 */
[----:B------:R-:W0:Y:S01]  /*19140*/  S2R R7, SR_CTAID.X ;  /* 0x0000000000077919 */ /* 0x000e220000002500 */
[----:B------:R-:W-:Y:S01]  /*19150*/  ULDC UR8, c[0x0][0x150] ;  /* 0x0000540000087ab9 */ /* 0x000fe20000000800 */
[----:B------:R-:W1:Y:S01]  /*19160*/  LDC R4, c[0x0][0x144] ;  /* 0x00005100ff047b82 */ /* 0x000e620000000800 */
[----:B------:R-:W-:Y:S01]  /*19170*/  ULDC UR11, c[0x0][0x730] ;  /* 0x0001cc00000b7ab9 */ /* 0x000fe20000000800 */
[----:B------:R-:W2:Y:S06]  /*19180*/  S2R R5, SR_CTAID.Y ;  /* 0x0000000000057919 */ /* 0x000eac0000002600 */
[----:B------:R-:W3:Y:S01]  /*19190*/  LDC R12, c[0x0][0x148] ;  /* 0x00005200ff0c7b82 */ /* 0x000ee20000000800 */
[----:B0-----:R-:W-:-:S02]  /*191a0*/  I2FP.F32.U32 R2, R7 ;  /* 0x0000000700027245 */ /* 0x001fc40000201000 */
[----:B--2---:R-:W-:-:S03]  /*191b0*/  I2FP.F32.U32 R3, R5 ;  /* 0x0000000500037245 */ /* 0x004fc60000201000 */
[----:B------:R-:W-:Y:S01]  /*191c0*/  FMUL R2, R2, UR8 ;  /* 0x0000000802027c20 */ /* 0x000fe20008400000 */
[----:B------:R-:W-:Y:S02]  /*191d0*/  ULDC UR8, c[0x0][0x154] ;  /* 0x0000550000087ab9 */ /* 0x000fe40000000800 */
[----:B------:R-:W-:Y:S01]  /*191e0*/  FMUL R9, R3, UR8 ;  /* 0x0000000803097c20 */ /* 0x000fe20008400000 */
[----:B------:R-:W-:Y:S02]  /*191f0*/  ULDC.64 UR8, c[0x0][0x728] ;  /* 0x0001ca0000087ab9 */ /* 0x000fe40000000a00 */
[----:B------:R-:W0:Y:S01]  /*19200*/  F2I.U32.TRUNC.NTZ R2, R2 ;  /* 0x0000000200027305 */ /* 0x000e22000020f000 */
[----:B------:R-:W-:-:S04]  /*19210*/  ISETP.NE.U32.AND P0, PT, RZ, UR8, PT ;  /* 0x00000008ff007c0c */ /* 0x000fc8000bf05070 */
[----:B------:R-:W-:-:S03]  /*19220*/  ISETP.NE.AND.EX P0, PT, RZ, UR9, PT, P0 ;  /* 0x00000009ff007c0c */ /* 0x000fc6000bf05300 */
[----:B------:R-:W2:Y:S01]  /*19230*/  F2I.U32.TRUNC.NTZ R9, R9 ;  /* 0x0000000900097305 */ /* 0x000ea2000020f000 */
[----:B0-----:R-:W-:Y:S01]  /*19240*/  IMAD.MOV R3, RZ, RZ, -R2 ;  /* 0x000000ffff037224 */ /* 0x001fe200078e0a02 */
[----:B------:R-:W-:-:S03]  /*19250*/  MOV R2, R17 ;  /* 0x0000001100027202 */ /* 0x000fc60000000f00 */
[----:B-1----:R-:W-:Y:S02]  /*19260*/  IMAD R7, R4, R3, R7 ;  /* 0x0000000304077224 */ /* 0x002fe400078e0207 */
[----:B--2---:R-:W-:-:S04]  /*19270*/  IMAD.MOV R3, RZ, RZ, -R9 ;  /* 0x000000ffff037224 */ /* 0x004fc800078e0a09 */
[----:B---3--:R-:W-:Y:S02]  /*19280*/  @P2 IMAD R7, R12, R3, R5 ;  /* 0x000000030c072224 */ /* 0x008fe400078e0205 */
[----:B------:R-:W-:Y:S01]  /*19290*/  IMAD.MOV.U32 R3, RZ, RZ, R18 ;  /* 0x000000ffff037224 */ /* 0x000fe200078e0012 */
[----:B------:R-:W-:Y:S06]  /*192a0*/  @!P0 BRA `(.L_x_426) ;  /* 0x0000000000288947 */ /* 0x000fec0003800000 */
[----:B------:R-:W-:Y:S02]  /*192b0*/  ULDC UR10, c[0x0][0x734] ;  /* 0x0001cd00000a7ab9 */ /* 0x000fe40000000800 */
[----:B------:R-:W-:-:S05]  /*192c0*/  IADD3 R3, P0, R17, UR10, RZ ;  /* 0x0000000a11037c10 */ /* 0x000fca000ff1e0ff */
[----:B------:R-:W-:-:S04]  /*192d0*/  IMAD.X R9, RZ, RZ, R18, P0 ;  /* 0x000000ffff097224 */ /* 0x000fc800000e0612 */
[----:B------:R-:W-:-:S04]  /*192e0*/  IMAD.WIDE.U32 R4, R9, UR8, RZ ;  /* 0x0000000809047c25 */ /* 0x000fc8000f8e00ff */
[----:B------:R-:W-:-:S04]  /*192f0*/  IMAD.WIDE.U32 R4, P0, R3, UR9, R4 ;  /* 0x0000000903047c25 */ /* 0x000fc8000f800004 */
[----:B------:R-:W-:Y:S01]  /*19300*/  IMAD.WIDE.U32 R2, R3, UR8, RZ ;  /* 0x0000000803027c25 */ /* 0x000fe2000f8e00ff */
[----:B------:R-:W-:-:S04]  /*19310*/  MOV R2, R5 ;  /* 0x0000000500027202 */ /* 0x000fc80000000f00 */
[----:B------:R-:W-:Y:S01]  /*19320*/  IADD3 RZ, P1, R3, R4, RZ ;  /* 0x0000000403ff7210 */ /* 0x000fe20007f3e0ff */
[----:B------:R-:W-:-:S04]  /*19330*/  IMAD.X R3, RZ, RZ, RZ, P0 ;  /* 0x000000ffff037224 */ /* 0x000fc800000e06ff */
[----:B------:R-:W-:-:S08]  /*19340*/  IMAD.WIDE.U32.X R2, R9, UR9, R2, P1 ;  /* 0x0000000909027c25 */ /* 0x000fd000088e0402 */
.L_x_426:
[--C-:B------:R-:W-:Y:S01]  /*19350*/  SHF.R.U64 R9, R2, UR11, R3.reuse ;  /* 0x0000000b02097c19 */ /* 0x100fe20008001203 */
[----:B------:R-:W-:Y:S01]  /*19360*/  ULDC.64 UR8, c[0x0][0x720] ;  /* 0x0001c80000087ab9 */ /* 0x000fe20000000a00 */
[----:B------:R-:W-:Y:S01]  /*19370*/  SHF.R.U32.HI R2, RZ, UR11, R3 ;  /* 0x0000000bff027c19 */ /* 0x000fe20008011603 */
[----:B------:R-:W-:Y:S01]  /*19380*/  IMAD.MOV.U32 R3, RZ, RZ, R18 ;  /* 0x000000ffff037224 */ /* 0x000fe200078e0012 */
[----:B------:R-:W-:Y:S01]  /*19390*/  IADD3 R11, P0, RZ, -R9, RZ ;  /* 0x80000009ff0b7210 */ /* 0x000fe20007f1e0ff */
[----:B------:R-:W-:-:S04]  /*193a0*/  ULDC.64 UR10, c[0x0][0x740] ;  /* 0x0001d000000a7ab9 */ /* 0x000fc80000000a00 */
[----:B------:R-:W-:Y:S01]  /*193b0*/  IMAD.X R2, RZ, RZ, ~R2, P0 ;  /* 0x000000ffff027224 */ /* 0x000fe200000e0e02 */
[----:B------:R-:W-:-:S03]  /*193c0*/  ISETP.NE.U32.AND P0, PT, RZ, UR10, PT ;  /* 0x0000000aff007c0c */ /* 0x000fc6000bf05070 */
[----:B------:R-:W-:Y:S01]  /*193d0*/  IMAD R2, R2, UR8, RZ ;  /* 0x0000000802027c24 */ /* 0x000fe2000f8e02ff */
[----:B------:R-:W-:-:S03]  /*193e0*/  ISETP.NE.AND.EX P0, PT, RZ, UR11, PT, P0 ;  /* 0x0000000bff007c0c */ /* 0x000fc6000bf05300 */
[----:B------:R-:W-:Y:S02]  /*193f0*/  IMAD R5, R11, UR9, R2 ;  /* 0x000000090b057c24 */ /* 0x000fe4000f8e0202 */
[----:B------:R-:W-:-:S04]  /*19400*/  IMAD.MOV.U32 R2, RZ, RZ, R17 ;  /* 0x000000ffff027224 */ /* 0x000fc800078e0011 */
[----:B------:R-:W-:Y:S01]  /*19410*/  IMAD.WIDE.U32 R2, R11, UR8, R2 ;  /* 0x000000080b027c25 */ /* 0x000fe2000f8e0002 */
[----:B------:R-:W-:-:S04]  /*19420*/  ULDC UR8, c[0x0][0x718] ;  /* 0x0001c60000087ab9 */ /* 0x000fc80000000800 */
[----:B------:R-:W-:-:S04]  /*19430*/  IADD3 R3, R3, R5, RZ ;  /* 0x0000000503037210 */ /* 0x000fc80007ffe0ff */
[--C-:B------:R-:W-:Y:S02]  /*19440*/  SHF.R.U64 R11, R2, UR8, R3.reuse ;  /* 0x00000008020b7c19 */ /* 0x100fe40008001203 */
[----:B------:R-:W-:Y:S01]  /*19450*/  SHF.R.U32.HI R2, RZ, UR8, R3 ;  /* 0x00000008ff027c19 */ /* 0x000fe20008011603 */
[----:B------:R-:W-:-:S03]  /*19460*/  ULDC UR8, c[0x0][0x708] ;  /* 0x0001c20000087ab9 */ /* 0x000fc60000000800 */
[--C-:B------:R-:W-:Y:S02]  /*19470*/  SHF.R.U64 R12, R11, UR8, R2.reuse ;  /* 0x000000080b0c7c19 */ /* 0x100fe40008001202 */
[----:B------:R-:W-:Y:S01]  /*19480*/  SHF.R.U32.HI R3, RZ, UR8, R2 ;  /* 0x00000008ff037c19 */ /* 0x000fe20008011602 */
[----:B------:R-:W-:-:S03]  /*19490*/  ULDC UR8, c[0x0][0x758] ;  /* 0x0001d60000087ab9 */ /* 0x000fc60000000800 */
[--C-:B------:R-:W-:Y:S02]  /*194a0*/  SHF.R.U64 R13, R12, UR8, R3.reuse ;  /* 0x000000080c0d7c19 */ /* 0x100fe40008001203 */
[----:B------:R-:W-:-:S03]  /*194b0*/  SHF.R.U32.HI R14, RZ, UR8, R3 ;  /* 0x00000008ff0e7c19 */ /* 0x000fc60008011603 */
[----:B------:R-:W-:Y:S02]  /*194c0*/  IMAD.MOV.U32 R2, RZ, RZ, R13 ;  /* 0x000000ffff027224 */ /* 0x000fe400078e000d */
[----:B------:R-:W-:Y:S01]  /*194d0*/  IMAD.MOV.U32 R3, RZ, RZ, R14 ;  /* 0x000000ffff037224 */ /* 0x000fe200078e000e */
[----:B------:R-:W-:Y:S06]  /*194e0*/  @!P0 BRA `(.L_x_427) ;  /* 0x0000000000288947 */ /* 0x000fec0003800000 */
[----:B------:R-:W-:Y:S02]  /*194f0*/  ULDC UR8, c[0x0][0x74c] ;  /* 0x0001d30000087ab9 */ /* 0x000fe40000000800 */
[----:B------:R-:W-:-:S05]  /*19500*/  IADD3 R3, P0, R13, UR8, RZ ;  /* 0x000000080d037c10 */ /* 0x000fca000ff1e0ff */
[----:B------:R-:W-:-:S04]  /*19510*/  IMAD.X R14, RZ, RZ, R14, P0 ;  /* 0x000000ffff0e7224 */ /* 0x000fc800000e060e */
[----:B------:R-:W-:-:S04]  /*19520*/  IMAD.WIDE.U32 R4, R14, UR10, RZ ;  /* 0x0000000a0e047c25 */ /* 0x000fc8000f8e00ff */
[----:B------:R-:W-:-:S04]  /*19530*/  IMAD.WIDE.U32 R4, P0, R3, UR11, R4 ;  /* 0x0000000b03047c25 */ /* 0x000fc8000f800004 */
[----:B------:R-:W-:-:S04]  /*19540*/  IMAD.WIDE.U32 R2, R3, UR10, RZ ;  /* 0x0000000a03027c25 */ /* 0x000fc8000f8e00ff */
[----:B------:R-:W-:Y:S01]  /*19550*/  IMAD.MOV.U32 R2, RZ, RZ, R5 ;  /* 0x000000ffff027224 */ /* 0x000fe200078e0005 */
[----:B------:R-:W-:Y:S02]  /*19560*/  IADD3 RZ, P1, R3, R4, RZ ;  /* 0x0000000403ff7210 */ /* 0x000fe40007f3e0ff */
[----:B------:R-:W-:-:S03]  /*19570*/  IADD3.X R3, RZ, RZ, RZ, P0, !PT ;  /* 0x000000ffff037210 */ /* 0x000fc600007fe4ff */
[----:B------:R-:W-:-:S08]  /*19580*/  IMAD.WIDE.U32.X R2, R14, UR11, R2, P1 ;  /* 0x0000000b0e027c25 */ /* 0x000fd000088e0402 */
.L_x_427:
[----:B------:R-:W-:Y:S01]  /*19590*/  ULDC UR8, c[0x0][0x748] ;  /* 0x0001d20000087ab9 */ /* 0x000fe20000000800 */
[----:B------:R-:W-:Y:S02]  /*195a0*/  LOP3.LUT R12, R12, UR13, RZ, 0xc0, !PT ;  /* 0x0000000d0c0c7c12 */ /* 0x000fe4000f8ec0ff */
[----:B------:R-:W-:Y:S01]  /*195b0*/  SHF.R.U64 R3, R2, UR8, R3 ;  /* 0x0000000802037c19 */ /* 0x000fe20008001203 */
[----:B------:R-:W-:-:S04]  /*195c0*/  ULDC UR8, c[0x0][0x738] ;  /* 0x0001ce0000087ab9 */ /* 0x000fc80000000800 */
[----:B------:R-:W-:Y:S02]  /*195d0*/  IMAD.MOV R2, RZ, RZ, -R3 ;  /* 0x000000ffff027224 */ /* 0x000fe400078e0a03 */
[----:B------:R-:W-:Y:S02]  /*195e0*/  IMAD R12, R3, UR5, R12 ;  /* 0x00000005030c7c24 */ /* 0x000fe4000f8e020c */
[----:B------:R-:W-:Y:S01]  /*195f0*/  IMAD R13, R2, UR8, R13 ;  /* 0x00000008020d7c24 */ /* 0x000fe2000f8e020d */
[----:B------:R-:W-:Y:S01]  /*19600*/  ULDC UR8, c[0x0][0x710] ;  /* 0x0001c40000087ab9 */ /* 0x000fe20000000800 */
[----:B------:R-:W-:Y:S01]  /*19610*/  LOP3.LUT R2, R11, UR4, RZ, 0xc0, !PT ;  /* 0x000000040b027c12 */ /* 0x000fe2000f8ec0ff */
[----:B------:R-:W-:Y:S01]  /*19620*/  IMAD R7, R12, UR8, R7 ;  /* 0x000000080c077c24 */ /* 0x000fe2000f8e0207 */
[----:B------:R-:W-:Y:S01]  /*19630*/  ULDC UR8, c[0x0][0x700] ;  /* 0x0001c00000087ab9 */ /* 0x000fe20000000800 */
[----:B------:R-:W-:Y:S02]  /*19640*/  IMAD.MOV.U32 R3, RZ, RZ, 0x1 ;  /* 0x00000001ff037424 */ /* 0x000fe400078e00ff */
[----:B------:R-:W-:-:S05]  /*19650*/  IMAD R2, R13, UR8, R2 ;  /* 0x000000080d027c24 */ /* 0x000fca000f8e0202 */
[----:B------:R-:W-:Y:S02]  /*19660*/  SEL R4, R2, R7, !P2 ;  /* 0x0000000702047207 */ /* 0x000fe40005000000 */
[----:B------:R-:W-:-:S07]  /*19670*/  SEL R2, R7, R2, !P2 ;  /* 0x0000000207027207 */ /* 0x000fce0005000000 */
.L_x_425:
[----:B------:R-:W-:Y:S05]  /*19680*/  BSYNC B1 ;  /* 0x0000000000017941 */ /* 0x000fea0003800000 */
.L_x_424:
[----:B------:R-:W-:-:S13]  /*19690*/  LOP3.LUT P0, RZ, R3, 0xff, RZ, 0xc0, !PT ;  /* 0x000000ff03ff7812 */ /* 0x000fda000780c0ff */
[----:B------:R-:W-:Y:S05]  /*196a0*/  @P0 BRA `(.L_x_428) ;  /* 0xfffffff000ec0947 */ /* 0x000fea000383ffff */
[----:B------:R-:W-:Y:S05]  /*196b0*/  BSYNC B0 ;  /* 0x0000000000007941 */ /* 0x000fea0003800000 */
.L_x_417:
[----:B------:R-:W-:-:S03]  /*196c0*/  UMOV UR8, 0xffffffff ;  /* 0xffffffff00087882 */ /* 0x000fc60000000000 */
[----:B------:R-:W-:Y:S05]  /*196d0*/  BRA.DIV UR8, `(.L_x_429) ;  /* 0x0000000608087947 */ /* 0x000fea000b800000 */
[----:B------:R-:W-:-:S13]  /*196e0*/  ELECT P0, URZ, PT ;  /* 0x00000000003f782f */ /* 0x000fda0003800000 */
.L_x_443:
[----:B------:R-:W-:Y:S04]  /*196f0*/  BSSY B0, `(.L_x_430) ;  /* 0x000002c000007945 */ /* 0x000fe80003800000 */
[----:B------:R-:W-:Y:S05]  /*19700*/  @!P0 BRA `(.L_x_431) ;  /* 0x0000000000a88947 */ /* 0x000fea0003800000 */
[----:B------:R-:W-:-:S04]  /*19710*/  ULOP3.LUT UR8, UR6, 0x2, URZ, 0xfc, !UPT ;  /* 0x0000000206087892 */ /* 0x000fc8000f8efc3f */
[----:B------:R-:W-:-:S06]  /*19720*/  UISETP.NE.AND UP0, UPT, UR8, 0x3, UPT ;  /* 0x000000030800788c */ /* 0x000fcc000bf05270 */
[----:B------:R-:W-:-:S13]  /*19730*/  PLOP3.LUT P0, PT, PT, PT, UP0, 0x80, 0x0 ;  /* 0x000000000000781c */ /* 0x000fda0003f0f008 */
[----:B------:R-:W-:Y:S05]  /*19740*/  @!P0 BRA `(.L_x_432) ;  /* 0x0000000000048947 */ /* 0x000fea0003800000 */
[----:B------:R-:W-:Y:S01]  /*19750*/  BPT.TRAP 0x1 ;  /* 0x000000040000795c */ /* 0x000fe20000300000 */
.L_x_432:
[----:B------:R-:W0:Y:S01]  /*19760*/  S2R R3, SR_CgaCtaId ;  /* 0x0000000000037919 */ /* 0x000e220000008800 */
[----:B------:R-:W-:-:S04]  /*19770*/  MOV R2, 0x400 ;  /* 0x0000040000027802 */ /* 0x000fc80000000f00 */
[----:B0-----:R-:W-:Y:S02]  /*19780*/  LEA R3, R3, R2, 0x18 ;  /* 0x0000000203037211 */ /* 0x001fe400078ec0ff */
[----:B------:R-:W-:Y:S02]  /*19790*/  SHF.L.U32 R2, R0, 0x1f, RZ ;  /* 0x0000001f00027819 */ /* 0x000fe400000006ff */
[----:B------:R-:W-:-:S05]  /*197a0*/  IADD3 R3, R3, 0x20, RZ ;  /* 0x0000002003037810 */ /* 0x000fca0007ffe0ff */
[----:B------:R-:W-:-:S04]  /*197b0*/  IMAD R5, R6, 0x8, R3 ;  /* 0x0000000806057824 */ /* 0x000fc800078e0203 */
[----:B------:R-:W0:Y:S02]  /*197c0*/  SYNCS.PHASECHK.TRANS64.TRYWAIT P0, [R5+URZ], R2 ;  /* 0x00000002050075a7 */ /* 0x000e24000800017f */
[----:B0-----:R-:W-:Y:S05]  /*197d0*/  @!P0 BRA `(.L_x_433) ;  /* 0x0000000000e88947 */ /* 0x001fea0003800000 */
.L_x_444:
[----:B------:R-:W-:-:S05]  /*197e0*/  VIADD R6, R6, 0x1 ;  /* 0x0000000106067836 */ /* 0x000fca0000000000 */
[----:B------:R-:W-:-:S04]  /*197f0*/  ISETP.NE.AND P0, PT, R6, 0x4, PT ;  /* 0x000000040600780c */ /* 0x000fc80003f05270 */
[----:B0-----:R-:W-:Y:S02]  /*19800*/  SEL R5, RZ, 0x1, P0 ;  /* 0x00000001ff057807 */ /* 0x001fe40000000000 */
[----:B------:R-:W-:Y:S02]  /*19810*/  SEL R6, R6, RZ, P0 ;  /* 0x000000ff06067207 */ /* 0x000fe40000000000 */
[----:B------:R-:W-:-:S03]  /*19820*/  LOP3.LUT R5, R0, R5, RZ, 0x3c, !PT ;  /* 0x0000000500057212 */ /* 0x000fc600078e3cff */
[----:B------:R-:W-:Y:S01]  /*19830*/  IMAD R7, R6, 0x8, R3 ;  /* 0x0000000806077824 */ /* 0x000fe200078e0203 */
[----:B------:R-:W-:-:S04]  /*19840*/  SHF.L.U32 R0, R5, 0x1f, RZ ;  /* 0x0000001f05007819 */ /* 0x000fc800000006ff */
[----:B------:R-:W0:Y:S02]  /*19850*/  SYNCS.PHASECHK.TRANS64.TRYWAIT P0, [R7+URZ], R0 ;  /* 0x00000000070075a7 */ /* 0x000e24000800017f */
[----:B0-----:R-:W-:Y:S05]  /*19860*/  @!P0 BRA `(.L_x_434) ;  /* 0x0000000000d88947 */ /* 0x001fea0003800000 */
.L_x_445:
[----:B0-----:R-:W-:-:S04]  /*19870*/  IADD3 R0, R6, 0x1, RZ ;  /* 0x0000000106007810 */ /* 0x001fc80007ffe0ff */
[----:B------:R-:W-:-:S04]  /*19880*/  ISETP.NE.AND P0, PT, R0, 0x4, PT ;  /* 0x000000040000780c */ /* 0x000fc80003f05270 */
[----:B------:R-:W-:Y:S02]  /*19890*/  SEL R2, RZ, 0x1, P0 ;  /* 0x00000001ff027807 */ /* 0x000fe40000000000 */
[----:B------:R-:W-:Y:S02]  /*198a0*/  SEL R4, R0, RZ, P0 ;  /* 0x000000ff00047207 */ /* 0x000fe40000000000 */
[----:B------:R-:W-:-:S03]  /*198b0*/  LOP3.LUT R5, R5, R2, RZ, 0x3c, !PT ;  /* 0x0000000205057212 */ /* 0x000fc600078e3cff */
[----:B------:R-:W-:Y:S01]  /*198c0*/  IMAD R7, R4, 0x8, R3 ;  /* 0x0000000804077824 */ /* 0x000fe200078e0203 */
[----:B------:R-:W-:-:S04]  /*198d0*/  SHF.L.U32 R0, R5, 0x1f, RZ ;  /* 0x0000001f05007819 */ /* 0x000fc800000006ff */
[----:B------:R-:W0:Y:S02]  /*198e0*/  SYNCS.PHASECHK.TRANS64.TRYWAIT P0, [R7+URZ], R0 ;  /* 0x00000000070075a7 */ /* 0x000e24000800017f */
[----:B0-----:R-:W-:Y:S05]  /*198f0*/  @!P0 BRA `(.L_x_435) ;  /* 0x0000000000c88947 */ /* 0x001fea0003800000 */
.L_x_446:
[----:B0-----:R-:W-:-:S05]  /*19900*/  VIADD R0, R4, 0x1 ;  /* 0x0000000104007836 */ /* 0x001fca0000000000 */
[----:B------:R-:W-:-:S04]  /*19910*/  ISETP.NE.AND P0, PT, R0, 0x4, PT ;  /* 0x000000040000780c */ /* 0x000fc80003f05270 */
[----:B------:R-:W-:Y:S02]  /*19920*/  SEL R2, RZ, 0x1, P0 ;  /* 0x00000001ff027807 */ /* 0x000fe40000000000 */
[----:B------:R-:W-:Y:S02]  /*19930*/  SEL R0, R0, RZ, P0 ;  /* 0x000000ff00007207 */ /* 0x000fe40000000000 */
[----:B------:R-:W-:-:S03]  /*19940*/  LOP3.LUT R2, R5, R2, RZ, 0x3c, !PT ;  /* 0x0000000205027212 */ /* 0x000fc600078e3cff */
[----:B------:R-:W-:Y:S01]  /*19950*/  IMAD R3, R0, 0x8, R3 ;  /* 0x0000000800037824 */ /* 0x000fe200078e0203 */
[----:B------:R-:W-:-:S07]  /*19960*/  SHF.L.U32 R0, R2, 0x1f, RZ ;  /* 0x0000001f02007819 */ /* 0x000fce00000006ff */
.L_x_436:
[----:B0-----:R0:W1:Y:S02]  /*19970*/  SYNCS.PHASECHK.TRANS64.TRYWAIT P0, [R3+URZ], R0 ;  /* 0x00000000030075a7 */ /* 0x001064000800017f */
[----:B-1----:R-:W-:Y:S05]  /*19980*/  @!P0 NANOSLEEP.SYNCS 0x989680 ;  /* 0x009896800000895d */ /* 0x002fea0003900000 */
[----:B------:R-:W1:Y:S02]  /*19990*/  @!P0 SYNCS.PHASECHK.TRANS64 P0, [R3+URZ], R0 ;  /* 0x00000000030085a7 */ /* 0x000e64000800007f */
[----:B-1----:R-:W-:Y:S05]  /*199a0*/  @!P0 BRA `(.L_x_436) ;  /* 0xfffffffc00f08947 */ /* 0x002fea000383ffff */
.L_x_431:
[----:B------:R-:W-:Y:S05]  /*199b0*/  BSYNC B0 ;  /* 0x0000000000007941 */ /* 0x000fea0003800000 */
.L_x_430:
[----:B------:R-:W-:Y:S05]  /*199c0*/  EXIT ;  /* 0x000000000000794d */ /* 0x000fea0003800000 */
.L_x_21:
[----:B---3--:R-:W-:-:S04]  /*199d0*/  MOV R3, UR12 ;  /* 0x0000000c00037c02 */ /* 0x008fc80008000f00 */
[----:B------:R3:W4:Y:S03]  /*199e0*/  SYNCS.PHASECHK.TRANS64.TRYWAIT P0, [R3+URZ], R2 ;  /* 0x00000002030075a7 */ /* 0x000726000800017f */
[----:B----4-:R-:W-:Y:S05]  /*199f0*/  @!P0 NANOSLEEP.SYNCS 0x989680 ;  /* 0x009896800000895d */ /* 0x010fea0003900000 */
[----:B------:R-:W4:Y:S02]  /*19a00*/  @!P0 SYNCS.PHASECHK.TRANS64 P0, [R3+URZ], R2 ;  /* 0x00000002030085a7 */ /* 0x000f24000800007f */
[----:B----4-:R-:W-:Y:S05]  /*19a10*/  @!P0 BRA `(.L_x_21) ;  /* 0xfffffffc00ec8947 */ /* 0x010fea000383ffff */
[----:B------:R-:W-:Y:S05]  /*19a20*/  BRA `(.L_x_20) ;  /* 0xfffffe8800007947 */ /* 0x000fea000383ffff */
.L_x_418:
[----:B------:R-:W-:Y:S01]  /*19a30*/  BSSY B1, `(.L_x_437) ;  /* 0x0000006000017945 */ /* 0x000fe20003800000 */
[----:B------:R-:W-:-:S07]  /*19a40*/  IMAD.MOV.U32 R3, RZ, RZ, -0x1 ;  /* 0xffffffffff037424 */ /* 0x000fce00078e00ff */
[----:B------:R-:W-:Y:S05]  /*19a50*/  WARPSYNC.COLLECTIVE R3, `(.L_x_438) ;  /* 0x00000000030c7348 */ /* 0x000fea0003c00000 */
[----:B------:R-:W-:Y:S02]  /*19a60*/  ELECT P0, UR62, PT ;  /* 0x00000000003e782f */ /* 0x000fe40003800000 */
[----:B------:R-:W-:Y:S01]  /*19a70*/  MOV R3, UR62 ;  /* 0x0000003e00037c02 */ /* 0x000fe20008000f00 */
[----:B------:R-:W-:Y:S10]  /*19a80*/  ENDCOLLECTIVE ;  /* 0x000000000000791b */ /* 0x000ff40003800000 */
.L_x_438:
[----:B------:R-:W-:Y:S05]  /*19a90*/  BSYNC B1 ;  /* 0x0000000000017941 */ /* 0x000fea0003800000 */
.L_x_437:
[----:B------:R-:W-:Y:S05]  /*19aa0*/  BRA `(.L_x_439) ;  /* 0xffffffec00f87947 */ /* 0x000fea000383ffff */
.L_x_421:
[----:B0-----:R0:W1:Y:S02]  /*19ab0*/  SYNCS.PHASECHK.TRANS64.TRYWAIT P0, [R18+URZ+0x20], R7 ;  /* 0x00002007120075a7 */ /* 0x001064000800017f */
[----:B-1----:R-:W-:Y:S05]  /*19ac0*/  @!P0 NANOSLEEP.SYNCS 0x989680 ;  /* 0x009896800000895d */ /* 0x002fea0003900000 */
[----:B------:R-:W1:Y:S02]  /*19ad0*/  @!P0 SYNCS.PHASECHK.TRANS64 P0, [R18+URZ+0x20], R7 ;  /* 0x00002007120085a7 */ /* 0x000e64000800007f */
[----:B-1----:R-:W-:Y:S05]  /*19ae0*/  @!P0 BRA `(.L_x_421) ;  /* 0xfffffffc00f08947 */ /* 0x002fea000383ffff */
[----:B------:R-:W-:Y:S05]  /*19af0*/  BRA `(.L_x_440) ;  /* 0xfffffff000307947 */ /* 0x000fea000383ffff */
.L_x_429:
[----:B------:R-:W-:Y:S01]  /*19b00*/  BSSY B0, `(.L_x_441) ;  /* 0x0000006000007945 */ /* 0x000fe20003800000 */
[----:B------:R-:W-:-:S07]  /*19b10*/  IMAD.MOV.U32 R3, RZ, RZ, -0x1 ;  /* 0xffffffffff037424 */ /* 0x000fce00078e00ff */
[----:B------:R-:W-:Y:S05]  /*19b20*/  WARPSYNC.COLLECTIVE R3, `(.L_x_442) ;  /* 0x00000000030c7348 */ /* 0x000fea0003c00000 */
[----:B------:R-:W-:Y:S02]  /*19b30*/  ELECT P0, UR62, PT ;  /* 0x00000000003e782f */ /* 0x000fe40003800000 */
[----:B------:R-:W-:Y:S01]  /*19b40*/  MOV R3, UR62 ;  /* 0x0000003e00037c02 */ /* 0x000fe20008000f00 */
[----:B------:R-:W-:Y:S10]  /*19b50*/  ENDCOLLECTIVE ;  /* 0x000000000000791b */ /* 0x000ff40003800000 */
.L_x_442:
[----:B------:R-:W-:Y:S05]  /*19b60*/  BSYNC B0 ;  /* 0x0000000000007941 */ /* 0x000fea0003800000 */
.L_x_441:
[----:B------:R-:W-:Y:S05]  /*19b70*/  BRA `(.L_x_443) ;  /* 0xfffffff800dc7947 */ /* 0x000fea000383ffff */
.L_x_433:
[----:B0-----:R0:W1:Y:S02]  /*19b80*/  SYNCS.PHASECHK.TRANS64.TRYWAIT P0, [R5+URZ], R2 ;  /* 0x00000002050075a7 */ /* 0x001064000800017f */
[----:B-1----:R-:W-:Y:S05]  /*19b90*/  @!P0 NANOSLEEP.SYNCS 0x989680 ;  /* 0x009896800000895d */ /* 0x002fea0003900000 */
[----:B------:R-:W1:Y:S02]  /*19ba0*/  @!P0 SYNCS.PHASECHK.TRANS64 P0, [R5+URZ], R2 ;  /* 0x00000002050085a7 */ /* 0x000e64000800007f */
[----:B-1----:R-:W-:Y:S05]  /*19bb0*/  @!P0 BRA `(.L_x_433) ;  /* 0xfffffffc00f08947 */ /* 0x002fea000383ffff */
[----:B------:R-:W-:Y:S05]  /*19bc0*/  BRA `(.L_x_444) ;  /* 0xfffffffc00047947 */ /* 0x000fea000383ffff */
.L_x_434:
[----:B0-----:R0:W1:Y:S02]  /*19bd0*/  SYNCS.PHASECHK.TRANS64.TRYWAIT P0, [R7+URZ], R0 ;  /* 0x00000000070075a7 */ /* 0x001064000800017f */
[----:B-1----:R-:W-:Y:S05]  /*19be0*/  @!P0 NANOSLEEP.SYNCS 0x989680 ;  /* 0x009896800000895d */ /* 0x002fea0003900000 */
[----:B------:R-:W1:Y:S02]  /*19bf0*/  @!P0 SYNCS.PHASECHK.TRANS64 P0, [R7+URZ], R0 ;  /* 0x00000000070085a7 */ /* 0x000e64000800007f */
[----:B-1----:R-:W-:Y:S05]  /*19c00*/  @!P0 BRA `(.L_x_434) ;  /* 0xfffffffc00f08947 */ /* 0x002fea000383ffff */
[----:B------:R-:W-:Y:S05]  /*19c10*/  BRA `(.L_x_445) ;  /* 0xfffffffc00147947 */ /* 0x000fea000383ffff */
.L_x_435:
[----:B0-----:R0:W1:Y:S02]  /*19c20*/  SYNCS.PHASECHK.TRANS64.TRYWAIT P0, [R7+URZ], R0 ;  /* 0x00000000070075a7 */ /* 0x001064000800017f */
[----:B-1----:R-:W-:Y:S05]  /*19c30*/  @!P0 NANOSLEEP.SYNCS 0x989680 ;  /* 0x009896800000895d */ /* 0x002fea0003900000 */
[----:B------:R-:W1:Y:S02]  /*19c40*/  @!P0 SYNCS.PHASECHK.TRANS64 P0, [R7+URZ], R0 ;  /* 0x00000000070085a7 */ /* 0x000e64000800007f */
[----:B-1----:R-:W-:Y:S05]  /*19c50*/  @!P0 BRA `(.L_x_435) ;  /* 0xfffffffc00f08947 */ /* 0x002fea000383ffff */
[----:B------:R-:W-:Y:S05]  /*19c60*/  BRA `(.L_x_446) ;  /* 0xfffffffc00247947 */ /* 0x000fea000383ffff */
.L_x_447:
[----:B------:R-:W-:-:S00]  /*19c70*/  BRA `(.L_x_447) ;  /* 0xfffffffc00fc7947 */ /* 0x000fc0000383ffff */
[----:B------:R-:W-:-:S00]  /*19c80*/  NOP ;  /* 0x0000000000007918 */ /* 0x000fc00000000000 */
[----:B------:R-:W-:-:S00]  /*19c90*/  NOP ;  /* 0x0000000000007918 */ /* 0x000fc00000000000 */
[----:B------:R-:W-:-:S00]  /*19ca0*/  NOP ;  /* 0x0000000000007918 */ /* 0x000fc00000000000 */
[----:B------:R-:W-:-:S00]  /*19cb0*/  NOP ;  /* 0x0000000000007918 */ /* 0x000fc00000000000 */
[----:B------:R-:W-:-:S00]  /*19cc0*/  NOP ;  /* 0x0000000000007918 */ /* 0x000fc00000000000 */
[----:B------:R-:W-:-:S00]  /*19cd0*/  NOP ;  /* 0x0000000000007918 */ /* 0x000fc00000000000 */
[----:B------:R-:W-:-:S00]  /*19ce0*/  NOP ;  /* 0x0000000000007918 */ /* 0x000fc00000000000 */
[----:B------:R-:W-:-:S00]  /*19cf0*/  NOP ;  /* 0x0000000000007918 */ /* 0x000fc00000000000 */
.L_x_448:


//--------------------- .nv.shared._ZN7cutlass13device_kernelINS_4gemm6kernel13GemmUniversalIN4cute5tupleIJiiiiEEENS1_10collective13CollectiveMmaINS1_40MainloopSm90TmaGmmaWarpSpecializedSparseILi4ENS5_IJNS4_1CILi2EEENSA_ILi1EEESC_EEENS1_35KernelTmaWarpSpecializedCooperativeEEENS5_IJNSA_ILi256EEESG_NSA_ILi64EEEEEENS_10bfloat16_tENS5_IJNS4_6LayoutINS5_IJiNS5_IJSB_iEEEiEEENS5_IJlNS5_IJSC_SB_EEElEEEEENSK_INS5_IJNS5_IJNS5_IJNSA_ILi8EEESB_NSA_ILi4EEEEEEiEEENS5_IJNS5_IJNSA_ILi16EEESB_SB_EEEiEEEiEEENS5_IJNS5_IJNS5_IJSH_SU_NSA_ILi1024EEEEEENSA_ILi4096EEEEEENS5_IJNS5_IJSC_NSA_ILi512EEENSA_ILi32EEEEEElEEElEEEEEEEESJ_NS5_IJlSC_lEEENS4_8TiledMMAINS4_8MMA_AtomIJNS4_4SM904GMMA6SPARSE29GMMA_64x256x32_F32BF16BF16_SSILNS1D_5MajorE0ELS1G_0ELNS1D_7ScaleInE1ELS1H_1ELNS1D_9SparseSelE0EEEEEENSK_ISD_NS5_IJSC_NSA_ILi0EEES1L_EEEEENS5_IJNS4_10UnderscoreES1O_S1O_EEEEENS4_13SM90_TMA_LOADENS4_14ComposedLayoutINS4_7SwizzleILi2ELi4ELi3EEENS4_25smem_sparse_ptr_flag_bitsILi2ELi16EEENSK_INS5_IJNS5_IJSC_SQ_EEENS5_IJSB_S13_EEEEEENS5_IJNS5_IJS1L_SH_EEESN_EEEEEEEvNS4_8identityENS4_23SM90_TMA_LOAD_MULTICASTENS1S_INS1T_ILi3ELi4ELi3EEENS4_18smem_ptr_flag_bitsILi16EEENSK_INS5_IJSQ_SH_EEENS5_IJSH_SC_EEEEEEEvS24_EENS_8epilogue10collective6detail29Sm90TmaWarpSpecializedAdapterINS2F_15DefaultEpilogueIfNS5_IJSC_llEEES2J_NS2E_6thread17LinearCombinationIfLi1EffLNS2K_9ScaleType4KindE0ELNS_15FloatRoundStyleE2EfEENS1_15EpilogueDefaultEEEEEvvEEEEvNT_6ParamsE --------------------------
	.section	.nv.shared._ZN7cutlass13device_kernelINS_4gemm6kernel13GemmUniversalIN4cute5tupleIJiiiiEEENS1_10collective13CollectiveMmaINS1_40MainloopSm90TmaGmmaWarpSpecializedSparseILi4ENS5_IJNS4_1CILi2EEENSA_ILi1EEESC_EEENS1_35KernelTmaWarpSpecializedCooperativeEEENS5_IJNSA_ILi256EEESG_NSA_ILi64EEEEEENS_10bfloat16_tENS5_IJNS4_6LayoutINS5_IJiNS5_IJSB_iEEEiEEENS5_IJlNS5_IJSC_SB_EEElEEEEENSK_INS5_IJNS5_IJNS5_IJNSA_ILi8EEESB_NSA_ILi4EEEEEEiEEENS5_IJNS5_IJNSA_ILi16EEESB_SB_EEEiEEEiEEENS5_IJNS5_IJNS5_IJSH_SU_NSA_ILi1024EEEEEENSA_ILi4096EEEEEENS5_IJNS5_IJSC_NSA_ILi512EEENSA_ILi32EEEEEElEEElEEEEEEEESJ_NS5_IJlSC_lEEENS4_8TiledMMAINS4_8MMA_AtomIJNS4_4SM904GMMA6SPARSE29GMMA_64x256x32_F32BF16BF16_SSILNS1D_5MajorE0ELS1G_0ELNS1D_7ScaleInE1ELS1H_1ELNS1D_9SparseSelE0EEEEEENSK_ISD_NS5_IJSC_NSA_ILi0EEES1L_EEEEENS5_IJNS4_10UnderscoreES1O_S1O_EEEEENS4_13SM90_TMA_LOADENS4_14ComposedLayoutINS4_7SwizzleILi2ELi4ELi3EEENS4_25smem_sparse_ptr_flag_bitsILi2ELi16EEENSK_INS5_IJNS5_IJSC_SQ_EEENS5_IJSB_S13_EEEEEENS5_IJNS5_IJS1L_SH_EEESN_EEEEEEEvNS4_8identityENS4_23SM90_TMA_LOAD_MULTICASTENS1S_INS1T_ILi3ELi4ELi3EEENS4_18smem_ptr_flag_bitsILi16EEENSK_INS5_IJSQ_SH_EEENS5_IJSH_SC_EEEEEEEvS24_EENS_8epilogue10collective6detail29Sm90TmaWarpSpecializedAdapterINS2F_15DefaultEpilogueIfNS5_IJSC_llEEES2J_NS2E_6thread17LinearCombinationIfLi1EffLNS2K_9ScaleType4KindE0ELNS_15FloatRoundStyleE2EfEENS1_15EpilogueDefaultEEEEEvvEEEEvNT_6ParamsE,"aw",@nobits
	.sectionflags	@""
	.align	16
	.zero		1024


//--------------------- .nv.shared.reserved.0     --------------------------
	.section	.nv.shared.reserved.0,"aw",@nobits
	.weak		__nv_reservedSMEM_offset_0_alias
	.size		__nv_reservedSMEM_offset_0_alias, 0, 0
	.other		__nv_reservedSMEM_offset_0_alias,@"STO_CUDA_RESERVED_SHARED STV_DEFAULT"
__nv_reservedSMEM_offset_0_alias:
	.zero		0


//--------------------- .nv.global                --------------------------
	.section	.nv.global,"aw",@nobits
.nv.global:
	.type		_ZN39_INTERNAL_577bfe34_4_k_cu_fcbb2797_40874cute1_E,@object
	.size		_ZN39_INTERNAL_577bfe34_4_k_cu_fcbb2797_40874cute1_E,(_ZN39_INTERNAL_577bfe34_4_k_cu_fcbb2797_40874cuda3std3__45__cpo6cbeginE - _ZN39_INTERNAL_577bfe34_4_k_cu_fcbb2797_40874cute1_E)
_ZN39_INTERNAL_577bfe34_4_k_cu_fcbb2797_40874cute1_E:
	.zero		1
	.type		_ZN39_INTERNAL_577bfe34_4_k_cu_fcbb2797_40874cuda3std3__45__cpo6cbeginE,@object
	.size		_ZN39_INTERNAL_577bfe34_4_k_cu_fcbb2797_40874cuda3std3__45__cpo6cbeginE,(_ZN39_INTERNAL_577bfe34_4_k_cu_fcbb2797_40874cuda3std3__48in_placeE - _ZN39_INTERNAL_577bfe34_4_k_cu_fcbb2797_40874cuda3std3__45__cpo6cbeginE)
_ZN39_INTERNAL_577bfe34_4_k_cu_fcbb2797_40874cuda3std3__45__cpo6cbeginE:
	.zero		1
	.type		_ZN39_INTERNAL_577bfe34_4_k_cu_fcbb2797_40874cuda3std3__48in_placeE,@object
	.size		_ZN39_INTERNAL_577bfe34_4_k_cu_fcbb2797_40874cuda3std3__48in_placeE,(_ZN39_INTERNAL_577bfe34_4_k_cu_fcbb2797_40874cuda3std6ranges3__45__cpo9iter_moveE - _ZN39_INTERNAL_577bfe34_4_k_cu_fcbb2797_40874cuda3std3__48in_placeE)
_ZN39_INTERNAL_577bfe34_4_k_cu_fcbb2797_40874cuda3std3__48in_placeE:
	.zero		1
	.type		_ZN39_INTERNAL_577bfe34_4_k_cu_fcbb2797_40874cuda3std6ranges3__45__cpo9iter_moveE,@object
	.size		_ZN39_INTERNAL_577bfe34_4_k_cu_fcbb2797_40874cuda3std6ranges3__45__cpo9iter_moveE,(_ZN39_INTERNAL_577bfe34_4_k_cu_fcbb2797_40874cuda3std3__45__cpo5beginE - _ZN39_INTERNAL_577bfe34_4_k_cu_fcbb2797_40874cuda3std6ranges3__45__cpo9iter_moveE)
_ZN39_INTERNAL_577bfe34_4_k_cu_fcbb2797_40874cuda3std6ranges3__45__cpo9iter_moveE:
	.zero		1
	.type		_ZN39_INTERNAL_577bfe34_4_k_cu_fcbb2797_40874cuda3std3__45__cpo5beginE,@object
	.size		_ZN39_INTERNAL_577bfe34_4_k_cu_fcbb2797_40874cuda3std3__45__cpo5beginE,(_ZN39_INTERNAL_577bfe34_4_k_cu_fcbb2797_40874cuda3std3__441_GLOBAL__N__577bfe34_4_k_cu_fcbb2797_40876ignoreE - _ZN39_INTERNAL_577bfe34_4_k_cu_fcbb2797_40874cuda3std3__45__cpo5beginE)
_ZN39_INTERNAL_577bfe34_4_k_cu_fcbb2797_40874cuda3std3__45__cpo5beginE:
	.zero		1
	.type		_ZN39_INTERNAL_577bfe34_4_k_cu_fcbb2797_40874cuda3std3__441_GLOBAL__N__577bfe34_4_k_cu_fcbb2797_40876ignoreE,@object
	.size		_ZN39_INTERNAL_577bfe34_4_k_cu_fcbb2797_40874cuda3std3__441_GLOBAL__N__577bfe34_4_k_cu_fcbb2797_40876ignoreE,(_ZN39_INTERNAL_577bfe34_4_k_cu_fcbb2797_40874cute7productE - _ZN39_INTERNAL_577bfe34_4_k_cu_fcbb2797_40874cuda3std3__441_GLOBAL__N__577bfe34_4_k_cu_fcbb2797_40876ignoreE)
_ZN39_INTERNAL_577bfe34_4_k_cu_fcbb2797_40874cuda3std3__441_GLOBAL__N__577bfe34_4_k_cu_fcbb2797_40876ignoreE:
	.zero		1
	.type		_ZN39_INTERNAL_577bfe34_4_k_cu_fcbb2797_40874cute7productE,@object
	.size		_ZN39_INTERNAL_577bfe34_4_k_cu_fcbb2797_40874cute7productE,(_ZN39_INTERNAL_577bfe34_4_k_cu_fcbb2797_40874cuda3std3__45__cpo3endE - _ZN39_INTERNAL_577bfe34_4_k_cu_fcbb2797_40874cute7productE)
_ZN39_INTERNAL_577bfe34_4_k_cu_fcbb2797_40874cute7productE:
	.zero		1
	.type		_ZN39_INTERNAL_577bfe34_4_k_cu_fcbb2797_40874cuda3std3__45__cpo3endE,@object
	.size		_ZN39_INTERNAL_577bfe34_4_k_cu_fcbb2797_40874cuda3std3__45__cpo3endE,(_ZN39_INTERNAL_577bfe34_4_k_cu_fcbb2797_40874cuda3std3__419piecewise_constructE - _ZN39_INTERNAL_577bfe34_4_k_cu_fcbb2797_40874cuda3std3__45__cpo3endE)
_ZN39_INTERNAL_577bfe34_4_k_cu_fcbb2797_40874cuda3std3__45__cpo3endE:
	.zero		1
	.type		_ZN39_INTERNAL_577bfe34_4_k_cu_fcbb2797_40874cuda3std3__419piecewise_constructE,@object
	.size		_ZN39_INTERNAL_577bfe34_4_k_cu_fcbb2797_40874cuda3std3__419piecewise_constructE,(_ZN39_INTERNAL_577bfe34_4_k_cu_fcbb2797_40874cuda3std3__45__cpo4cendE - _ZN39_INTERNAL_577bfe34_4_k_cu_fcbb2797_40874cuda3std3__419piecewise_constructE)
_ZN39_INTERNAL_577bfe34_4_k_cu_fcbb2797_40874cuda3std3__419piecewise_constructE:
	.zero		1
	.type		_ZN39_INTERNAL_577bfe34_4_k_cu_fcbb2797_40874cuda3std3__45__cpo4cendE,@object
	.size		_ZN39_INTERNAL_577bfe34_4_k_cu_fcbb2797_40874cuda3std3__45__cpo4cendE,(_ZN39_INTERNAL_577bfe34_4_k_cu_fcbb2797_40874cuda3std6ranges3__45__cpo4swapE - _ZN39_INTERNAL_577bfe34_4_k_cu_fcbb2797_40874cuda3std3__45__cpo4cendE)
_ZN39_INTERNAL_577bfe34_4_k_cu_fcbb2797_40874cuda3std3__45__cpo4cendE:
	.zero		1
	.type		_ZN39_INTERNAL_577bfe34_4_k_cu_fcbb2797_40874cuda3std6ranges3__45__cpo4swapE,@object
	.size		_ZN39_INTERNAL_577bfe34_4_k_cu_fcbb2797_40874cuda3std6ranges3__45__cpo4swapE,(.L_7 - _ZN39_INTERNAL_577bfe34_4_k_cu_fcbb2797_40874cuda3std6ranges3__45__cpo4swapE)
_ZN39_INTERNAL_577bfe34_4_k_cu_fcbb2797_40874cuda3std6ranges3__45__cpo4swapE:
	.zero		1
.L_7:


//--------------------- .nv.constant0._ZN7cutlass13device_kernelINS_4gemm6kernel13GemmUniversalIN4cute5tupleIJiiiiEEENS1_10collective13CollectiveMmaINS1_40MainloopSm90TmaGmmaWarpSpecializedSparseILi4ENS5_IJNS4_1CILi2EEENSA_ILi1EEESC_EEENS1_35KernelTmaWarpSpecializedCooperativeEEENS5_IJNSA_ILi256EEESG_NSA_ILi64EEEEEENS_10bfloat16_tENS5_IJNS4_6LayoutINS5_IJiNS5_IJSB_iEEEiEEENS5_IJlNS5_IJSC_SB_EEElEEEEENSK_INS5_IJNS5_IJNS5_IJNSA_ILi8EEESB_NSA_ILi4EEEEEEiEEENS5_IJNS5_IJNSA_ILi16EEESB_SB_EEEiEEEiEEENS5_IJNS5_IJNS5_IJSH_SU_NSA_ILi1024EEEEEENSA_ILi4096EEEEEENS5_IJNS5_IJSC_NSA_ILi512EEENSA_ILi32EEEEEElEEElEEEEEEEESJ_NS5_IJlSC_lEEENS4_8TiledMMAINS4_8MMA_AtomIJNS4_4SM904GMMA6SPARSE29GMMA_64x256x32_F32BF16BF16_SSILNS1D_5MajorE0ELS1G_0ELNS1D_7ScaleInE1ELS1H_1ELNS1D_9SparseSelE0EEEEEENSK_ISD_NS5_IJSC_NSA_ILi0EEES1L_EEEEENS5_IJNS4_10UnderscoreES1O_S1O_EEEEENS4_13SM90_TMA_LOADENS4_14ComposedLayoutINS4_7SwizzleILi2ELi4ELi3EEENS4_25smem_sparse_ptr_flag_bitsILi2ELi16EEENSK_INS5_IJNS5_IJSC_SQ_EEENS5_IJSB_S13_EEEEEENS5_IJNS5_IJS1L_SH_EEESN_EEEEEEEvNS4_8identityENS4_23SM90_TMA_LOAD_MULTICASTENS1S_INS1T_ILi3ELi4ELi3EEENS4_18smem_ptr_flag_bitsILi16EEENSK_INS5_IJSQ_SH_EEENS5_IJSH_SC_EEEEEEEvS24_EENS_8epilogue10collective6detail29Sm90TmaWarpSpecializedAdapterINS2F_15DefaultEpilogueIfNS5_IJSC_llEEES2J_NS2E_6thread17LinearCombinationIfLi1EffLNS2K_9ScaleType4KindE0ELNS_15FloatRoundStyleE2EfEENS1_15EpilogueDefaultEEEEEvvEEEEvNT_6ParamsE --------------------------
	.section	.nv.constant0._ZN7cutlass13device_kernelINS_4gemm6kernel13GemmUniversalIN4cute5tupleIJiiiiEEENS1_10collective13CollectiveMmaINS1_40MainloopSm90TmaGmmaWarpSpecializedSparseILi4ENS5_IJNS4_1CILi2EEENSA_ILi1EEESC_EEENS1_35KernelTmaWarpSpecializedCooperativeEEENS5_IJNSA_ILi256EEESG_NSA_ILi64EEEEEENS_10bfloat16_tENS5_IJNS4_6LayoutINS5_IJiNS5_IJSB_iEEEiEEENS5_IJlNS5_IJSC_SB_EEElEEEEENSK_INS5_IJNS5_IJNS5_IJNSA_ILi8EEESB_NSA_ILi4EEEEEEiEEENS5_IJNS5_IJNSA_ILi16EEESB_SB_EEEiEEEiEEENS5_IJNS5_IJNS5_IJSH_SU_NSA_ILi1024EEEEEENSA_ILi4096EEEEEENS5_IJNS5_IJSC_NSA_ILi512EEENSA_ILi32EEEEEElEEElEEEEEEEESJ_NS5_IJlSC_lEEENS4_8TiledMMAINS4_8MMA_AtomIJNS4_4SM904GMMA6SPARSE29GMMA_64x256x32_F32BF16BF16_SSILNS1D_5MajorE0ELS1G_0ELNS1D_7ScaleInE1ELS1H_1ELNS1D_9SparseSelE0EEEEEENSK_ISD_NS5_IJSC_NSA_ILi0EEES1L_EEEEENS5_IJNS4_10UnderscoreES1O_S1O_EEEEENS4_13SM90_TMA_LOADENS4_14ComposedLayoutINS4_7SwizzleILi2ELi4ELi3EEENS4_25smem_sparse_ptr_flag_bitsILi2ELi16EEENSK_INS5_IJNS5_IJSC_SQ_EEENS5_IJSB_S13_EEEEEENS5_IJNS5_IJS1L_SH_EEESN_EEEEEEEvNS4_8identityENS4_23SM90_TMA_LOAD_MULTICASTENS1S_INS1T_ILi3ELi4ELi3EEENS4_18smem_ptr_flag_bitsILi16EEENSK_INS5_IJSQ_SH_EEENS5_IJSH_SC_EEEEEEEvS24_EENS_8epilogue10collective6detail29Sm90TmaWarpSpecializedAdapterINS2F_15DefaultEpilogueIfNS5_IJSC_llEEES2J_NS2E_6thread17LinearCombinationIfLi1EffLNS2K_9ScaleType4KindE0ELNS_15FloatRoundStyleE2EfEENS1_15EpilogueDefaultEEEEEvvEEEEvNT_6ParamsE,"a",@progbits
	.sectionflags	@""
	.align	4
.nv.constant0._ZN7cutlass13device_kernelINS_4gemm6kernel13GemmUniversalIN4cute5tupleIJiiiiEEENS1_10collective13CollectiveMmaINS1_40MainloopSm90TmaGmmaWarpSpecializedSparseILi4ENS5_IJNS4_1CILi2EEENSA_ILi1EEESC_EEENS1_35KernelTmaWarpSpecializedCooperativeEEENS5_IJNSA_ILi256EEESG_NSA_ILi64EEEEEENS_10bfloat16_tENS5_IJNS4_6LayoutINS5_IJiNS5_IJSB_iEEEiEEENS5_IJlNS5_IJSC_SB_EEElEEEEENSK_INS5_IJNS5_IJNS5_IJNSA_ILi8EEESB_NSA_ILi4EEEEEEiEEENS5_IJNS5_IJNSA_ILi16EEESB_SB_EEEiEEEiEEENS5_IJNS5_IJNS5_IJSH_SU_NSA_ILi1024EEEEEENSA_ILi4096EEEEEENS5_IJNS5_IJSC_NSA_ILi512EEENSA_ILi32EEEEEElEEElEEEEEEEESJ_NS5_IJlSC_lEEENS4_8TiledMMAINS4_8MMA_AtomIJNS4_4SM904GMMA6SPARSE29GMMA_64x256x32_F32BF16BF16_SSILNS1D_5MajorE0ELS1G_0ELNS1D_7ScaleInE1ELS1H_1ELNS1D_9SparseSelE0EEEEEENSK_ISD_NS5_IJSC_NSA_ILi0EEES1L_EEEEENS5_IJNS4_10UnderscoreES1O_S1O_EEEEENS4_13SM90_TMA_LOADENS4_14ComposedLayoutINS4_7SwizzleILi2ELi4ELi3EEENS4_25smem_sparse_ptr_flag_bitsILi2ELi16EEENSK_INS5_IJNS5_IJSC_SQ_EEENS5_IJSB_S13_EEEEEENS5_IJNS5_IJS1L_SH_EEESN_EEEEEEEvNS4_8identityENS4_23SM90_TMA_LOAD_MULTICASTENS1S_INS1T_ILi3ELi4ELi3EEENS4_18smem_ptr_flag_bitsILi16EEENSK_INS5_IJSQ_SH_EEENS5_IJSH_SC_EEEEEEEvS24_EENS_8epilogue10collective6detail29Sm90TmaWarpSpecializedAdapterINS2F_15DefaultEpilogueIfNS5_IJSC_llEEES2J_NS2E_6thread17LinearCombinationIfLi1EffLNS2K_9ScaleType4KindE0ELNS_15FloatRoundStyleE2EfEENS1_15EpilogueDefaultEEEEEvvEEEEvNT_6ParamsE:
	.zero		1920


//--------------------- SYMBOLS --------------------------

	.type		.nv.reservedSmem.offset0,@object
	.size		.nv.reservedSmem.offset0,0x4
